def matmul_kernel(
    a_ptr,
    b_ptr,
    c_ptr,
    M,
    N,
    K,
    stride_am,
    stride_ak,
    stride_bk,
    stride_bn,
    stride_cm,
    stride_cn,
    BLOCK_M: tl.constexpr,
    BLOCK_N: tl.constexpr,
    BLOCK_K: tl.constexpr,
    GROUP_M: tl.constexpr,
):
    pid = tl.program_id(axis=0)
    num_pid_m = tl.cdiv(M, BLOCK_M)
    num_pid_n = tl.cdiv(N, BLOCK_N)
    num_pid_in_group = GROUP_M * num_pid_n
    group_id = pid // num_pid_in_group
    first_pid_m = group_id * GROUP_M
    group_size_m = min(num_pid_m - first_pid_m, GROUP_M)
    pid_m = first_pid_m + ((pid % num_pid_in_group) % group_size_m)
    pid_n = (pid % num_pid_in_group) // group_size_m

    offs_am = (pid_m * BLOCK_M + tl.arange(0, BLOCK_M)) % M
    offs_bn = (pid_n * BLOCK_N + tl.arange(0, BLOCK_N)) % N
    offs_k = tl.arange(0, BLOCK_K)
    a_ptrs = a_ptr + offs_am[:, None] * stride_am + offs_k[None, :] * stride_ak
    b_ptrs = b_ptr + offs_k[:, None] * stride_bk + offs_bn[None, :] * stride_bn

    acc = tl.zeros((BLOCK_M, BLOCK_N), dtype=tl.float32)
    for kk in range(0, tl.cdiv(K, BLOCK_K)):
        a = tl.load(a_ptrs, mask=offs_k[None, :] < K - kk * BLOCK_K, other=0.0)
        b = tl.load(b_ptrs, mask=offs_k[:, None] < K - kk * BLOCK_K, other=0.0)
        acc = tl.dot(a, b, acc)
        a_ptrs += BLOCK_K * stride_ak
        b_ptrs += BLOCK_K * stride_bk

    c = acc.to(c_ptr.dtype.element_ty)
    offs_cm = pid_m * BLOCK_M + tl.arange(0, BLOCK_M)
    offs_cn = pid_n * BLOCK_N + tl.arange(0, BLOCK_N)
    c_ptrs = c_ptr + offs_cm[:, None] * stride_cm + offs_cn[None, :] * stride_cn
    mask = (offs_cm[:, None] < M) & (offs_cn[None, :] < N)
    tl.store(c_ptrs, c, mask=mask)

# config = {"BLOCK_K": 128, "BLOCK_M": 512, "BLOCK_N": 32, "GROUP_M": 8, "arch": "sm_90", "dtype": "fp16", "num_ctas": 1, "num_stages": 2, "num_warps": 8}
# arch = sm_90


// ===== COMPILED SASS (sm_90a) =====

	.target	sm_90a

	.elftype	@"ET_EXEC"


//--------------------- .note.nv.tkinfo           --------------------------
	.section	.note.nv.tkinfo,"",@"SHT_NOTE"
	.sectionflags	@"SHF_NOTE_NV_TKINFO"
	.tkinfo
        /*0018*/ 	.word	0x00000002
        /*0030*/ 	.string	""
        /*0030*/ 	.string	"ptxas"
        /*0030*/ 	.string	"Cuda compilation tools, release 13.0, V13.0.88"
        /*0030*/ 	.string	"Build cuda_13.0.r13.0/compiler.36424714_0"
        /*0030*/ 	.string	"-v  -suppress-debug-info  -lineinfo  -arch sm_90a "



//--------------------- .note.nv.cuinfo           --------------------------
	.section	.note.nv.cuinfo,"",@"SHT_NOTE"
	.sectionflags	@"SHF_NOTE_NV_CUINFO"
        /*0018*/ 	.short	0x0002
        /*001a*/ 	.short	0x005a
        /*001c*/ 	.short	0x0082
	.zero		2


//--------------------- .nv.info                  --------------------------
	.section	.nv.info,"",@"SHT_CUDA_INFO"
	.align	4


	//----- nvinfo : EIATTR_REGCOUNT
	.align		4
        /*0000*/ 	.byte	0x04, 0x2f
        /*0002*/ 	.short	(.L_1 - .L_0)
	.align		4
.L_0:
        /*0004*/ 	.word	index@(matmul_kernel)
        /*0008*/ 	.word	0x000000ff


	//----- nvinfo : EIATTR_FRAME_SIZE
	.align		4
.L_1:
        /*000c*/ 	.byte	0x04, 0x11
        /*000e*/ 	.short	(.L_3 - .L_2)
	.align		4
.L_2:
        /*0010*/ 	.word	index@(matmul_kernel)
        /*0014*/ 	.word	0x00000a10


	//----- nvinfo : EIATTR_MIN_STACK_SIZE
	.align		4
.L_3:
        /*0018*/ 	.byte	0x04, 0x12
        /*001a*/ 	.short	(.L_5 - .L_4)
	.align		4
.L_4:
        /*001c*/ 	.word	index@(matmul_kernel)
        /*0020*/ 	.word	0x00000a10
.L_5:


//--------------------- .nv.compat                --------------------------
	.section	.nv.compat,"",@"SHT_CUDA_COMPAT_INFO"
	.align	4
        /*0000*/ 	.byte	0x02, 0x09, 0x01, 0x00, 0x02, 0x02, 0x04, 0x00, 0x02, 0x05, 0x05, 0x00, 0x03, 0x07, 0x01, 0x01
        /*0010*/ 	.byte	0x02, 0x03, 0x00, 0x00, 0x02, 0x06, 0x01, 0x00, 0x04, 0x0b, 0x08, 0x00, 0x00, 0x00, 0x00, 0x00
        /*0020*/ 	.byte	0x00, 0x00, 0x00, 0x00


//--------------------- .nv.info.matmul_kernel    --------------------------
	.section	.nv.info.matmul_kernel,"",@"SHT_CUDA_INFO"
	.sectionflags	@""
	.align	4


	//----- nvinfo : EIATTR_CUDA_API_VERSION
	.align		4
        /*0000*/ 	.byte	0x04, 0x37
        /*0002*/ 	.short	(.L_7 - .L_6)
.L_6:
        /*0004*/ 	.word	0x00000082


	//----- nvinfo : EIATTR_KPARAM_INFO
	.align		4
.L_7:
        /*0008*/ 	.byte	0x04, 0x17
        /*000a*/ 	.short	(.L_9 - .L_8)
.L_8:
        /*000c*/ 	.word	0x00000000
        /*0010*/ 	.short	0x000d
        /*0012*/ 	.short	0x0048
        /*0014*/ 	.byte	0x00, 0xf4, 0x21, 0x00


	//----- nvinfo : EIATTR_KPARAM_INFO
	.align		4
.L_9:
        /*0018*/ 	.byte	0x04, 0x17
        /*001a*/ 	.short	(.L_11 - .L_10)
.L_10:
        /*001c*/ 	.word	0x00000000
        /*0020*/ 	.short	0x000c
        /*0022*/ 	.short	0x0040
        /*0024*/ 	.byte	0x00, 0xf4, 0x21, 0x00


	//----- nvinfo : EIATTR_KPARAM_INFO
	.align		4
.L_11:
        /*0028*/ 	.byte	0x04, 0x17
        /*002a*/ 	.short	(.L_13 - .L_12)
.L_12:
        /*002c*/ 	.word	0x00000000
        /*0030*/ 	.short	0x000b
        /*0032*/ 	.short	0x0038
        /*0034*/ 	.byte	0x00, 0xf0, 0x11, 0x00


	//----- nvinfo : EIATTR_KPARAM_INFO
	.align		4
.L_13:
        /*0038*/ 	.byte	0x04, 0x17
        /*003a*/ 	.short	(.L_15 - .L_14)
.L_14:
        /*003c*/ 	.word	0x00000000
        /*0040*/ 	.short	0x000a
        /*0042*/ 	.short	0x0034
        /*0044*/ 	.byte	0x00, 0xf0, 0x11, 0x00


	//----- nvinfo : EIATTR_KPARAM_INFO
	.align		4
.L_15:
        /*0048*/ 	.byte	0x04, 0x17
        /*004a*/ 	.short	(.L_17 - .L_16)
.L_16:
        /*004c*/ 	.word	0x00000000
        /*0050*/ 	.short	0x0009
        /*0052*/ 	.short	0x0030
        /*0054*/ 	.byte	0x00, 0xf0, 0x11, 0x00


	//----- nvinfo : EIATTR_KPARAM_INFO
	.align		4
.L_17:
        /*0058*/ 	.byte	0x04, 0x17
        /*005a*/ 	.short	(.L_19 - .L_18)
.L_18:
        /*005c*/ 	.word	0x00000000
        /*0060*/ 	.short	0x0008
        /*0062*/ 	.short	0x002c
        /*0064*/ 	.byte	0x00, 0xf0, 0x11, 0x00


	//----- nvinfo : EIATTR_KPARAM_INFO
	.align		4
.L_19:
        /*0068*/ 	.byte	0x04, 0x17
        /*006a*/ 	.short	(.L_21 - .L_20)
.L_20:
        /*006c*/ 	.word	0x00000000
        /*0070*/ 	.short	0x0007
        /*0072*/ 	.short	0x0028
        /*0074*/ 	.byte	0x00, 0xf0, 0x11, 0x00


	//----- nvinfo : EIATTR_KPARAM_INFO
	.align		4
.L_21:
        /*0078*/ 	.byte	0x04, 0x17
        /*007a*/ 	.short	(.L_23 - .L_22)
.L_22:
        /*007c*/ 	.word	0x00000000
        /*0080*/ 	.short	0x0006
        /*0082*/ 	.short	0x0024
        /*0084*/ 	.byte	0x00, 0xf0, 0x11, 0x00


	//----- nvinfo : EIATTR_KPARAM_INFO
	.align		4
.L_23:
        /*0088*/ 	.byte	0x04, 0x17
        /*008a*/ 	.short	(.L_25 - .L_24)
.L_24:
        /*008c*/ 	.word	0x00000000
        /*0090*/ 	.short	0x0005
        /*0092*/ 	.short	0x0020
        /*0094*/ 	.byte	0x00, 0xf0, 0x11, 0x00


	//----- nvinfo : EIATTR_KPARAM_INFO
	.align		4
.L_25:
        /*0098*/ 	.byte	0x04, 0x17
        /*009a*/ 	.short	(.L_27 - .L_26)
.L_26:
        /*009c*/ 	.word	0x00000000
        /*00a0*/ 	.short	0x0004
        /*00a2*/ 	.short	0x001c
        /*00a4*/ 	.byte	0x00, 0xf0, 0x11, 0x00


	//----- nvinfo : EIATTR_KPARAM_INFO
	.align		4
.L_27:
        /*00a8*/ 	.byte	0x04, 0x17
        /*00aa*/ 	.short	(.L_29 - .L_28)
.L_28:
        /*00ac*/ 	.word	0x00000000
        /*00b0*/ 	.short	0x0003
        /*00b2*/ 	.short	0x0018
        /*00b4*/ 	.byte	0x00, 0xf0, 0x11, 0x00


	//----- nvinfo : EIATTR_KPARAM_INFO
	.align		4
.L_29:
        /*00b8*/ 	.byte	0x04, 0x17
        /*00ba*/ 	.short	(.L_31 - .L_30)
.L_30:
        /*00bc*/ 	.word	0x00000000
        /*00c0*/ 	.short	0x0002
        /*00c2*/ 	.short	0x0010
        /*00c4*/ 	.byte	0x00, 0xf4, 0x21, 0x00


	//----- nvinfo : EIATTR_KPARAM_INFO
	.align		4
.L_31:
        /*00c8*/ 	.byte	0x04, 0x17
        /*00ca*/ 	.short	(.L_33 - .L_32)
.L_32:
        /*00cc*/ 	.word	0x00000000
        /*00d0*/ 	.short	0x0001
        /*00d2*/ 	.short	0x0008
        /*00d4*/ 	.byte	0x00, 0xf4, 0x21, 0x00


	//----- nvinfo : EIATTR_KPARAM_INFO
	.align		4
.L_33:
        /*00d8*/ 	.byte	0x04, 0x17
        /*00da*/ 	.short	(.L_35 - .L_34)
.L_34:
        /*00dc*/ 	.word	0x00000000
        /*00e0*/ 	.short	0x0000
        /*00e2*/ 	.short	0x0000
        /*00e4*/ 	.byte	0x00, 0xf4, 0x21, 0x00


	//----- nvinfo : EIATTR_SPARSE_MMA_MASK
	.align		4
.L_35:
        /*00e8*/ 	.byte	0x03, 0x50
        /*00ea*/ 	.short	0x0000


	//----- nvinfo : EIATTR_MAXREG_COUNT
	.align		4
        /*00ec*/ 	.byte	0x03, 0x1b
        /*00ee*/ 	.short	0x00ff


	//----- nvinfo : EIATTR_NUM_BARRIERS
	.align		4
        /*00f0*/ 	.byte	0x02, 0x4c
        /*00f2*/ 	.byte	0x01
	.zero		1


	//----- nvinfo : EIATTR_ANNOTATIONS
	.align		4
        /*00f4*/ 	.byte	0x04, 0x55
        /*00f6*/ 	.short	(.L_37 - .L_36)


	//   ....[0]....
.L_36:
        /*00f8*/ 	.word	0x00000001
        /*00fc*/ 	.byte	0x30, 0x06, 0x00, 0x00, 0x01, 0x00, 0x00, 0x00, 0x40, 0x06, 0x00, 0x00, 0x01, 0x00, 0x00, 0x00
        /* <DEDUP_REMOVED lines=1133> */
        /*47dc*/ 	.byte	0x70, 0x4b, 0x01, 0x00, 0x01, 0x00, 0x00, 0x00, 0x80, 0x4b, 0x01, 0x00


	//----- nvinfo : EIATTR_MERCURY_ISA_VERSION
	.align		4
.L_37:
        /*47e8*/ 	.byte	0x03, 0x5f
        /*47ea*/ 	.short	0x0101


	//----- nvinfo : EIATTR_EXIT_INSTR_OFFSETS
	.align		4
        /*47ec*/ 	.byte	0x04, 0x1c
        /*47ee*/ 	.short	(.L_39 - .L_38)


	//   ....[0]....
.L_38:
        /*47f0*/ 	.word	0x00016270


	//   ....[1]....
        /*47f4*/ 	.word	0x000162a0


	//----- nvinfo : EIATTR_REQNTID
	.align		4
.L_39:
        /*47f8*/ 	.byte	0x04, 0x10
        /*47fa*/ 	.short	(.L_41 - .L_40)
.L_40:
        /*47fc*/ 	.word	0x00000100
        /*4800*/ 	.word	0x00000001
        /*4804*/ 	.word	0x00000001


	//----- nvinfo : EIATTR_CBANK_PARAM_SIZE
	.align		4
.L_41:
        /*4808*/ 	.byte	0x03, 0x19
        /*480a*/ 	.short	0x0050


	//----- nvinfo : EIATTR_PARAM_CBANK
	.align		4
        /*480c*/ 	.byte	0x04, 0x0a
        /*480e*/ 	.short	(.L_43 - .L_42)
	.align		4
.L_42:
        /*4810*/ 	.word	index@(.nv.constant0.matmul_kernel)
        /*4814*/ 	.short	0x0210
        /*4816*/ 	.short	0x0050


	//----- nvinfo : EIATTR_SW_WAR
	.align		4
.L_43:
        /*4818*/ 	.byte	0x04, 0x36
        /*481a*/ 	.short	(.L_45 - .L_44)
.L_44:
        /*481c*/ 	.word	0x00000008
.L_45:


//--------------------- .nv.callgraph             --------------------------
	.section	.nv.callgraph,"",@"SHT_CUDA_CALLGRAPH"
	.align	4
	.sectionentsize	8
	.align		4
        /*0000*/ 	.word	0x00000000
	.align		4
        /*0004*/ 	.word	0xffffffff
	.align		4
        /*0008*/ 	.word	0x00000000
	.align		4
        /*000c*/ 	.word	0xfffffffe
	.align		4
        /*0010*/ 	.word	0x00000000
	.align		4
        /*0014*/ 	.word	0xfffffffd
	.align		4
        /*0018*/ 	.word	0x00000000
	.align		4
        /*001c*/ 	.word	0xfffffffc


//--------------------- .text.matmul_kernel       --------------------------
	.section	.text.matmul_kernel,"ax",@progbits
	.align	128
        .global         matmul_kernel
        .type           matmul_kernel,@function
        .size           matmul_kernel,(.L_x_3 - matmul_kernel)
        .other          matmul_kernel,@"STO_CUDA_ENTRY STV_DEFAULT"
matmul_kernel:
.text.matmul_kernel:
[----:B------:R-:W0:Y:S08]  /*0000*/  LDC R1, c[0x0][0x28] ;  /* 0x00000a00ff017b82 */ /* 0x000e300000000800 */
[----:B------:R-:W1:Y:S01]  /*0010*/  LDC.64 R2, c[0x0][0x228] ;  /* 0x00008a00ff027b82 */ /* 0x000e620000000a00 */
[----:B------:R-:W2:Y:S01]  /*0020*/  S2R R7, SR_CTAID.X ;  /* 0x0000000000077919 */ /* 0x000ea20000002500 */
[----:B0-----:R-:W-:Y:S01]  /*0030*/  VIADD R1, R1, 0xfffff5f0 ;  /* 0xfffff5f001017836 */ /* 0x001fe20000000000 */
[----:B------:R-:W-:Y:S01]  /*0040*/  UMOV UR51, 0x400 ;  /* 0x0000040000337882 */ /* 0x000fe20000000000 */
[----:B------:R-:W-:Y:S01]  /*0050*/  ULDC.64 UR52, c[0x0][0x208] ;  /* 0x0000820000347ab9 */ /* 0x000fe20000000a00 */
[----:B------:R-:W0:Y:S01]  /*0060*/  S2R R96, SR_TID.X ;  /* 0x0000000000607919 */ /* 0x000e220000002100 */
[----:B------:R-:W-:-:S02]  /*0070*/  CS2R R14, SRZ ;  /* 0x00000000000e7805 */ /* 0x000fc4000001ff00 */
[----:B------:R-:W-:Y:S01]  /*0080*/  CS2R R32, SRZ ;  /* 0x0000000000207805 */ /* 0x000fe2000001ff00 */
[----:B------:R-:W3:Y:S01]  /*0090*/  LDC R31, c[0x0][0x230] ;  /* 0x00008c00ff1f7b82 */ /* 0x000ee20000000800 */
[----:B------:R-:W-:Y:S02]  /*00a0*/  CS2R R34, SRZ ;  /* 0x0000000000227805 */ /* 0x000fe4000001ff00 */
[----:B------:R-:W-:Y:S02]  /*00b0*/  CS2R R36, SRZ ;  /* 0x0000000000247805 */ /* 0x000fe4000001ff00 */
[----:B------:R-:W-:Y:S02]  /*00c0*/  CS2R R38, SRZ ;  /* 0x0000000000267805 */ /* 0x000fe4000001ff00 */
[----:B------:R-:W-:Y:S02]  /*00d0*/  CS2R R52, SRZ ;  /* 0x0000000000347805 */ /* 0x000fe4000001ff00 */
[----:B------:R-:W-:-:S02]  /*00e0*/  CS2R R54, SRZ ;  /* 0x0000000000367805 */ /* 0x000fc4000001ff00 */
[----:B------:R-:W-:Y:S02]  /*00f0*/  CS2R R68, SRZ ;  /* 0x0000000000447805 */ /* 0x000fe4000001ff00 */
[----:B------:R-:W-:Y:S01]  /*0100*/  CS2R R70, SRZ ;  /* 0x0000000000467805 */ /* 0x000fe2000001ff00 */
[----:B------:R-:W4:Y:S01]  /*0110*/  S2UR UR4, SR_CgaCtaId ;  /* 0x00000000000479c3 */ /* 0x000f220000008800 */
[----:B------:R-:W-:Y:S02]  /*0120*/  CS2R R88, SRZ ;  /* 0x0000000000587805 */ /* 0x000fe4000001ff00 */
[----:B------:R-:W-:Y:S02]  /*0130*/  CS2R R90, SRZ ;  /* 0x00000000005a7805 */ /* 0x000fe4000001ff00 */
[----:B------:R-:W-:Y:S02]  /*0140*/  CS2R R92, SRZ ;  /* 0x00000000005c7805 */ /* 0x000fe4000001ff00 */
[----:B------:R-:W-:Y:S01]  /*0150*/  CS2R R94, SRZ ;  /* 0x00000000005e7805 */ /* 0x000fe2000001ff00 */
[----:B-1----:R-:W-:-:S05]  /*0160*/  VIADD R0, R3, 0x1f ;  /* 0x0000001f03007836 */ /* 0x002fca0000000000 */
[----:B------:R-:W-:Y:S01]  /*0170*/  SHF.R.S32.HI R5, RZ, 0x1f, R0 ;  /* 0x0000001fff057819 */ /* 0x000fe20000011400 */
[----:B---3--:R-:W-:-:S03]  /*0180*/  VIADD R31, R31, 0x7f ;  /* 0x0000007f1f1f7836 */ /* 0x008fc60000000000 */
[----:B------:R-:W-:Y:S02]  /*0190*/  LEA.HI R5, R5, R0, RZ, 0x5 ;  /* 0x0000000005057211 */ /* 0x000fe400078f28ff */
[----:B--2---:R-:W-:Y:S02]  /*01a0*/  IABS R10, R7 ;  /* 0x00000007000a7213 */ /* 0x004fe40000000000 */
[----:B------:R-:W-:Y:S01]  /*01b0*/  SHF.R.S32.HI R5, RZ, 0x5, R5 ;  /* 0x00000005ff057819 */ /* 0x000fe20000011405 */
[----:B----4-:R-:W-:-:S04]  /*01c0*/  ULEA UR51, UR4, UR51, 0x18 ;  /* 0x0000003304337291 */ /* 0x010fc8000f8ec03f */
[----:B------:R-:W-:-:S05]  /*01d0*/  IMAD.SHL.U32 R6, R5, 0x8, RZ ;  /* 0x0000000805067824 */ /* 0x000fca00078e00ff */
[-C--:B------:R-:W-:Y:S02]  /*01e0*/  IABS R9, R6.reuse ;  /* 0x0000000600097213 */ /* 0x080fe40000000000 */
[----:B------:R-:W-:Y:S02]  /*01f0*/  IABS R12, R6 ;  /* 0x00000006000c7213 */ /* 0x000fe40000000000 */
[----:B------:R-:W1:Y:S08]  /*0200*/  I2F.RP R0, R9 ;  /* 0x0000000900007306 */ /* 0x000e700000209400 */
[----:B-1----:R-:W1:Y:S02]  /*0210*/  MUFU.RCP R0, R0 ;  /* 0x0000000000007308 */ /* 0x002e640000001000 */
[----:B-1----:R-:W-:-:S02]  /*0220*/  VIADD R4, R0, 0xffffffe ;  /* 0x0ffffffe00047836 */ /* 0x002fc40000000000 */
[----:B------:R-:W-:-:S04]  /*0230*/  IMAD.MOV R0, RZ, RZ, -R12 ;  /* 0x000000ffff007224 */ /* 0x000fc800078e0a0c */
[----:B------:R1:W2:Y:S02]  /*0240*/  F2I.FTZ.U32.TRUNC.NTZ R5, R4 ;  /* 0x0000000400057305 */ /* 0x0002a4000021f000 */
[----:B-1----:R-:W-:Y:S02]  /*0250*/  IMAD.MOV.U32 R4, RZ, RZ, RZ ;  /* 0x000000ffff047224 */ /* 0x002fe400078e00ff */
[----:B--2---:R-:W-:-:S04]  /*0260*/  IMAD.MOV R8, RZ, RZ, -R5 ;  /* 0x000000ffff087224 */ /* 0x004fc800078e0a05 */
[----:B------:R-:W-:Y:S01]  /*0270*/  IMAD R11, R8, R9, RZ ;  /* 0x00000009080b7224 */ /* 0x000fe200078e02ff */
[----:B------:R-:W-:-:S03]  /*0280*/  MOV R8, R10 ;  /* 0x0000000a00087202 */ /* 0x000fc60000000f00 */
[----:B------:R-:W-:-:S06]  /*0290*/  IMAD.HI.U32 R5, R5, R11, R4 ;  /* 0x0000000b05057227 */ /* 0x000fcc00078e0004 */
[----:B------:R-:W-:-:S04]  /*02a0*/  IMAD.HI.U32 R5, R5, R8, RZ ;  /* 0x0000000805057227 */ /* 0x000fc800078e00ff */
[----:B------:R-:W-:-:S05]  /*02b0*/  IMAD R0, R5, R0, R8 ;  /* 0x0000000005007224 */ /* 0x000fca00078e0208 */
[----:B------:R-:W-:-:S13]  /*02c0*/  ISETP.GT.U32.AND P1, PT, R9, R0, PT ;  /* 0x000000000900720c */ /* 0x000fda0003f24070 */
[----:B------:R-:W-:Y:S02]  /*02d0*/  @!P1 IMAD.IADD R0, R0, 0x1, -R9 ;  /* 0x0000000100009824 */ /* 0x000fe400078e0a09 */
[----:B------:R-:W-:Y:S01]  /*02e0*/  @!P1 VIADD R5, R5, 0x1 ;  /* 0x0000000105059836 */ /* 0x000fe20000000000 */
[----:B------:R-:W-:Y:S02]  /*02f0*/  ISETP.NE.AND P1, PT, R6, RZ, PT ;  /* 0x000000ff0600720c */ /* 0x000fe40003f25270 */
[----:B------:R-:W-:Y:S02]  /*0300*/  ISETP.GE.U32.AND P0, PT, R0, R9, PT ;  /* 0x000000090000720c */ /* 0x000fe40003f06070 */
[----:B------:R-:W-:-:S04]  /*0310*/  LOP3.LUT R0, R7, R6, RZ, 0x3c, !PT ;  /* 0x0000000607007212 */ /* 0x000fc800078e3cff */
[----:B------:R-:W-:Y:S01]  /*0320*/  ISETP.GE.AND P2, PT, R0, RZ, PT ;  /* 0x000000ff0000720c */ /* 0x000fe20003f46270 */
[----:B------:R-:W-:-:S06]  /*0330*/  VIADD R0, R2, 0x1ff ;  /* 0x000001ff02007836 */ /* 0x000fcc0000000000 */
[----:B------:R-:W-:-:S05]  /*0340*/  @P0 VIADD R5, R5, 0x1 ;  /* 0x0000000105050836 */ /* 0x000fca0000000000 */
[----:B------:R-:W-:Y:S02]  /*0350*/  MOV R4, R5 ;  /* 0x0000000500047202 */ /* 0x000fe40000000f00 */
[----:B------:R-:W-:-:S03]  /*0360*/  SHF.R.S32.HI R5, RZ, 0x1f, R0 ;  /* 0x0000001fff057819 */ /* 0x000fc60000011400 */
[----:B------:R-:W-:Y:S01]  /*0370*/  @!P2 IMAD.MOV R4, RZ, RZ, -R4 ;  /* 0x000000ffff04a224 */ /* 0x000fe200078e0a04 */
[----:B------:R-:W-:Y:S02]  /*0380*/  @!P1 LOP3.LUT R4, RZ, R6, RZ, 0x33, !PT ;  /* 0x00000006ff049212 */ /* 0x000fe400078e33ff */
[----:B------:R-:W-:-:S03]  /*0390*/  LEA.HI R5, R5, R0, RZ, 0x9 ;  /* 0x0000000005057211 */ /* 0x000fc600078f48ff */
[----:B------:R-:W-:Y:S02]  /*03a0*/  IMAD.SHL.U32 R8, R4, 0x8, RZ ;  /* 0x0000000804087824 */ /* 0x000fe400078e00ff */
[----:B------:R-:W-:-:S03]  /*03b0*/  IMAD.MOV R4, RZ, RZ, -R4 ;  /* 0x000000ffff047224 */ /* 0x000fc600078e0a04 */
[----:B------:R-:W-:Y:S01]  /*03c0*/  LEA.HI.SX32 R5, R5, -R8, 0x17 ;  /* 0x8000000805057211 */ /* 0x000fe200078fbaff */
[----:B------:R-:W-:-:S03]  /*03d0*/  IMAD R6, R6, R4, R7 ;  /* 0x0000000406067224 */ /* 0x000fc600078e0207 */
[----:B------:R-:W-:Y:S02]  /*03e0*/  VIMNMX R13, R5, 0x8, PT ;  /* 0x00000008050d7848 */ /* 0x000fe40003fe0100 */
[----:B------:R-:W-:Y:S02]  /*03f0*/  IABS R11, R6 ;  /* 0x00000006000b7213 */ /* 0x000fe40000000000 */
[----:B------:R-:W-:-:S04]  /*0400*/  IABS R9, R13 ;  /* 0x0000000d00097213 */ /* 0x000fc80000000000 */
[----:B------:R-:W1:Y:S08]  /*0410*/  I2F.RP R0, R9 ;  /* 0x0000000900007306 */ /* 0x000e700000209400 */
[----:B-1----:R-:W1:Y:S02]  /*0420*/  MUFU.RCP R0, R0 ;  /* 0x0000000000007308 */ /* 0x002e640000001000 */
[----:B-1----:R-:W-:-:S06]  /*0430*/  VIADD R5, R0, 0xffffffe ;  /* 0x0ffffffe00057836 */ /* 0x002fcc0000000000 */
[----:B------:R-:W1:Y:S02]  /*0440*/  F2I.FTZ.U32.TRUNC.NTZ R5, R5 ;  /* 0x0000000500057305 */ /* 0x000e64000021f000 */
[----:B-1----:R-:W-:-:S05]  /*0450*/  IADD3 R10, RZ, -R5, RZ ;  /* 0x80000005ff0a7210 */ /* 0x002fca0007ffe0ff */
[----:B------:R-:W-:Y:S01]  /*0460*/  IMAD.MOV.U32 R4, RZ, RZ, R10 ;  /* 0x000000ffff047224 */ /* 0x000fe200078e000a */
[----:B------:R-:W-:-:S03]  /*0470*/  IABS R10, R13 ;  /* 0x0000000d000a7213 */ /* 0x000fc60000000000 */
[----:B------:R-:W-:Y:S02]  /*0480*/  IMAD R7, R4, R9, RZ ;  /* 0x0000000904077224 */ /* 0x000fe400078e02ff */
[----:B------:R-:W-:Y:S02]  /*0490*/  IMAD.MOV.U32 R4, RZ, RZ, RZ ;  /* 0x000000ffff047224 */ /* 0x000fe400078e00ff */
[----:B------:R-:W-:Y:S02]  /*04a0*/  IMAD.MOV R0, RZ, RZ, -R10 ;  /* 0x000000ffff007224 */ /* 0x000fe400078e0a0a */
[----:B------:R-:W-:Y:S01]  /*04b0*/  IMAD.HI.U32 R4, R5, R7, R4 ;  /* 0x0000000705047227 */ /* 0x000fe200078e0004 */
[----:B0-----:R-:W-:-:S05]  /*04c0*/  LOP3.LUT R5, R96, 0xff, RZ, 0xc0, !PT ;  /* 0x000000ff60057812 */ /* 0x001fca00078ec0ff */
[----:B------:R-:W-:-:S04]  /*04d0*/  IMAD.HI.U32 R4, R4, R11, RZ ;  /* 0x0000000b04047227 */ /* 0x000fc800078e00ff */
[----:B------:R-:W-:Y:S01]  /*04e0*/  IMAD R0, R4, R0, R11 ;  /* 0x0000000004007224 */ /* 0x000fe200078e020b */
[----:B------:R-:W-:-:S04]  /*04f0*/  CS2R R10, SRZ ;  /* 0x00000000000a7805 */ /* 0x000fc8000001ff00 */
[----:B------:R-:W-:-:S13]  /*0500*/  ISETP.GT.U32.AND P1, PT, R9, R0, PT ;  /* 0x000000000900720c */ /* 0x000fda0003f24070 */
[----:B------:R-:W-:Y:S02]  /*0510*/  @!P1 IMAD.IADD R0, R0, 0x1, -R9 ;  /* 0x0000000100009824 */ /* 0x000fe400078e0a09 */
[----:B------:R-:W-:Y:S01]  /*0520*/  @!P1 VIADD R4, R4, 0x1 ;  /* 0x0000000104049836 */ /* 0x000fe20000000000 */
[----:B------:R-:W-:Y:S02]  /*0530*/  ISETP.NE.AND P1, PT, R13, RZ, PT ;  /* 0x000000ff0d00720c */ /* 0x000fe40003f25270 */
[----:B------:R-:W-:Y:S02]  /*0540*/  ISETP.GE.U32.AND P0, PT, R0, R9, PT ;  /* 0x000000090000720c */ /* 0x000fe40003f06070 */
[----:B------:R-:W-:-:S04]  /*0550*/  LOP3.LUT R0, R6, R13, RZ, 0x3c, !PT ;  /* 0x0000000d06007212 */ /* 0x000fc800078e3cff */
[----:B------:R-:W-:-:S07]  /*0560*/  ISETP.GE.AND P2, PT, R0, RZ, PT ;  /* 0x000000ff0000720c */ /* 0x000fce0003f46270 */
[----:B------:R-:W-:Y:S02]  /*0570*/  @P0 IADD3 R4, R4, 0x1, RZ ;  /* 0x0000000104040810 */ /* 0x000fe40007ffe0ff */
[----:B------:R-:W-:-:S04]  /*0580*/  ISETP.GE.AND P0, PT, R31, 0x80, PT ;  /* 0x000000801f00780c */ /* 0x000fc80003f06270 */
[----:B------:R-:W-:Y:S01]  /*0590*/  @!P2 IMAD.MOV R4, RZ, RZ, -R4 ;  /* 0x000000ffff04a224 */ /* 0x000fe200078e0a04 */
[----:B------:R-:W-:-:S04]  /*05a0*/  @!P1 LOP3.LUT R4, RZ, R13, RZ, 0x33, !PT ;  /* 0x0000000dff049212 */ /* 0x000fc800078e33ff */
[----:B------:R-:W-:Y:S01]  /*05b0*/  SHF.L.U32 R18, R4, 0x5, RZ ;  /* 0x0000000504127819 */ /* 0x000fe200000006ff */
[----:B------:R-:W-:-:S04]  /*05c0*/  IMAD.MOV R0, RZ, RZ, -R4 ;  /* 0x000000ffff007224 */ /* 0x000fc800078e0a04 */
[----:B------:R-:W-:Y:S01]  /*05d0*/  IMAD R0, R13, R0, R6 ;  /* 0x000000000d007224 */ /* 0x000fe200078e0206 */
[----:B------:R-:W-:-:S03]  /*05e0*/  CS2R R12, SRZ ;  /* 0x00000000000c7805 */ /* 0x000fc6000001ff00 */
[----:B------:R-:W-:Y:S01]  /*05f0*/  IMAD.IADD R0, R8, 0x1, R0 ;  /* 0x0000000108007824 */ /* 0x000fe200078e0200 */
[----:B------:R-:W-:-:S03]  /*0600*/  CS2R R8, SRZ ;  /* 0x0000000000087805 */ /* 0x000fc6000001ff00 */
[----:B------:R-:W-:-:S04]  /*0610*/  IMAD R17, R0, 0x200, R5 ;  /* 0x0000020000117824 */ /* 0x000fc800078e0205 */
[----:B------:R-:W-:Y:S01]  /*0620*/  VIADD R16, R17, 0x100 ;  /* 0x0000010011107836 */ /* 0x000fe20000000000 */
[----:B------:R0:W-:Y:S04]  /*0630*/  STL [R1+0x894], R17 ;  /* 0x0008941101007387 */ /* 0x0001e80000100800 */
[----:B------:R0:W-:Y:S04]  /*0640*/  STL [R1+0x898], R16 ;  /* 0x0008981001007387 */ /* 0x0001e80000100800 */
[----:B------:R0:W-:Y:S01]  /*0650*/  STL [R1+0x890], R18 ;  /* 0x0008901201007387 */ /* 0x0001e20000100800 */
[----:B------:R-:W-:Y:S05]  /*0660*/  @!P0 BRA `(.L_x_0) ;  /* 0x0000014400288947 */ /* 0x000fea0003800000 */
[----:B------:R-:W-:Y:S01]  /*0670*/  IABS R9, R2 ;  /* 0x0000000200097213 */ /* 0x000fe20000000000 */
[----:B------:R-:W-:Y:S01]  /*0680*/  ULDC UR4, c[0x0][0x234] ;  /* 0x00008d0000047ab9 */ /* 0x000fe20000000800 */
[----:B------:R-:W-:Y:S01]  /*0690*/  IABS R25, R3 ;  /* 0x0000000300197213 */ /* 0x000fe20000000000 */
[----:B------:R-:W-:Y:S01]  /*06a0*/  ULDC UR48, c[0x0][0x23c] ;  /* 0x00008f0000307ab9 */ /* 0x000fe20000000800 */
[----:B------:R-:W1:Y:S01]  /*06b0*/  I2F.RP R0, R9 ;  /* 0x0000000900007306 */ /* 0x000e620000209400 */
[----:B------:R-:W-:Y:S01]  /*06c0*/  ISETP.GE.AND P5, PT, R17, RZ, PT ;  /* 0x000000ff1100720c */ /* 0x000fe20003fa6270 */
[----:B------:R-:W-:Y:S01]  /*06d0*/  ULDC.64 UR6, c[0x0][0x210] ;  /* 0x0000840000067ab9 */ /* 0x000fe20000000a00 */
[----:B------:R-:W-:Y:S01]  /*06e0*/  LOP3.LUT R88, R96, 0x7f, RZ, 0xc0, !PT ;  /* 0x0000007f60587812 */ /* 0x000fe200078ec0ff */
[----:B------:R-:W-:Y:S01]  /*06f0*/  ULDC.64 UR8, c[0x0][0x218] ;  /* 0x0000860000087ab9 */ /* 0x000fe20000000a00 */
[----:B------:R-:W-:Y:S01]  /*0700*/  UIADD3 UR5, UR51, 0x20000, URZ ;  /* 0x0002000033057890 */ /* 0x000fe2000fffe03f */
[----:B------:R-:W-:-:S02]  /*0710*/  CS2R R72, SRZ ;  /* 0x0000000000487805 */ /* 0x000fc4000001ff00 */
[----:B------:R-:W-:Y:S01]  /*0720*/  CS2R R74, SRZ ;  /* 0x00000000004a7805 */ /* 0x000fe2000001ff00 */
[----:B------:R-:W2:Y:S01]  /*0730*/  I2F.RP R8, R25 ;  /* 0x0000001900087306 */ /* 0x000ea20000209400 */
[----:B------:R-:W-:Y:S01]  /*0740*/  USHF.R.U32.HI UR5, URZ, 0x4, UR5 ;  /* 0x000000043f057899 */ /* 0x000fe20008011605 */
[----:B------:R-:W-:Y:S02]  /*0750*/  CS2R R76, SRZ ;  /* 0x00000000004c7805 */ /* 0x000fe4000001ff00 */
[----:B------:R-:W-:Y:S02]  /*0760*/  CS2R R78, SRZ ;  /* 0x00000000004e7805 */ /* 0x000fe4000001ff00 */
[----:B------:R-:W-:Y:S01]  /*0770*/  CS2R R80, SRZ ;  /* 0x0000000000507805 */ /* 0x000fe2000001ff00 */
[----:B------:R-:W-:Y:S01]  /*0780*/  USGXT.U32 UR46, UR5, 0xe ;  /* 0x0000000e052e789a */ /* 0x000fe20008000000 */
[----:B------:R-:W-:Y:S02]  /*0790*/  CS2R R82, SRZ ;  /* 0x0000000000527805 */ /* 0x000fe4000001ff00 */
[----:B------:R-:W-:Y:S01]  /*07a0*/  CS2R R84, SRZ ;  /* 0x0000000000547805 */ /* 0x000fe2000001ff00 */
[----:B-1----:R-:W1:Y:S01]  /*07b0*/  MUFU.RCP R0, R0 ;  /* 0x0000000000007308 */ /* 0x002e620000001000 */
[----:B------:R-:W-:Y:S01]  /*07c0*/  UIADD3 UR30, UP0, UR46, 0x2, URZ ;  /* 0x000000022e1e7890 */ /* 0x000fe2000ff1e03f */
[----:B------:R-:W-:-:S02]  /*07d0*/  CS2R R86, SRZ ;  /* 0x0000000000567805 */ /* 0x000fc4000001ff00 */
[----:B------:R-:W-:Y:S02]  /*07e0*/  CS2R R56, SRZ ;  /* 0x0000000000387805 */ /* 0x000fe4000001ff00 */
[----:B------:R-:W-:Y:S02]  /*07f0*/  CS2R R58, SRZ ;  /* 0x00000000003a7805 */ /* 0x000fe4000001ff00 */
[----:B------:R-:W-:Y:S02]  /*0800*/  CS2R R60, SRZ ;  /* 0x00000000003c7805 */ /* 0x000fe4000001ff00 */
[----:B------:R-:W-:Y:S02]  /*0810*/  CS2R R62, SRZ ;  /* 0x00000000003e7805 */ /* 0x000fe4000001ff00 */
[----:B------:R-:W-:Y:S01]  /*0820*/  CS2R R64, SRZ ;  /* 0x0000000000407805 */ /* 0x000fe2000001ff00 */
[----:B--2---:R-:W2:Y:S01]  /*0830*/  MUFU.RCP R8, R8 ;  /* 0x0000000800087308 */ /* 0x004ea20000001000 */
[----:B------:R-:W-:-:S02]  /*0840*/  CS2R R66, SRZ ;  /* 0x0000000000427805 */ /* 0x000fc4000001ff00 */
[----:B------:R-:W-:Y:S02]  /*0850*/  CS2R R68, SRZ ;  /* 0x0000000000447805 */ /* 0x000fe4000001ff00 */
[----:B------:R-:W-:Y:S02]  /*0860*/  CS2R R70, SRZ ;  /* 0x0000000000467805 */ /* 0x000fe4000001ff00 */
[----:B------:R-:W-:Y:S02]  /*0870*/  CS2R R40, SRZ ;  /* 0x0000000000287805 */ /* 0x000fe4000001ff00 */
[----:B------:R-:W-:Y:S02]  /*0880*/  CS2R R42, SRZ ;  /* 0x00000000002a7805 */ /* 0x000fe4000001ff00 */
[----:B------:R-:W-:Y:S02]  /*0890*/  CS2R R44, SRZ ;  /* 0x00000000002c7805 */ /* 0x000fe4000001ff00 */
[----:B------:R-:W-:-:S02]  /*08a0*/  CS2R R46, SRZ ;  /* 0x00000000002e7805 */ /* 0x000fc4000001ff00 */
[----:B------:R-:W-:Y:S01]  /*08b0*/  CS2R R48, SRZ ;  /* 0x0000000000307805 */ /* 0x000fe2000001ff00 */
[----:B-1----:R-:W-:Y:S01]  /*08c0*/  VIADD R4, R0, 0xffffffe ;  /* 0x0ffffffe00047836 */ /* 0x002fe20000000000 */
[----:B------:R-:W-:Y:S02]  /*08d0*/  SHF.R.U32.HI R0, RZ, 0x7, R96 ;  /* 0x00000007ff007819 */ /* 0x000fe40000011660 */
[----:B------:R-:W-:Y:S02]  /*08e0*/  CS2R R50, SRZ ;  /* 0x0000000000327805 */ /* 0x000fe4000001ff00 */
[----:B------:R-:W-:Y:S01]  /*08f0*/  CS2R R52, SRZ ;  /* 0x0000000000347805 */ /* 0x000fe2000001ff00 */
[----:B------:R1:W3:Y:S01]  /*0900*/  F2I.FTZ.U32.TRUNC.NTZ R5, R4 ;  /* 0x0000000400057305 */ /* 0x0002e2000021f000 */
[----:B------:R-:W-:Y:S02]  /*0910*/  CS2R R54, SRZ ;  /* 0x0000000000367805 */ /* 0x000fe4000001ff00 */
[----:B------:R-:W-:-:S02]  /*0920*/  CS2R R34, SRZ ;  /* 0x0000000000227805 */ /* 0x000fc4000001ff00 */
[----:B------:R-:W-:Y:S01]  /*0930*/  CS2R R36, SRZ ;  /* 0x0000000000247805 */ /* 0x000fe2000001ff00 */
[----:B--2---:R-:W-:Y:S01]  /*0940*/  VIADD R6, R8, 0xffffffe ;  /* 0x0ffffffe08067836 */ /* 0x004fe20000000000 */
[----:B------:R-:W-:Y:S02]  /*0950*/  IABS R8, R17 ;  /* 0x0000001100087213 */ /* 0x000fe40000000000 */
[----:B------:R-:W-:Y:S01]  /*0960*/  CS2R R38, SRZ ;  /* 0x0000000000267805 */ /* 0x000fe2000001ff00 */
[----:B------:R-:W-:Y:S01]  /*0970*/  UMOV UR47, 0x40000040 ;  /* 0x40000040002f7882 */ /* 0x000fe20000000000 */
[----:B------:R2:W4:Y:S01]  /*0980*/  F2I.FTZ.U32.TRUNC.NTZ R7, R6 ;  /* 0x0000000600077305 */ /* 0x000522000021f000 */
[----:B-1----:R-:W-:Y:S02]  /*0990*/  IMAD.MOV.U32 R4, RZ, RZ, RZ ;  /* 0x000000ffff047224 */ /* 0x002fe400078e00ff */
[----:B---3--:R-:W-:Y:S02]  /*09a0*/  IMAD.MOV R10, RZ, RZ, -R5 ;  /* 0x000000ffff0a7224 */ /* 0x008fe400078e0a05 */
[----:B--2---:R-:W-:-:S02]  /*09b0*/  IMAD.MOV.U32 R6, RZ, RZ, RZ ;  /* 0x000000ffff067224 */ /* 0x004fc400078e00ff */
[----:B------:R-:W-:Y:S01]  /*09c0*/  IMAD R11, R10, R9, RZ ;  /* 0x000000090a0b7224 */ /* 0x000fe200078e02ff */
[----:B------:R-:W-:-:S03]  /*09d0*/  IABS R10, R16 ;  /* 0x00000010000a7213 */ /* 0x000fc60000000000 */
[----:B------:R-:W-:Y:S01]  /*09e0*/  IMAD.HI.U32 R5, R5, R11, R4 ;  /* 0x0000000b05057227 */ /* 0x000fe200078e0004 */
[----:B------:R-:W-:Y:S02]  /*09f0*/  SGXT.U32 R4, R0, 0x1 ;  /* 0x000000010004781a */ /* 0x000fe40000000000 */
[----:B----4-:R-:W-:Y:S02]  /*0a00*/  IADD3 R11, RZ, -R7, RZ ;  /* 0x80000007ff0b7210 */ /* 0x010fe40007ffe0ff */
[----:B------:R-:W-:Y:S01]  /*0a10*/  LOP3.LUT R21, R18, R4, RZ, 0xfc, !PT ;  /* 0x0000000412157212 */ /* 0x000fe200078efcff */
[----:B------:R-:W-:-:S03]  /*0a20*/  IMAD.HI.U32 R0, R5, R8, RZ ;  /* 0x0000000805007227 */ /* 0x000fc600078e00ff */
[C---:B------:R-:W-:Y:S01]  /*0a30*/  LOP3.LUT R12, R21.reuse, 0x1e, RZ, 0xfc, !PT ;  /* 0x0000001e150c7812 */ /* 0x040fe200078efcff */
[----:B------:R-:W-:Y:S01]  /*0a40*/  IMAD.MOV.U32 R4, RZ, RZ, R11 ;  /* 0x000000ffff047224 */ /* 0x000fe200078e000b */
[----:B------:R-:W-:Y:S01]  /*0a50*/  LOP3.LUT R14, R21, 0x18, RZ, 0xfc, !PT ;  /* 0x00000018150e7812 */ /* 0x000fe200078efcff */
[----:B------:R-:W-:Y:S01]  /*0a60*/  IMAD.MOV R0, RZ, RZ, -R0 ;  /* 0x000000ffff007224 */ /* 0x000fe200078e0a00 */
[----:B------:R-:W-:Y:S01]  /*0a70*/  ISETP.GE.AND P6, PT, R12, RZ, PT ;  /* 0x000000ff0c00720c */ /* 0x000fe20003fc6270 */
[----:B------:R-:W-:Y:S01]  /*0a80*/  IMAD.HI.U32 R5, R5, R10, RZ ;  /* 0x0000000a05057227 */ /* 0x000fe200078e00ff */
[----:B------:R-:W-:Y:S02]  /*0a90*/  IABS R13, R14 ;  /* 0x0000000e000d7213 */ /* 0x000fe40000000000 */
[C---:B------:R-:W-:Y:S01]  /*0aa0*/  LOP3.LUT R26, R21.reuse, 0x10, RZ, 0xfc, !PT ;  /* 0x00000010151a7812 */ /* 0x040fe200078efcff */
[----:B------:R-:W-:Y:S01]  /*0ab0*/  IMAD R11, R4, R25, RZ ;  /* 0x00000019040b7224 */ /* 0x000fe200078e02ff */
[----:B------:R-:W-:Y:S01]  /*0ac0*/  LOP3.LUT R27, R21, 0xe, RZ, 0xfc, !PT ;  /* 0x0000000e151b7812 */ /* 0x000fe200078efcff */
[----:B------:R-:W-:Y:S01]  /*0ad0*/  IMAD R0, R9, R0, R8 ;  /* 0x0000000009007224 */ /* 0x000fe200078e0208 */
[----:B------:R-:W-:Y:S01]  /*0ae0*/  IABS R8, R12 ;  /* 0x0000000c00087213 */ /* 0x000fe20000000000 */
[----:B------:R-:W-:Y:S01]  /*0af0*/  IMAD.MOV R5, RZ, RZ, -R5 ;  /* 0x000000ffff057224 */ /* 0x000fe200078e0a05 */
[----:B0-----:R-:W-:Y:S01]  /*0b00*/  IABS R17, R27 ;  /* 0x0000001b00117213 */ /* 0x001fe20000000000 */
[----:B------:R-:W-:Y:S01]  /*0b10*/  IMAD.HI.U32 R6, R7, R11, R6 ;  /* 0x0000000b07067227 */ /* 0x000fe200078e0006 */
[----:B------:R-:W-:-:S02]  /*0b20*/  ISETP.GT.U32.AND P0, PT, R9, R0, PT ;  /* 0x000000000900720c */ /* 0x000fc40003f04070 */
[----:B------:R-:W-:Y:S01]  /*0b30*/  LOP3.LUT R11, R21, 0x1c, RZ, 0xfc, !PT ;  /* 0x0000001c150b7812 */ /* 0x000fe200078efcff */
[C---:B------:R-:W-:Y:S01]  /*0b40*/  IMAD R4, R9.reuse, R5, R10 ;  /* 0x0000000509047224 */ /* 0x040fe200078e020a */
[----:B------:R-:W-:Y:S01]  /*0b50*/  SHF.R.U32.HI R10, RZ, 0x5, R96 ;  /* 0x00000005ff0a7819 */ /* 0x000fe20000011660 */
[----:B------:R-:W-:Y:S01]  /*0b60*/  IMAD.MOV.U32 R7, RZ, RZ, R8 ;  /* 0x000000ffff077224 */ /* 0x000fe200078e0008 */
[----:B------:R-:W-:Y:S02]  /*0b70*/  SHF.R.S32.HI R8, RZ, 0x1f, R31 ;  /* 0x0000001fff087819 */ /* 0x000fe4000001141f */
[----:B------:R-:W-:Y:S01]  /*0b80*/  ISETP.GT.U32.AND P1, PT, R9, R4, PT ;  /* 0x000000040900720c */ /* 0x000fe20003f24070 */
[----:B------:R-:W-:Y:S01]  /*0b90*/  IMAD.HI.U32 R5, R6, R7, RZ ;  /* 0x0000000706057227 */ /* 0x000fe200078e00ff */
[----:B------:R-:W-:Y:S02]  /*0ba0*/  LEA.HI R31, R8, R31, RZ, 0x7 ;  /* 0x0000001f081f7211 */ /* 0x000fe400078f38ff */
[----:B------:R-:W-:Y:S01]  /*0bb0*/  R2UR UR50, R10 ;  /* 0x000000000a3272ca */ /* 0x000fe200000e0000 */
[----:B------:R-:W-:Y:S01]  /*0bc0*/  @!P0 IMAD.IADD R0, R0, 0x1, -R9 ;  /* 0x0000000100008824 */ /* 0x000fe200078e0a09 */
[----:B------:R-:W-:-:S02]  /*0bd0*/  IADD3 R8, -R5, RZ, RZ ;  /* 0x000000ff05087210 */ /* 0x000fc40007ffe1ff */
[----:B------:R-:W-:Y:S02]  /*0be0*/  IABS R10, R11 ;  /* 0x0000000b000a7213 */ /* 0x000fe40000000000 */
[----:B------:R-:W-:Y:S01]  /*0bf0*/  ISETP.GT.U32.AND P0, PT, R9, R0, PT ;  /* 0x000000000900720c */ /* 0x000fe20003f04070 */
[----:B------:R-:W-:Y:S01]  /*0c00*/  IMAD R7, R25, R8, R7 ;  /* 0x0000000819077224 */ /* 0x000fe200078e0207 */
[----:B------:R-:W-:Y:S01]  /*0c10*/  LOP3.LUT R8, R21, 0x1a, RZ, 0xfc, !PT ;  /* 0x0000001a15087812 */ /* 0x000fe200078efcff */
[----:B------:R-:W-:Y:S01]  /*0c20*/  @!P1 IMAD.IADD R4, R4, 0x1, -R9 ;  /* 0x0000000104049824 */ /* 0x000fe200078e0a09 */
[----:B------:R-:W-:Y:S01]  /*0c30*/  ISETP.GE.AND P4, PT, R11, RZ, PT ;  /* 0x000000ff0b00720c */ /* 0x000fe20003f86270 */
[----:B------:R-:W-:Y:S01]  /*0c40*/  IMAD.HI.U32 R5, R6, R10, RZ ;  /* 0x0000000a06057227 */ /* 0x000fe200078e00ff */
[----:B------:R-:W-:Y:S02]  /*0c50*/  ISETP.GT.U32.AND P1, PT, R25, R7, PT ;  /* 0x000000071900720c */ /* 0x000fe40003f24070 */
[----:B------:R-:W-:Y:S01]  /*0c60*/  ISETP.GT.U32.AND P2, PT, R9, R4, PT ;  /* 0x000000040900720c */ /* 0x000fe20003f44070 */
[----:B------:R-:W-:Y:S01]  /*0c70*/  IMAD.MOV R5, RZ, RZ, -R5 ;  /* 0x000000ffff057224 */ /* 0x000fe200078e0a05 */
[----:B------:R-:W-:-:S02]  /*0c80*/  ISETP.GE.AND P3, PT, R8, RZ, PT ;  /* 0x000000ff0800720c */ /* 0x000fc40003f66270 */
[----:B------:R-:W-:Y:S01]  /*0c90*/  IABS R11, R8 ;  /* 0x00000008000b7213 */ /* 0x000fe20000000000 */
[----:B------:R-:W-:Y:S01]  /*0ca0*/  IMAD R8, R25, R5, R10 ;  /* 0x0000000519087224 */ /* 0x000fe200078e020a */
[C---:B------:R-:W-:Y:S01]  /*0cb0*/  LOP3.LUT R28, R21.reuse, 0xc, RZ, 0xfc, !PT ;  /* 0x0000000c151c7812 */ /* 0x040fe200078efcff */
[----:B------:R-:W-:Y:S01]  /*0cc0*/  @!P0 IMAD.IADD R0, R0, 0x1, -R9 ;  /* 0x0000000100008824 */ /* 0x000fe200078e0a09 */
[----:B------:R-:W-:Y:S01]  /*0cd0*/  ISETP.GE.AND P0, PT, R16, RZ, PT ;  /* 0x000000ff1000720c */ /* 0x000fe20003f06270 */
[----:B------:R-:W-:Y:S01]  /*0ce0*/  IMAD.HI.U32 R5, R6, R11, RZ ;  /* 0x0000000b06057227 */ /* 0x000fe200078e00ff */
[----:B------:R-:W-:Y:S02]  /*0cf0*/  IABS R16, R26 ;  /* 0x0000001a00107213 */ /* 0x000fe40000000000 */
[----:B------:R-:W-:Y:S01]  /*0d00*/  LOP3.LUT R29, R21, 0xa, RZ, 0xfc, !PT ;  /* 0x0000000a151d7812 */ /* 0x000fe200078efcff */
[----:B------:R-:W-:Y:S01]  /*0d10*/  @!P1 IMAD.IADD R7, R7, 0x1, -R25 ;  /* 0x0000000107079824 */ /* 0x000fe200078e0a19 */
[----:B------:R-:W-:Y:S01]  /*0d20*/  IADD3 R12, -R5, RZ, RZ ;  /* 0x000000ff050c7210 */ /* 0x000fe20007ffe1ff */
[----:B------:R-:W-:Y:S01]  /*0d30*/  @!P2 IMAD.IADD R4, R4, 0x1, -R9 ;  /* 0x000000010404a824 */ /* 0x000fe200078e0a09 */
[C---:B------:R-:W-:Y:S01]  /*0d40*/  ISETP.GT.U32.AND P2, PT, R25.reuse, R8, PT ;  /* 0x000000081900720c */ /* 0x040fe20003f44070 */
[----:B------:R-:W-:Y:S01]  /*0d50*/  @!P5 IMAD.MOV R0, RZ, RZ, -R0 ;  /* 0x000000ffff00d224 */ /* 0x000fe200078e0a00 */
[C---:B------:R-:W-:Y:S01]  /*0d60*/  ISETP.GT.U32.AND P1, PT, R25.reuse, R7, PT ;  /* 0x000000071900720c */ /* 0x040fe20003f24070 */
[----:B------:R-:W-:Y:S01]  /*0d70*/  IMAD R9, R25, R12, R11 ;  /* 0x0000000c19097224 */ /* 0x000fe200078e020b */
[----:B------:R-:W-:Y:S01]  /*0d80*/  LOP3.LUT R5, RZ, R2, RZ, 0x33, !PT ;  /* 0x00000002ff057212 */ /* 0x000fe200078e33ff */
[----:B------:R-:W-:Y:S01]  /*0d90*/  @!P0 IMAD.MOV R4, RZ, RZ, -R4 ;  /* 0x000000ffff048224 */ /* 0x000fe200078e0a04 */
[----:B------:R-:W-:Y:S01]  /*0da0*/  ISETP.NE.AND P0, PT, R2, RZ, PT ;  /* 0x000000ff0200720c */ /* 0x000fe20003f05270 */
[----:B------:R-:W-:Y:S01]  /*0db0*/  IMAD.HI.U32 R10, R6, R13, RZ ;  /* 0x0000000d060a7227 */ /* 0x000fe200078e00ff */
[----:B------:R-:W-:-:S02]  /*0dc0*/  ISETP.GE.AND P5, PT, R14, RZ, PT ;  /* 0x000000ff0e00720c */ /* 0x000fc40003fa6270 */
[C---:B------:R-:W-:Y:S01]  /*0dd0*/  SEL R24, R5.reuse, R0, !P0 ;  /* 0x0000000005187207 */ /* 0x040fe20004000000 */
[----:B------:R-:W-:Y:S01]  /*0de0*/  IMAD.MOV R10, RZ, RZ, -R10 ;  /* 0x000000ffff0a7224 */ /* 0x000fe200078e0a0a */
[----:B------:R-:W-:Y:S01]  /*0df0*/  SEL R4, R5, R4, !P0 ;  /* 0x0000000405047207 */ /* 0x000fe20004000000 */
[----:B------:R-:W-:Y:S01]  /*0e00*/  @!P2 IMAD.IADD R8, R8, 0x1, -R25 ;  /* 0x000000010808a824 */ /* 0x000fe200078e0a19 */
[----:B------:R-:W-:Y:S01]  /*0e10*/  LOP3.LUT R0, R21, 0x14, RZ, 0xfc, !PT ;  /* 0x0000001415007812 */ /* 0x000fe200078efcff */
[----:B------:R-:W-:Y:S01]  /*0e20*/  IMAD R2, R25, R10, R13 ;  /* 0x0000000a19027224 */ /* 0x000fe200078e020d */
[----:B------:R-:W-:Y:S01]  /*0e30*/  @!P1 IADD3 R7, R7, -R25, RZ ;  /* 0x8000001907079210 */ /* 0x000fe20007ffe0ff */
[C---:B------:R-:W-:Y:S01]  /*0e40*/  IMAD.HI.U32 R11, R6.reuse, R16, RZ ;  /* 0x00000010060b7227 */ /* 0x040fe200078e00ff */
[----:B------:R-:W-:Y:S02]  /*0e50*/  ISETP.GT.U32.AND P0, PT, R25, R8, PT ;  /* 0x000000081900720c */ /* 0x000fe40003f04070 */
[----:B------:R-:W-:Y:S01]  /*0e60*/  LOP3.LUT R10, R21, 0x16, RZ, 0xfc, !PT ;  /* 0x00000016150a7812 */ /* 0x000fe200078efcff */
[----:B------:R-:W-:Y:S01]  /*0e70*/  @!P6 IMAD.MOV R7, RZ, RZ, -R7 ;  /* 0x000000ffff07e224 */ /* 0x000fe200078e0a07 */
[----:B------:R-:W-:Y:S01]  /*0e80*/  ISETP.GT.U32.AND P6, PT, R25, R9, PT ;  /* 0x000000091900720c */ /* 0x000fe20003fc4070 */
[----:B------:R-:W-:Y:S01]  /*0e90*/  IMAD.HI.U32 R12, R6, R17, RZ ;  /* 0x00000011060c7227 */ /* 0x000fe200078e00ff */
[----:B------:R-:W-:-:S02]  /*0ea0*/  ISETP.GE.AND P2, PT, R10, RZ, PT ;  /* 0x000000ff0a00720c */ /* 0x000fc40003f46270 */
[----:B------:R-:W-:Y:S01]  /*0eb0*/  IABS R10, R10 ;  /* 0x0000000a000a7213 */ /* 0x000fe20000000000 */
[----:B------:R-:W-:Y:S01]  /*0ec0*/  IMAD.MOV R11, RZ, RZ, -R11 ;  /* 0x000000ffff0b7224 */ /* 0x000fe200078e0a0b */
[----:B------:R-:W-:Y:S01]  /*0ed0*/  LOP3.LUT R5, R21, 0x12, RZ, 0xfc, !PT ;  /* 0x0000001215057812 */ /* 0x000fe200078efcff */
[----:B------:R-:W-:Y:S01]  /*0ee0*/  IMAD R4, R4, UR4, RZ ;  /* 0x0000000404047c24 */ /* 0x000fe2000f8e02ff */
[----:B------:R-:W-:Y:S01]  /*0ef0*/  IABS R13, R0 ;  /* 0x00000000000d7213 */ /* 0x000fe20000000000 */
[--C-:B------:R-:W-:Y:S01]  /*0f00*/  @!P0 IMAD.IADD R8, R8, 0x1, -R25.reuse ;  /* 0x0000000108088824 */ /* 0x100fe200078e0a19 */
[----:B------:R-:W-:Y:S01]  /*0f10*/  ISETP.GE.AND P1, PT, R0, RZ, PT ;  /* 0x000000ff0000720c */ /* 0x000fe20003f26270 */
[C---:B------:R-:W-:Y:S01]  /*0f20*/  IMAD.HI.U32 R0, R6.reuse, R10, RZ ;  /* 0x0000000a06007227 */ /* 0x040fe200078e00ff */
[----:B------:R-:W-:Y:S02]  /*0f30*/  ISETP.GE.AND P0, PT, R5, RZ, PT ;  /* 0x000000ff0500720c */ /* 0x000fe40003f06270 */
[----:B------:R-:W-:Y:S01]  /*0f40*/  IABS R15, R5 ;  /* 0x00000005000f7213 */ /* 0x000fe20000000000 */
[----:B------:R-:W-:Y:S01]  /*0f50*/  @!P6 IMAD.IADD R9, R9, 0x1, -R25 ;  /* 0x000000010909e824 */ /* 0x000fe200078e0a19 */
[----:B------:R-:W-:Y:S01]  /*0f60*/  LOP3.LUT R30, R21, 0x8, RZ, 0xfc, !PT ;  /* 0x00000008151e7812 */ /* 0x000fe200078efcff */
[----:B------:R-:W-:Y:S01]  /*0f70*/  @!P4 IMAD.MOV R8, RZ, RZ, -R8 ;  /* 0x000000ffff08c224 */ /* 0x000fe200078e0a08 */
[C---:B------:R-:W-:Y:S01]  /*0f80*/  ISETP.GT.U32.AND P4, PT, R25.reuse, R2, PT ;  /* 0x000000021900720c */ /* 0x040fe20003f84070 */
[----:B------:R-:W-:Y:S01]  /*0f90*/  IMAD.HI.U32 R5, R6, R13, RZ ;  /* 0x0000000d06057227 */ /* 0x000fe200078e00ff */
[----:B------:R-:W-:-:S02]  /*0fa0*/  ISETP.GT.U32.AND P6, PT, R25, R9, PT ;  /* 0x000000091900720c */ /* 0x000fc40003fc4070 */
[----:B------:R-:W-:Y:S01]  /*0fb0*/  IABS R19, R30 ;  /* 0x0000001e00137213 */ /* 0x000fe20000000000 */
[----:B------:R-:W-:Y:S01]  /*0fc0*/  IMAD.MOV R0, RZ, RZ, -R0 ;  /* 0x000000ffff007224 */ /* 0x000fe200078e0a00 */
[----:B------:R-:W-:Y:S01]  /*0fd0*/  LOP3.LUT R32, R21, 0x6, RZ, 0xfc, !PT ;  /* 0x0000000615207812 */ /* 0x000fe200078efcff */
[----:B------:R-:W-:Y:S01]  /*0fe0*/  IMAD.MOV R14, RZ, RZ, -R5 ;  /* 0x000000ffff0e7224 */ /* 0x000fe200078e0a05 */
[----:B------:R-:W-:Y:S01]  /*0ff0*/  IABS R23, R21 ;  /* 0x0000001500177213 */ /* 0x000fe20000000000 */
[C---:B------:R-:W-:Y:S01]  /*1000*/  IMAD R0, R25.reuse, R0, R10 ;  /* 0x0000000019007224 */ /* 0x040fe200078e020a */
[----:B------:R-:W-:Y:S01]  /*1010*/  IABS R22, R32 ;  /* 0x0000002000167213 */ /* 0x000fe20000000000 */
[----:B------:R-:W-:Y:S01]  /*1020*/  IMAD R5, R25, R14, R13 ;  /* 0x0000000e19057224 */ /* 0x000fe200078e020d */
[----:B------:R-:W-:Y:S01]  /*1030*/  LOP3.LUT R33, R21, 0x4, RZ, 0xfc, !PT ;  /* 0x0000000415217812 */ /* 0x000fe200078efcff */
[----:B------:R-:W-:Y:S01]  /*1040*/  @!P4 IMAD.IADD R2, R2, 0x1, -R25 ;  /* 0x000000010202c824 */ /* 0x000fe200078e0a19 */
[----:B------:R-:W-:Y:S01]  /*1050*/  SHF.R.S32.HI R105, RZ, 0x7, R31 ;  /* 0x00000007ff697819 */ /* 0x000fe2000001141f */
[----:B------:R-:W-:Y:S01]  /*1060*/  @!P6 IMAD.IADD R9, R9, 0x1, -R25 ;  /* 0x000000010909e824 */ /* 0x000fe200078e0a19 */
[C---:B------:R-:W-:Y:S01]  /*1070*/  ISETP.GT.U32.AND P6, PT, R25.reuse, R0, PT ;  /* 0x000000001900720c */ /* 0x040fe20003fc4070 */
[----:B------:R-:W-:Y:S01]  /*1080*/  IMAD.HI.U32 R10, R6, R15, RZ ;  /* 0x0000000f060a7227 */ /* 0x000fe200078e00ff */
[----:B------:R-:W-:-:S03]  /*1090*/  ISETP.GT.U32.AND P4, PT, R25, R5, PT ;  /* 0x000000051900720c */ /* 0x000fc60003f84070 */
[----:B------:R-:W-:Y:S01]  /*10a0*/  IMAD.MOV R14, RZ, RZ, -R12 ;  /* 0x000000ffff0e7224 */ /* 0x000fe200078e0a0c */
[----:B------:R-:W-:Y:S01]  /*10b0*/  IADD3 R10, -R10, RZ, RZ ;  /* 0x000000ff0a0a7210 */ /* 0x000fe20007ffe1ff */
[C---:B------:R-:W-:Y:S01]  /*10c0*/  IMAD R12, R25.reuse, R11, R16 ;  /* 0x0000000b190c7224 */ /* 0x040fe200078e0210 */
[----:B------:R-:W-:Y:S01]  /*10d0*/  IABS R16, R28 ;  /* 0x0000001c00107213 */ /* 0x000fe20000000000 */
[C---:B------:R-:W-:Y:S01]  /*10e0*/  IMAD R14, R25.reuse, R14, R17 ;  /* 0x0000000e190e7224 */ /* 0x040fe200078e0211 */
[----:B------:R-:W-:Y:S01]  /*10f0*/  IABS R17, R29 ;  /* 0x0000001d00117213 */ /* 0x000fe20000000000 */
[C---:B------:R-:W-:Y:S02]  /*1100*/  IMAD R10, R25.reuse, R10, R15 ;  /* 0x0000000a190a7224 */ /* 0x040fe400078e020f */
[----:B------:R-:W-:Y:S01]  /*1110*/  @!P6 IADD3 R0, R0, -R25, RZ ;  /* 0x800000190000e210 */ /* 0x000fe20007ffe0ff */
[----:B------:R-:W-:Y:S01]  /*1120*/  IMAD.HI.U32 R11, R6, R16, RZ ;  /* 0x00000010060b7227 */ /* 0x000fe200078e00ff */
[----:B------:R-:W-:-:S03]  /*1130*/  ISETP.GT.U32.AND P6, PT, R25, R2, PT ;  /* 0x000000021900720c */ /* 0x000fc60003fc4070 */
[----:B------:R-:W-:Y:S02]  /*1140*/  @!P4 IMAD.IADD R5, R5, 0x1, -R25 ;  /* 0x000000010505c824 */ /* 0x000fe400078e0a19 */
[----:B------:R-:W-:Y:S01]  /*1150*/  @!P3 IMAD.MOV R9, RZ, RZ, -R9 ;  /* 0x000000ffff09b224 */ /* 0x000fe200078e0a09 */
[C---:B------:R-:W-:Y:S01]  /*1160*/  ISETP.GT.U32.AND P3, PT, R25.reuse, R0, PT ;  /* 0x000000001900720c */ /* 0x040fe20003f64070 */
[----:B------:R-:W-:Y:S01]  /*1170*/  IMAD.MOV R11, RZ, RZ, -R11 ;  /* 0x000000ffff0b7224 */ /* 0x000fe200078e0a0b */
[----:B------:R-:W-:Y:S01]  /*1180*/  ISETP.GT.U32.AND P4, PT, R25, R5, PT ;  /* 0x000000051900720c */ /* 0x000fe20003f84070 */
[----:B------:R-:W-:-:S04]  /*1190*/  IMAD.HI.U32 R13, R6, R17, RZ ;  /* 0x00000011060d7227 */ /* 0x000fc800078e00ff */
[----:B------:R-:W-:Y:S01]  /*11a0*/  @!P6 IADD3 R2, R2, -R25, RZ ;  /* 0x800000190202e210 */ /* 0x000fe20007ffe0ff */
[C---:B------:R-:W-:Y:S01]  /*11b0*/  IMAD R16, R25.reuse, R11, R16 ;  /* 0x0000000b19107224 */ /* 0x040fe200078e0210 */
[----:B------:R-:W-:Y:S01]  /*11c0*/  ISETP.GT.U32.AND P6, PT, R25, R10, PT ;  /* 0x0000000a1900720c */ /* 0x000fe20003fc4070 */
[----:B------:R-:W-:-:S04]  /*11d0*/  IMAD.HI.U32 R15, R6, R19, RZ ;  /* 0x00000013060f7227 */ /* 0x000fc800078e00ff */
[--C-:B------:R-:W-:Y:S01]  /*11e0*/  @!P3 IMAD.IADD R0, R0, 0x1, -R25.reuse ;  /* 0x000000010000b824 */ /* 0x100fe200078e0a19 */
[----:B------:R-:W-:Y:S01]  /*11f0*/  ISETP.GT.U32.AND P3, PT, R25, R12, PT ;  /* 0x0000000c1900720c */ /* 0x000fe20003f64070 */
[----:B------:R-:W-:Y:S01]  /*1200*/  @!P4 IMAD.IADD R5, R5, 0x1, -R25 ;  /* 0x000000010505c824 */ /* 0x000fe200078e0a19 */
[C---:B------:R-:W-:Y:S01]  /*1210*/  ISETP.GT.U32.AND P4, PT, R25.reuse, R14, PT ;  /* 0x0000000e1900720c */ /* 0x040fe20003f84070 */
[----:B------:R-:W-:Y:S02]  /*1220*/  IMAD.MOV R18, RZ, RZ, -R13 ;  /* 0x000000ffff127224 */ /* 0x000fe400078e0a0d */
[----:B------:R-:W-:Y:S02]  /*1230*/  IMAD.MOV R20, RZ, RZ, -R15 ;  /* 0x000000ffff147224 */ /* 0x000fe400078e0a0f */
[----:B------:R-:W-:Y:S01]  /*1240*/  @!P6 IMAD.IADD R10, R10, 0x1, -R25 ;  /* 0x000000010a0ae824 */ /* 0x000fe200078e0a19 */
[----:B------:R-:W-:Y:S01]  /*1250*/  ISETP.GT.U32.AND P6, PT, R25, R16, PT ;  /* 0x000000101900720c */ /* 0x000fe20003fc4070 */
[----:B------:R-:W-:-:S04]  /*1260*/  IMAD.HI.U32 R11, R6, R22, RZ ;  /* 0x00000016060b7227 */ /* 0x000fc800078e00ff */
[----:B------:R-:W-:Y:S01]  /*1270*/  IMAD.HI.U32 R13, R6, R23, RZ ;  /* 0x00000017060d7227 */ /* 0x000fe200078e00ff */
[----:B------:R-:W-:Y:S02]  /*1280*/  @!P3 IADD3 R12, R12, -R25, RZ ;  /* 0x800000190c0cb210 */ /* 0x000fe40007ffe0ff */
[----:B------:R-:W-:Y:S01]  /*1290*/  ISETP.GE.AND P3, PT, R21, RZ, PT ;  /* 0x000000ff1500720c */ /* 0x000fe20003f66270 */
[----:B------:R-:W-:Y:S01]  /*12a0*/  @!P4 IMAD.IADD R14, R14, 0x1, -R25 ;  /* 0x000000010e0ec824 */ /* 0x000fe200078e0a19 */
[C---:B------:R-:W-:Y:S01]  /*12b0*/  ISETP.GT.U32.AND P4, PT, R25.reuse, R10, PT ;  /* 0x0000000a1900720c */ /* 0x040fe20003f84070 */
[----:B------:R-:W-:Y:S01]  /*12c0*/  IMAD R17, R25, R18, R17 ;  /* 0x0000001219117224 */ /* 0x000fe200078e0211 */
[----:B------:R-:W-:Y:S01]  /*12d0*/  LOP3.LUT R21, R21, 0x2, RZ, 0xfc, !PT ;  /* 0x0000000215157812 */ /* 0x000fe200078efcff */
[----:B------:R-:W-:Y:S02]  /*12e0*/  IMAD R18, R25, R20, R19 ;  /* 0x0000001419127224 */ /* 0x000fe400078e0213 */
[----:B------:R-:W-:-:S02]  /*12f0*/  IMAD.MOV R11, RZ, RZ, -R11 ;  /* 0x000000ffff0b7224 */ /* 0x000fc400078e0a0b */
[----:B------:R-:W-:Y:S01]  /*1300*/  IMAD.MOV R20, RZ, RZ, -R13 ;  /* 0x000000ffff147224 */ /* 0x000fe200078e0a0d */
[----:B------:R-:W-:Y:S01]  /*1310*/  IABS R13, R33 ;  /* 0x00000021000d7213 */ /* 0x000fe20000000000 */
[----:B------:R-:W-:Y:S02]  /*1320*/  @!P6 IMAD.IADD R16, R16, 0x1, -R25 ;  /* 0x000000011010e824 */ /* 0x000fe400078e0a19 */
[C---:B------:R-:W-:Y:S01]  /*1330*/  IMAD R19, R25.reuse, R11, R22 ;  /* 0x0000000b19137224 */ /* 0x040fe200078e0216 */
[----:B------:R-:W-:Y:S01]  /*1340*/  IABS R22, R21 ;  /* 0x0000001500167213 */ /* 0x000fe20000000000 */
[C---:B------:R-:W-:Y:S01]  /*1350*/  IMAD R23, R25.reuse, R20, R23 ;  /* 0x0000001419177224 */ /* 0x040fe200078e0217 */
[----:B------:R-:W-:Y:S01]  /*1360*/  ISETP.GT.U32.AND P6, PT, R25, R16, PT ;  /* 0x000000101900720c */ /* 0x000fe20003fc4070 */
[----:B------:R-:W-:Y:S02]  /*1370*/  IMAD.MOV.U32 R11, RZ, RZ, R2 ;  /* 0x000000ffff0b7224 */ /* 0x000fe400078e0002 */
[----:B------:R-:W-:-:S02]  /*1380*/  IMAD.MOV.U32 R20, RZ, RZ, R13 ;  /* 0x000000ffff147224 */ /* 0x000fc400078e000d */
[----:B------:R-:W-:Y:S01]  /*1390*/  IMAD.MOV.U32 R15, RZ, RZ, R5 ;  /* 0x000000ffff0f7224 */ /* 0x000fe200078e0005 */
[----:B------:R-:W-:Y:S01]  /*13a0*/  @!P5 IADD3 R11, -R11, RZ, RZ ;  /* 0x000000ff0b0bd210 */ /* 0x000fe20007ffe1ff */
[----:B------:R-:W-:Y:S01]  /*13b0*/  @!P4 IMAD.IADD R10, R10, 0x1, -R25 ;  /* 0x000000010a0ac824 */ /* 0x000fe200078e0a19 */
[C---:B------:R-:W-:Y:S01]  /*13c0*/  ISETP.GT.U32.AND P4, PT, R25.reuse, R18, PT ;  /* 0x000000121900720c */ /* 0x040fe20003f84070 */
[----:B------:R-:W-:Y:S01]  /*13d0*/  IMAD.MOV.U32 R13, RZ, RZ, R0 ;  /* 0x000000ffff0d7224 */ /* 0x000fe200078e0000 */
[----:B------:R-:W-:Y:S01]  /*13e0*/  ISETP.GT.U32.AND P5, PT, R25, R12, PT ;  /* 0x0000000c1900720c */ /* 0x000fe20003fa4070 */
[----:B------:R-:W-:-:S04]  /*13f0*/  IMAD.HI.U32 R0, R6, R20, RZ ;  /* 0x0000001406007227 */ /* 0x000fc800078e00ff */
[----:B------:R-:W-:Y:S01]  /*1400*/  @!P1 IMAD.MOV R15, RZ, RZ, -R15 ;  /* 0x000000ffff0f9224 */ /* 0x000fe200078e0a0f */
[C---:B------:R-:W-:Y:S01]  /*1410*/  ISETP.GT.U32.AND P1, PT, R25.reuse, R17, PT ;  /* 0x000000111900720c */ /* 0x040fe20003f24070 */
[----:B------:R-:W-:Y:S01]  /*1420*/  @!P2 IMAD.MOV R13, RZ, RZ, -R13 ;  /* 0x000000ffff0da224 */ /* 0x000fe200078e0a0d */
[C---:B------:R-:W-:Y:S01]  /*1430*/  ISETP.GT.U32.AND P2, PT, R25.reuse, R14, PT ;  /* 0x0000000e1900720c */ /* 0x040fe20003f44070 */
[----:B------:R-:W-:Y:S02]  /*1440*/  IMAD.MOV R0, RZ, RZ, -R0 ;  /* 0x000000ffff007224 */ /* 0x000fe400078e0a00 */
[----:B------:R-:W-:Y:S01]  /*1450*/  @!P6 IMAD.IADD R16, R16, 0x1, -R25 ;  /* 0x000000011010e824 */ /* 0x000fe200078e0a19 */
[C---:B------:R-:W-:Y:S01]  /*1460*/  ISETP.GT.U32.AND P6, PT, R25.reuse, R23, PT ;  /* 0x000000171900720c */ /* 0x040fe20003fc4070 */
[C---:B------:R-:W-:Y:S01]  /*1470*/  IMAD R20, R25.reuse, R0, R20 ;  /* 0x0000000019147224 */ /* 0x040fe200078e0214 */
[----:B------:R-:W-:Y:S01]  /*1480*/  @!P5 IADD3 R12, R12, -R25, RZ ;  /* 0x800000190c0cd210 */ /* 0x000fe20007ffe0ff */
[----:B------:R-:W-:Y:S01]  /*1490*/  IMAD.HI.U32 R6, R6, R22, RZ ;  /* 0x0000001606067227 */ /* 0x000fe200078e00ff */
[----:B------:R-:W-:-:S02]  /*14a0*/  ISETP.GT.U32.AND P5, PT, R25, R19, PT ;  /* 0x000000131900720c */ /* 0x000fc40003fa4070 */
[----:B------:R-:W-:Y:S01]  /*14b0*/  SHF.R.S32.HI R0, RZ, 0x7, R96 ;  /* 0x00000007ff007819 */ /* 0x000fe20000011460 */
[--C-:B------:R-:W-:Y:S01]  /*14c0*/  @!P4 IMAD.IADD R18, R18, 0x1, -R25.reuse ;  /* 0x000000011212c824 */ /* 0x100fe200078e0a19 */
[----:B------:R-:W-:Y:S01]  /*14d0*/  ISETP.GT.U32.AND P4, PT, R25, R20, PT ;  /* 0x000000141900720c */ /* 0x000fe20003f84070 */
[----:B------:R-:W-:Y:S01]  /*14e0*/  IMAD.MOV R6, RZ, RZ, -R6 ;  /* 0x000000ffff067224 */ /* 0x000fe200078e0a06 */
[----:B------:R-:W-:Y:S01]  /*14f0*/  SGXT R0, R0, 0x1 ;  /* 0x000000010000781a */ /* 0x000fe20000000200 */
[--C-:B------:R-:W-:Y:S01]  /*1500*/  @!P1 IMAD.IADD R17, R17, 0x1, -R25.reuse ;  /* 0x0000000111119824 */ /* 0x100fe200078e0a19 */
[----:B------:R-:W-:Y:S01]  /*1510*/  ISETP.GE.AND P1, PT, R27, RZ, PT ;  /* 0x000000ff1b00720c */ /* 0x000fe20003f26270 */
[--C-:B------:R-:W-:Y:S01]  /*1520*/  @!P2 IMAD.IADD R14, R14, 0x1, -R25.reuse ;  /* 0x000000010e0ea824 */ /* 0x100fe200078e0a19 */
[----:B------:R-:W-:Y:S01]  /*1530*/  ISETP.GE.AND P2, PT, R26, RZ, PT ;  /* 0x000000ff1a00720c */ /* 0x000fe20003f46270 */
[C---:B------:R-:W-:Y:S01]  /*1540*/  IMAD R22, R25.reuse, R6, R22 ;  /* 0x0000000619167224 */ /* 0x040fe200078e0216 */
[----:B------:R-:W-:Y:S01]  /*1550*/  LOP3.LUT R6, R0, 0x90, RZ, 0xc0, !PT ;  /* 0x0000009000067812 */ /* 0x000fe200078ec0ff */
[----:B------:R-:W-:Y:S01]  /*1560*/  @!P0 IMAD.MOV R10, RZ, RZ, -R10 ;  /* 0x000000ffff0a8224 */ /* 0x000fe200078e0a0a */
[----:B------:R-:W-:Y:S01]  /*1570*/  ISETP.GT.U32.AND P0, PT, R25, R17, PT ;  /* 0x000000111900720c */ /* 0x000fe20003f04070 */
[--C-:B------:R-:W-:Y:S01]  /*1580*/  @!P6 IMAD.IADD R23, R23, 0x1, -R25.reuse ;  /* 0x000000011717e824 */ /* 0x100fe200078e0a19 */
[C---:B------:R-:W-:Y:S01]  /*1590*/  ISETP.GT.U32.AND P6, PT, R25.reuse, R22, PT ;  /* 0x000000161900720c */ /* 0x040fe20003fc4070 */
[----:B------:R-:W-:Y:S01]  /*15a0*/  @!P4 IMAD.IADD R20, R20, 0x1, -R25 ;  /* 0x000000011414c824 */ /* 0x000fe200078e0a19 */
[----:B------:R-:W-:Y:S01]  /*15b0*/  ISETP.GT.U32.AND P4, PT, R25, R18, PT ;  /* 0x000000121900720c */ /* 0x000fe20003f84070 */
[----:B------:R-:W-:Y:S01]  /*15c0*/  IMAD.SHL.U32 R2, R96, 0x100, RZ ;  /* 0x0000010060027824 */ /* 0x000fe200078e00ff */
[----:B------:R-:W-:Y:S01]  /*15d0*/  @!P5 IADD3 R19, R19, -R25, RZ ;  /* 0x800000191313d210 */ /* 0x000fe20007ffe0ff */
[----:B------:R-:W-:Y:S01]  /*15e0*/  @!P1 IMAD.MOV R14, RZ, RZ, -R14 ;  /* 0x000000ffff0e9224 */ /* 0x000fe200078e0a0e */
[----:B------:R-:W-:Y:S01]  /*15f0*/  ISETP.GE.AND P5, PT, R28, RZ, PT ;  /* 0x000000ff1c00720c */ /* 0x000fe20003fa6270 */
[----:B------:R-:W-:Y:S01]  /*1600*/  IMAD.SHL.U32 R5, R96, 0x2, RZ ;  /* 0x0000000260057824 */ /* 0x000fe200078e00ff */
[----:B------:R-:W-:-:S02]  /*1610*/  @!P2 IADD3 R12, -R12, RZ, RZ ;  /* 0x000000ff0c0ca210 */ /* 0x000fc40007ffe1ff */
[----:B------:R-:W-:Y:S01]  /*1620*/  ISETP.GT.U32.AND P2, PT, R25, R19, PT ;  /* 0x000000131900720c */ /* 0x000fe20003f44070 */
[--C-:B------:R-:W-:Y:S01]  /*1630*/  @!P0 IMAD.IADD R17, R17, 0x1, -R25.reuse ;  /* 0x0000000111118824 */ /* 0x100fe200078e0a19 */
[----:B------:R-:W-:Y:S01]  /*1640*/  ISETP.GE.AND P0, PT, R29, RZ, PT ;  /* 0x000000ff1d00720c */ /* 0x000fe20003f06270 */
[--C-:B------:R-:W-:Y:S01]  /*1650*/  @!P6 IMAD.IADD R22, R22, 0x1, -R25.reuse ;  /* 0x000000011616e824 */ /* 0x100fe200078e0a19 */
[C---:B------:R-:W-:Y:S01]  /*1660*/  ISETP.GT.U32.AND P1, PT, R25.reuse, R23, PT ;  /* 0x000000171900720c */ /* 0x040fe20003f24070 */
[----:B------:R-:W-:Y:S01]  /*1670*/  @!P4 IMAD.IADD R18, R18, 0x1, -R25 ;  /* 0x000000011212c824 */ /* 0x000fe200078e0a19 */
[C---:B------:R-:W-:Y:S02]  /*1680*/  ISETP.GT.U32.AND P6, PT, R25.reuse, R20, PT ;  /* 0x000000141900720c */ /* 0x040fe40003fc4070 */
[----:B------:R-:W-:Y:S01]  /*1690*/  ISETP.GE.AND P4, PT, R30, RZ, PT ;  /* 0x000000ff1e00720c */ /* 0x000fe20003f86270 */
[----:B------:R-:W-:Y:S01]  /*16a0*/  @!P5 IMAD.MOV R16, RZ, RZ, -R16 ;  /* 0x000000ffff10d224 */ /* 0x000fe200078e0a10 */
[----:B------:R-:W-:Y:S01]  /*16b0*/  ISETP.GT.U32.AND P5, PT, R25, R22, PT ;  /* 0x000000161900720c */ /* 0x000fe20003fa4070 */
[----:B------:R-:W0:Y:S01]  /*16c0*/  LDC R30, c[0x0][0x238] ;  /* 0x00008e00ff1e7b82 */ /* 0x000e220000000800 */
[----:B------:R-:W-:Y:S01]  /*16d0*/  LOP3.LUT R0, R2, 0xc07e, R5, 0xc8, !PT ;  /* 0x0000c07e02007812 */ /* 0x000fe200078ec805 */
[----:B------:R-:W-:Y:S01]  /*16e0*/  IMAD.SHL.U32 R2, R96, 0x40, RZ ;  /* 0x0000004060027824 */ /* 0x000fe200078e00ff */
[----:B------:R-:W-:Y:S01]  /*16f0*/  @!P2 IADD3 R19, R19, -R25, RZ ;  /* 0x800000191313a210 */ /* 0x000fe20007ffe0ff */
[----:B------:R-:W-:Y:S01]  /*1700*/  @!P0 IMAD.MOV R17, RZ, RZ, -R17 ;  /* 0x000000ffff118224 */ /* 0x000fe200078e0a11 */
[----:B------:R-:W-:Y:S01]  /*1710*/  LOP3.LUT R5, R6, 0x7e, R5, 0x78, !PT ;  /* 0x0000007e06057812 */ /* 0x000fe200078e7805 */
[--C-:B------:R-:W-:Y:S01]  /*1720*/  @!P1 IMAD.IADD R23, R23, 0x1, -R25.reuse ;  /* 0x0000000117179824 */ /* 0x100fe200078e0a19 */
[----:B------:R-:W-:Y:S01]  /*1730*/  ISETP.GE.AND P2, PT, R32, RZ, PT ;  /* 0x000000ff2000720c */ /* 0x000fe20003f46270 */
[----:B------:R-:W-:Y:S01]  /*1740*/  @!P6 IMAD.IADD R20, R20, 0x1, -R25 ;  /* 0x000000011414e824 */ /* 0x000fe200078e0a19 */
[----:B------:R-:W-:-:S02]  /*1750*/  ISETP.NE.AND P0, PT, R3, RZ, PT ;  /* 0x000000ff0300720c */ /* 0x000fc40003f05270 */
[----:B------:R-:W-:Y:S01]  /*1760*/  LOP3.LUT R6, RZ, R3, RZ, 0x33, !PT ;  /* 0x00000003ff067212 */ /* 0x000fe200078e33ff */
[----:B------:R-:W-:Y:S01]  /*1770*/  @!P5 IMAD.IADD R22, R22, 0x1, -R25 ;  /* 0x000000011616d824 */ /* 0x000fe200078e0a19 */
[----:B------:R-:W-:Y:S01]  /*1780*/  MOV R3, R18 ;  /* 0x0000001200037202 */ /* 0x000fe20000000f00 */
[----:B------:R-:W-:Y:S01]  /*1790*/  IMAD.MOV.U32 R25, RZ, RZ, R23 ;  /* 0x000000ffff197224 */ /* 0x000fe200078e0017 */
[----:B------:R-:W-:Y:S01]  /*17a0*/  ISETP.GE.AND P1, PT, R33, RZ, PT ;  /* 0x000000ff2100720c */ /* 0x000fe20003f26270 */
[----:B------:R-:W-:Y:S01]  /*17b0*/  IMAD.MOV.U32 R23, RZ, RZ, R20 ;  /* 0x000000ffff177224 */ /* 0x000fe200078e0014 */
[----:B------:R-:W-:Y:S01]  /*17c0*/  ISETP.GE.AND P6, PT, R21, RZ, PT ;  /* 0x000000ff1500720c */ /* 0x000fe20003fc6270 */
[----:B------:R-:W-:Y:S01]  /*17d0*/  @!P4 IMAD.MOV R3, RZ, RZ, -R3 ;  /* 0x000000ffff03c224 */ /* 0x000fe200078e0a03 */
[----:B------:R-:W-:Y:S01]  /*17e0*/  LOP3.LUT R2, R5, 0x1000, R2, 0xf8, !PT ;  /* 0x0000100005027812 */ /* 0x000fe200078ef802 */
[----:B------:R-:W-:Y:S01]  /*17f0*/  @!P2 IMAD.MOV R19, RZ, RZ, -R19 ;  /* 0x000000ffff13a224 */ /* 0x000fe200078e0a13 */
[----:B------:R-:W-:Y:S01]  /*1800*/  SEL R7, R6, R7, !P0 ;  /* 0x0000000706077207 */ /* 0x000fe20004000000 */
[----:B------:R-:W-:Y:S01]  /*1810*/  IMAD R5, R88, UR48, RZ ;  /* 0x0000003058057c24 */ /* 0x000fe2000f8e02ff */
[----:B------:R-:W-:Y:S01]  /*1820*/  SEL R20, R6, R3, !P0 ;  /* 0x0000000306147207 */ /* 0x000fe20004000000 */
[----:B------:R-:W-:Y:S01]  /*1830*/  IMAD R3, R24, UR4, RZ ;  /* 0x0000000418037c24 */ /* 0x000fe2000f8e02ff */
[C---:B------:R-:W-:Y:S01]  /*1840*/  SEL R9, R6.reuse, R9, !P0 ;  /* 0x0000000906097207 */ /* 0x040fe20004000000 */
[----:B------:R-:W-:Y:S01]  /*1850*/  ULDC UR4, c[0x0][0x240] ;  /* 0x0000900000047ab9 */ /* 0x000fe20000000800 */
[C---:B------:R-:W-:Y:S01]  /*1860*/  SEL R11, R6.reuse, R11, !P0 ;  /* 0x0000000b060b7207 */ /* 0x040fe20004000000 */
[----:B------:R-:W-:Y:S01]  /*1870*/  @!P3 IMAD.MOV R25, RZ, RZ, -R25 ;  /* 0x000000ffff19b224 */ /* 0x000fe200078e0a19 */
[----:B------:R-:W-:Y:S01]  /*1880*/  @!P1 IADD3 R23, -R23, RZ, RZ ;  /* 0x000000ff17179210 */ /* 0x000fe20007ffe1ff */
[----:B------:R-:W-:Y:S01]  /*1890*/  @!P6 IMAD.MOV R22, RZ, RZ, -R22 ;  /* 0x000000ffff16e224 */ /* 0x000fe200078e0a16 */
[C---:B------:R-:W-:Y:S01]  /*18a0*/  SEL R21, R6.reuse, R19, !P0 ;  /* 0x0000001306157207 */ /* 0x040fe20004000000 */
[----:B------:R-:W-:Y:S01]  /*18b0*/  IMAD R7, R7, UR4, RZ ;  /* 0x0000000407077c24 */ /* 0x000fe2000f8e02ff */
[----:B------:R-:W-:Y:S01]  /*18c0*/  LEA R156, P1, R3, UR6, 0x1 ;  /* 0x00000006039c7c11 */ /* 0x000fe2000f8208ff */
[----:B------:R-:W-:Y:S01]  /*18d0*/  IMAD R9, R9, UR4, RZ ;  /* 0x0000000409097c24 */ /* 0x000fe2000f8e02ff */
[----:B------:R-:W-:Y:S01]  /*18e0*/  SEL R8, R6, R8, !P0 ;  /* 0x0000000806087207 */ /* 0x000fe20004000000 */
[----:B------:R-:W-:Y:S01]  /*18f0*/  IMAD R20, R20, UR4, RZ ;  /* 0x0000000414147c24 */ /* 0x000fe2000f8e02ff */
[----:B------:R-:W-:Y:S01]  /*1900*/  SEL R13, R6, R13, !P0 ;  /* 0x0000000d060d7207 */ /* 0x000fe20004000000 */
[----:B0-----:R-:W-:Y:S01]  /*1910*/  IMAD R29, R30, 0x7e, RZ ;  /* 0x0000007e1e1d7824 */ /* 0x001fe200078e02ff */
[----:B------:R-:W-:Y:S01]  /*1920*/  SEL R15, R6, R15, !P0 ;  /* 0x0000000f060f7207 */ /* 0x000fe20004000000 */
[----:B------:R-:W-:Y:S01]  /*1930*/  IMAD R8, R8, UR4, RZ ;  /* 0x0000000408087c24 */ /* 0x000fe2000f8e02ff */
[C---:B------:R-:W-:Y:S01]  /*1940*/  SEL R10, R6.reuse, R10, !P0 ;  /* 0x0000000a060a7207 */ /* 0x040fe20004000000 */
[----:B------:R-:W-:Y:S01]  /*1950*/  IMAD R19, R13, UR4, RZ ;  /* 0x000000040d137c24 */ /* 0x000fe2000f8e02ff */
[----:B------:R-:W-:Y:S01]  /*1960*/  SEL R12, R6, R12, !P0 ;  /* 0x0000000c060c7207 */ /* 0x000fe20004000000 */
[----:B------:R-:W-:Y:S01]  /*1970*/  IMAD R33, R30, 0x7c, RZ ;  /* 0x0000007c1e217824 */ /* 0x000fe200078e02ff */
[----:B------:R-:W-:Y:S01]  /*1980*/  SEL R14, R6, R14, !P0 ;  /* 0x0000000e060e7207 */ /* 0x000fe20004000000 */
[----:B------:R-:W-:Y:S01]  /*1990*/  IMAD R10, R10, UR4, RZ ;  /* 0x000000040a0a7c24 */ /* 0x000fe2000f8e02ff */
[----:B------:R-:W-:Y:S01]  /*19a0*/  SEL R18, R6, R17, !P0 ;  /* 0x0000001106127207 */ /* 0x000fe20004000000 */
[----:B------:R-:W-:Y:S01]  /*19b0*/  IMAD R17, R11, UR4, RZ ;  /* 0x000000040b117c24 */ /* 0x000fe2000f8e02ff */
[----:B------:R-:W-:Y:S01]  /*19c0*/  LEA R158, P2, R4, UR6, 0x1 ;  /* 0x00000006049e7c11 */ /* 0x000fe2000f8408ff */
[----:B------:R-:W-:Y:S01]  /*19d0*/  IMAD R12, R12, UR4, RZ ;  /* 0x000000040c0c7c24 */ /* 0x000fe2000f8e02ff */
[----:B------:R-:W-:Y:S01]  /*19e0*/  LEA R101, P5, R5, UR8, 0x1 ;  /* 0x0000000805657c11 */ /* 0x000fe2000f8a08ff */
[----:B------:R-:W-:Y:S01]  /*19f0*/  IMAD R14, R14, UR4, RZ ;  /* 0x000000040e0e7c24 */ /* 0x000fe2000f8e02ff */
[----:B------:R-:W-:Y:S01]  /*1a00*/  SEL R16, R6, R16, !P0 ;  /* 0x0000001006107207 */ /* 0x000fe20004000000 */
[----:B------:R-:W-:Y:S01]  /*1a10*/  IMAD R18, R18, UR4, RZ ;  /* 0x0000000412127c24 */ /* 0x000fe2000f8e02ff */
[----:B------:R-:W-:Y:S01]  /*1a20*/  LEA.HI.X.SX32 R157, R3, UR7, 0x1, P1 ;  /* 0x00000007039d7c11 */ /* 0x000fe200088f0eff */
[----:B------:R-:W-:Y:S01]  /*1a30*/  IMAD R3, R21, UR4, RZ ;  /* 0x0000000415037c24 */ /* 0x000fe2000f8e02ff */
[----:B------:R-:W-:Y:S01]  /*1a40*/  SEL R23, R6, R23, !P0 ;  /* 0x0000001706177207 */ /* 0x000fe20004000000 */
[----:B------:R-:W-:Y:S01]  /*1a50*/  IMAD R16, R16, UR4, RZ ;  /* 0x0000000410107c24 */ /* 0x000fe2000f8e02ff */
[----:B------:R-:W-:Y:S01]  /*1a60*/  SEL R24, R6, R22, !P0 ;  /* 0x0000001606187207 */ /* 0x000fe20004000000 */
[----:B------:R-:W-:Y:S01]  /*1a70*/  USHF.L.U32 UR48, UR48, 0x7, URZ ;  /* 0x0000000730307899 */ /* 0x000fe2000800063f */
[----:B------:R-:W-:Y:S01]  /*1a80*/  LEA.HI.X.SX32 R159, R4, UR7, 0x1, P2 ;  /* 0x00000007049f7c11 */ /* 0x000fe200090f0eff */
[----:B------:R-:W-:Y:S01]  /*1a90*/  IMAD R4, R15, UR4, RZ ;  /* 0x000000040f047c24 */ /* 0x000fe2000f8e02ff */
[----:B------:R-:W-:Y:S01]  /*1aa0*/  SEL R6, R6, R25, !P0 ;  /* 0x0000001906067207 */ /* 0x000fe20004000000 */
[----:B------:R-:W-:Y:S01]  /*1ab0*/  IMAD R22, R23, UR4, RZ ;  /* 0x0000000417167c24 */ /* 0x000fe2000f8e02ff */
[----:B------:R-:W-:Y:S01]  /*1ac0*/  LEA.HI.X.SX32 R27, R5, UR9, 0x1, P5 ;  /* 0x00000009051b7c11 */ /* 0x000fe2000a8f0eff */
[----:B------:R-:W-:Y:S01]  /*1ad0*/  IMAD R24, R24, UR4, RZ ;  /* 0x0000000418187c24 */ /* 0x000fe2000f8e02ff */
[-C--:B------:R-:W-:Y:S01]  /*1ae0*/  LEA R21, P2, R7, R101.reuse, 0x1 ;  /* 0x0000006507157211 */ /* 0x080fe200078408ff */
[----:B------:R-:W-:Y:S01]  /*1af0*/  IMAD R26, R6, UR4, RZ ;  /* 0x00000004061a7c24 */ /* 0x000fe2000f8e02ff */
[-C--:B------:R-:W-:Y:S01]  /*1b00*/  LEA R88, P1, R9, R101.reuse, 0x1 ;  /* 0x0000006509587211 */ /* 0x080fe200078208ff */
[----:B------:R-:W-:Y:S01]  /*1b10*/  IMAD R25, R30, 0x7f, RZ ;  /* 0x0000007f1e197824 */ /* 0x000fe200078e02ff */
[----:B------:R-:W-:Y:S01]  /*1b20*/  LEA R89, P0, R17, R101, 0x1 ;  /* 0x0000006511597211 */ /* 0x000fe200078008ff */
[----:B------:R-:W-:Y:S01]  /*1b30*/  UMOV UR4, URZ ;  /* 0x0000003f00047c82 */ /* 0x000fe20008000000 */
[-C--:B------:R-:W-:Y:S01]  /*1b40*/  LEA.HI.X.SX32 R11, R7, R27.reuse, 0x1, P2 ;  /* 0x0000001b070b7211 */ /* 0x080fe200010f0eff */
[----:B------:R-:W-:Y:S01]  /*1b50*/  IMAD.WIDE R102, R25, 0x2, R158 ;  /* 0x0000000219667825 */ /* 0x000fe200078e029e */
[----:B------:R-:W-:Y:S01]  /*1b60*/  LEA.HI.X.SX32 R15, R9, R27, 0x1, P1 ;  /* 0x0000001b090f7211 */ /* 0x000fe200008f0eff */
[----:B------:R-:W-:Y:S01]  /*1b70*/  UIADD3.X UR31, UR4, 0x40000040, URZ, UP0, !UPT ;  /* 0x40000040041f7890 */ /* 0x000fe200087fe43f */
[-C--:B------:R-:W-:Y:S01]  /*1b80*/  LEA R23, P6, R8, R101.reuse, 0x1 ;  /* 0x0000006508177211 */ /* 0x080fe200078c08ff */
[----:B------:R-:W-:Y:S01]  /*1b90*/  USHF.R.S32.HI UR4, URZ, 0x1f, UR48 ;  /* 0x0000001f3f047899 */ /* 0x000fe20008011430 */
[-C--:B------:R-:W-:Y:S01]  /*1ba0*/  LEA R90, P5, R19, R101.reuse, 0x1 ;  /* 0x00000065135a7211 */ /* 0x080fe200078a08ff */
[----:B------:R-:W-:Y:S01]  /*1bb0*/  USHF.L.U32 UR49, UR48, 0x1, URZ ;  /* 0x0000000130317899 */ /* 0x000fe2000800063f */
[-C--:B------:R-:W-:Y:S01]  /*1bc0*/  LEA R91, P4, R4, R101.reuse, 0x1 ;  /* 0x00000065045b7211 */ /* 0x080fe200078808ff */
[----:B------:R-:W-:Y:S01]  /*1bd0*/  USHF.L.U64.HI UR48, UR48, 0x1, UR4 ;  /* 0x0000000130307899 */ /* 0x000fe20008010204 */
[-C--:B------:R-:W-:Y:S01]  /*1be0*/  LEA R92, P3, R10, R101.reuse, 0x1 ;  /* 0x000000650a5c7211 */ /* 0x080fe200078608ff */
[----:B------:R-:W-:Y:S01]  /*1bf0*/  UIADD3.64 UR10, UR30, 0x2, URZ ;  /* 0x000000021e0a7897 */ /* 0x000fe2000fffe03f */
[-C--:B------:R-:W-:Y:S01]  /*1c00*/  LEA R93, P2, R12, R101.reuse, 0x1 ;  /* 0x000000650c5d7211 */ /* 0x080fe200078408ff */
[----:B------:R-:W-:Y:S01]  /*1c10*/  UIADD3.64 UR34, UR30, 0x4, URZ ;  /* 0x000000041e227897 */ /* 0x000fe2000fffe03f */
[----:B------:R-:W-:Y:S01]  /*1c20*/  LEA R94, P1, R14, R101, 0x1 ;  /* 0x000000650e5e7211 */ /* 0x000fe200078208ff */
[----:B------:R-:W-:Y:S01]  /*1c30*/  UIADD3.64 UR38, UR30, 0xfe, URZ ;  /* 0x000000fe1e267897 */ /* 0x000fe2000fffe03f */
[----:B------:R-:W-:Y:S01]  /*1c40*/  LEA.HI.X.SX32 R17, R17, R27, 0x1, P0 ;  /* 0x0000001b11117211 */ /* 0x000fe200000f0eff */
[----:B------:R-:W-:Y:S01]  /*1c50*/  UIADD3.64 UR42, UR30, 0x100, URZ ;  /* 0x000001001e2a7897 */ /* 0x000fe2000fffe03f */
[----:B------:R-:W-:Y:S01]  /*1c60*/  LEA R95, P0, R16, R101, 0x1 ;  /* 0x00000065105f7211 */ /* 0x000fe200078008ff */
[----:B------:R-:W-:Y:S01]  /*1c70*/  UIADD3.64 UR6, UR30, 0x102, URZ ;  /* 0x000001021e067897 */ /* 0x000fe2000fffe03f */
[-C--:B------:R-:W-:Y:S01]  /*1c80*/  LEA.HI.X.SX32 R13, R8, R27.reuse, 0x1, P6 ;  /* 0x0000001b080d7211 */ /* 0x080fe200030f0eff */
[----:B------:R-:W-:Y:S01]  /*1c90*/  UIADD3.64 UR18, UR30, 0x104, URZ ;  /* 0x000001041e127897 */ /* 0x000fe2000fffe03f */
[----:B------:R-:W-:-:S02]  /*1ca0*/  LEA.HI.X.SX32 R19, R19, R27, 0x1, P5 ;  /* 0x0000001b13137211 */ /* 0x000fc400028f0eff */
[-C--:B------:R-:W-:Y:S02]  /*1cb0*/  LEA.HI.X.SX32 R4, R4, R27.reuse, 0x1, P4 ;  /* 0x0000001b04047211 */ /* 0x080fe400020f0eff */
[-C--:B------:R-:W-:Y:S02]  /*1cc0*/  LEA.HI.X.SX32 R5, R10, R27.reuse, 0x1, P3 ;  /* 0x0000001b0a057211 */ /* 0x080fe400018f0eff */
[-C--:B------:R-:W-:Y:S02]  /*1cd0*/  LEA.HI.X.SX32 R6, R12, R27.reuse, 0x1, P2 ;  /* 0x0000001b0c067211 */ /* 0x080fe400010f0eff */
[----:B------:R-:W-:Y:S02]  /*1ce0*/  LEA.HI.X.SX32 R7, R14, R27, 0x1, P1 ;  /* 0x0000001b0e077211 */ /* 0x000fe400008f0eff */
[-C--:B------:R-:W-:Y:S02]  /*1cf0*/  LEA R96, P5, R18, R101.reuse, 0x1 ;  /* 0x0000006512607211 */ /* 0x080fe400078a08ff */
[----:B------:R-:W-:-:S02]  /*1d00*/  LEA R97, P4, R20, R101, 0x1 ;  /* 0x0000006514617211 */ /* 0x000fc400078808ff */
[-C--:B------:R-:W-:Y:S02]  /*1d10*/  LEA R98, P3, R3, R101.reuse, 0x1 ;  /* 0x0000006503627211 */ /* 0x080fe400078608ff */
[-C--:B------:R-:W-:Y:S02]  /*1d20*/  LEA R99, P2, R22, R101.reuse, 0x1 ;  /* 0x0000006516637211 */ /* 0x080fe400078408ff */
[----:B------:R-:W-:Y:S02]  /*1d30*/  LEA R100, P1, R24, R101, 0x1 ;  /* 0x0000006518647211 */ /* 0x000fe400078208ff */
[----:B------:R-:W-:Y:S02]  /*1d40*/  LEA.HI.X.SX32 R8, R16, R27, 0x1, P0 ;  /* 0x0000001b10087211 */ /* 0x000fe400000f0eff */
[----:B------:R-:W-:Y:S02]  /*1d50*/  LEA R101, P0, R26, R101, 0x1 ;  /* 0x000000651a657211 */ /* 0x000fe400078008ff */
[----:B------:R-:W-:-:S02]  /*1d60*/  LEA.HI.X.SX32 R9, R18, R27, 0x1, P5 ;  /* 0x0000001b12097211 */ /* 0x000fc400028f0eff */
[-C--:B------:R-:W-:Y:S01]  /*1d70*/  LEA.HI.X.SX32 R10, R20, R27.reuse, 0x1, P4 ;  /* 0x0000001b140a7211 */ /* 0x080fe200020f0eff */
[----:B------:R-:W-:Y:S01]  /*1d80*/  IMAD.MOV.U32 R20, RZ, RZ, R103 ;  /* 0x000000ffff147224 */ /* 0x000fe200078e0067 */
[-C--:B------:R-:W-:Y:S01]  /*1d90*/  LEA.HI.X.SX32 R12, R3, R27.reuse, 0x1, P3 ;  /* 0x0000001b030c7211 */ /* 0x080fe200018f0eff */
[----:B------:R-:W-:Y:S01]  /*1da0*/  IMAD R3, R30, 0x7d, RZ ;  /* 0x0000007d1e037824 */ /* 0x000fe200078e02ff */
[-C--:B------:R-:W-:Y:S02]  /*1db0*/  LEA.HI.X.SX32 R14, R22, R27.reuse, 0x1, P2 ;  /* 0x0000001b160e7211 */ /* 0x080fe400010f0eff */
[-C--:B------:R-:W-:Y:S01]  /*1dc0*/  LEA.HI.X.SX32 R16, R24, R27.reuse, 0x1, P1 ;  /* 0x0000001b18107211 */ /* 0x080fe200008f0eff */
[----:B------:R-:W-:Y:S01]  /*1dd0*/  IMAD.WIDE R24, R25, 0x2, R156 ;  /* 0x0000000219187825 */ /* 0x000fe200078e029c */
[----:B------:R-:W-:Y:S02]  /*1de0*/  LEA.HI.X.SX32 R18, R26, R27, 0x1, P0 ;  /* 0x0000001b1a127211 */ /* 0x000fe400000f0eff */
[C---:B------:R-:W-:Y:S01]  /*1df0*/  LOP3.LUT R106, R0.reuse, 0x10, RZ, 0x3c, !PT ;  /* 0x00000010006a7812 */ /* 0x040fe200078e3cff */
[----:B------:R-:W-:Y:S01]  /*1e00*/  IMAD.WIDE R26, R29, 0x2, R158 ;  /* 0x000000021d1a7825 */ /* 0x000fe200078e029e */
[----:B------:R-:W-:-:S02]  /*1e10*/  LOP3.LUT R108, R0, 0x20, RZ, 0x3c, !PT ;  /* 0x00000020006c7812 */ /* 0x000fc400078e3cff */
[C---:B------:R-:W-:Y:S01]  /*1e20*/  LOP3.LUT R107, R0.reuse, 0x30, RZ, 0x3c, !PT ;  /* 0x00000030006b7812 */ /* 0x040fe200078e3cff */
[----:B------:R-:W-:Y:S01]  /*1e30*/  IMAD.MOV.U32 R103, RZ, RZ, R24 ;  /* 0x000000ffff677224 */ /* 0x000fe200078e0018 */
[----:B------:R-:W-:Y:S01]  /*1e40*/  STL [R1+0x94], R26 ;  /* 0x0000941a01007387 */ /* 0x000fe20000100800 */
[----:B------:R-:W-:Y:S01]  /*1e50*/  IMAD.MOV.U32 R22, RZ, RZ, R25 ;  /* 0x000000ffff167224 */ /* 0x000fe200078e0019 */
[C---:B------:R-:W-:Y:S01]  /*1e60*/  LOP3.LUT R106, R0.reuse, 0x40, RZ, 0x3c, !PT ;  /* 0x00000040006a7812 */ /* 0x040fe200078e3cff */
[--C-:B------:R-:W-:Y:S01]  /*1e70*/  IMAD.WIDE R24, R29, 0x2, R156.reuse ;  /* 0x000000021d187825 */ /* 0x100fe200078e029c */
[----:B------:R0:W-:Y:S01]  /*1e80*/  STL [R1+0x90], R27 ;  /* 0x0000901b01007387 */ /* 0x0001e20000100800 */
[C---:B------:R-:W-:Y:S02]  /*1e90*/  LOP3.LUT R108, R0.reuse, 0x50, RZ, 0x3c, !PT ;  /* 0x00000050006c7812 */ /* 0x040fe400078e3cff */
[----:B------:R-:W-:Y:S01]  /*1ea0*/  IMAD.WIDE R28, R3, 0x2, R156 ;  /* 0x00000002031c7825 */ /* 0x000fe200078e029c */
[----:B------:R-:W-:Y:S01]  /*1eb0*/  STL [R1+0x9c], R24 ;  /* 0x00009c1801007387 */ /* 0x000fe20000100800 */
[----:B------:R-:W-:-:S02]  /*1ec0*/  LOP3.LUT R107, R0, 0x60, RZ, 0x3c, !PT ;  /* 0x00000060006b7812 */ /* 0x000fc400078e3cff */
[----:B------:R-:W-:Y:S01]  /*1ed0*/  LOP3.LUT R106, R0, 0x70, RZ, 0x3c, !PT ;  /* 0x00000070006a7812 */ /* 0x000fe200078e3cff */
[----:B------:R1:W-:Y:S01]  /*1ee0*/  STL [R1+0x98], R25 ;  /* 0x0000981901007387 */ /* 0x0003e20000100800 */
[C---:B------:R-:W-:Y:S01]  /*1ef0*/  LOP3.LUT R108, R2.reuse, 0x20, RZ, 0x3c, !PT ;  /* 0x00000020026c7812 */ /* 0x040fe200078e3cff */
[--C-:B0-----:R-:W-:Y:S01]  /*1f00*/  IMAD.WIDE R26, R3, 0x2, R158.reuse ;  /* 0x00000002031a7825 */ /* 0x101fe200078e029e */
[C---:B------:R-:W-:Y:S02]  /*1f10*/  LOP3.LUT R107, R2.reuse, 0x40, RZ, 0x3c, !PT ;  /* 0x00000040026b7812 */ /* 0x040fe400078e3cff */
[----:B------:R-:W-:Y:S01]  /*1f20*/  LOP3.LUT R106, R2, 0x60, RZ, 0x3c, !PT ;  /* 0x00000060026a7812 */ /* 0x000fe200078e3cff */
[----:B------:R-:W-:Y:S01]  /*1f30*/  IMAD R3, R30, 0x7a, RZ ;  /* 0x0000007a1e037824 */ /* 0x000fe200078e02ff */
[----:B------:R-:W-:Y:S01]  /*1f40*/  STL [R1+0xa4], R26 ;  /* 0x0000a41a01007387 */ /* 0x000fe20000100800 */
[----:B-1----:R-:W-:-:S03]  /*1f50*/  IMAD.WIDE R24, R33, 0x2, R158 ;  /* 0x0000000221187825 */ /* 0x002fc600078e029e */
[----:B------:R0:W-:Y:S04]  /*1f60*/  STL [R1+0xa0], R27 ;  /* 0x0000a01b01007387 */ /* 0x0001e80000100800 */
[----:B------:R-:W-:Y:S04]  /*1f70*/  STL [R1+0xac], R28 ;  /* 0x0000ac1c01007387 */ /* 0x000fe80000100800 */
[----:B------:R1:W-:Y:S01]  /*1f80*/  STL [R1+0xa8], R29 ;  /* 0x0000a81d01007387 */ /* 0x0003e20000100800 */
[----:B0-----:R-:W-:Y:S01]  /*1f90*/  IMAD.WIDE R26, R33, 0x2, R156 ;  /* 0x00000002211a7825 */ /* 0x001fe200078e029c */
[----:B------:R-:W-:-:S02]  /*1fa0*/  CS2R R32, SRZ ;  /* 0x0000000000207805 */ /* 0x000fc4000001ff00 */
[----:B------:R-:W-:Y:S04]  /*1fb0*/  STL [R1+0xb4], R24 ;  /* 0x0000b41801007387 */ /* 0x000fe80000100800 */
[----:B------:R0:W-:Y:S01]  /*1fc0*/  STL [R1+0xb0], R25 ;  /* 0x0000b01901007387 */ /* 0x0001e20000100800 */
[----:B-1----:R-:W-:-:S03]  /*1fd0*/  IMAD R29, R30, 0x7b, RZ ;  /* 0x0000007b1e1d7824 */ /* 0x002fc600078e02ff */
[----:B------:R-:W-:Y:S04]  /*1fe0*/  STL [R1+0xbc], R26 ;  /* 0x0000bc1a01007387 */ /* 0x000fe80000100800 */
[----:B------:R1:W-:Y:S01]  /*1ff0*/  STL [R1+0xb8], R27 ;  /* 0x0000b81b01007387 */ /* 0x0003e20000100800 */
[----:B0-----:R-:W-:-:S04]  /*2000*/  IMAD.WIDE R24, R29, 0x2, R158 ;  /* 0x000000021d187825 */ /* 0x001fc800078e029e */
[--C-:B------:R-:W-:Y:S01]  /*2010*/  IMAD.WIDE R28, R29, 0x2, R156.reuse ;  /* 0x000000021d1c7825 */ /* 0x100fe200078e029c */
[----:B------:R-:W-:Y:S03]  /*2020*/  STL [R1+0xc8], R24 ;  /* 0x0000c81801007387 */ /* 0x000fe60000100800 */
[C---:B-1----:R-:W-:Y:S01]  /*2030*/  IMAD.WIDE R26, R3.reuse, 0x2, R156 ;  /* 0x00000002031a7825 */ /* 0x042fe200078e029c */
[----:B------:R0:W-:Y:S04]  /*2040*/  STL [R1+0xc0], R25 ;  /* 0x0000c01901007387 */ /* 0x0001e80000100800 */
[----:B------:R-:W-:Y:S04]  /*2050*/  STL [R1+0xd4], R28 ;  /* 0x0000d41c01007387 */ /* 0x000fe80000100800 */
[----:B------:R1:W-:Y:S01]  /*2060*/  STL [R1+0xd0], R29 ;  /* 0x0000d01d01007387 */ /* 0x0003e20000100800 */
[----:B0-----:R-:W-:-:S04]  /*2070*/  IMAD.WIDE R24, R3, 0x2, R158 ;  /* 0x0000000203187825 */ /* 0x001fc800078e029e */
[C---:B------:R-:W-:Y:S01]  /*2080*/  IMAD R3, R30.reuse, 0x78, RZ ;  /* 0x000000781e037824 */ /* 0x040fe200078e02ff */
[----:B------:R-:W-:Y:S01]  /*2090*/  STL [R1+0xdc], R24 ;  /* 0x0000dc1801007387 */ /* 0x000fe20000100800 */
[----:B-1----:R-:W-:-:S03]  /*20a0*/  IMAD R29, R30, 0x79, RZ ;  /* 0x000000791e1d7824 */ /* 0x002fc600078e02ff */
[----:B------:R0:W-:Y:S04]  /*20b0*/  STL [R1+0xd8], R25 ;  /* 0x0000d81901007387 */ /* 0x0001e80000100800 */
        /* <DEDUP_REMOVED lines=87> */
[----:B------:R-:W-:Y:S01]  /*2630*/  IMAD.WIDE R28, R29, 0x2, R156 ;  /* 0x000000021d1c7825 */ /* 0x000fe200078e029c */
[----:B------:R-:W-:Y:S03]  /*2640*/  STL [R1+0x1bc], R24 ;  /* 0x0001bc1801007387 */ /* 0x000fe60000100800 */
[----:B-1----:R-:W-:Y:S01]  /*2650*/  IMAD R27, R30, 0x6b, RZ ;  /* 0x0000006b1e1b7824 */ /* 0x002fe200078e02ff */
[----:B------:R0:W-:Y:S04]  /*2660*/  STL [R1+0x1b8], R25 ;  /* 0x0001b81901007387 */ /* 0x0001e80000100800 */
[----:B------:R-:W-:Y:S04]  /*2670*/  STL [R1+0x1c4], R28 ;  /* 0x0001c41c01007387 */ /* 0x000fe80000100800 */
[----:B------:R1:W-:Y:S01]  /*2680*/  STL [R1+0x1c0], R29 ;  /* 0x0001c01d01007387 */ /* 0x0003e20000100800 */
[----:B0-----:R-:W-:-:S05]  /*2690*/  IMAD.WIDE R24, R3, 0x2, R158 ;  /* 0x0000000203187825 */ /* 0x001fca00078e029e */
[----:B------:R-:W-:Y:S01]  /*26a0*/  STL [R1+0x1cc], R24 ;  /* 0x0001cc1801007387 */ /* 0x000fe20000100800 */
[----:B-1----:R-:W-:-:S03]  /*26b0*/  IMAD.WIDE R28, R3, 0x2, R156 ;  /* 0x00000002031c7825 */ /* 0x002fc600078e029c */
[----:B------:R0:W-:Y:S01]  /*26c0*/  STL [R1+0x1c8], R25 ;  /* 0x0001c81901007387 */ /* 0x0001e20000100800 */
[----:B------:R-:W-:-:S03]  /*26d0*/  IMAD R3, R30, 0x6a, RZ ;  /* 0x0000006a1e037824 */ /* 0x000fc600078e02ff */
        /* <DEDUP_REMOVED lines=217> */
[----:B------:R1:W-:Y:S04]  /*3470*/  STL [R1+0x3cc], R28 ;  /* 0x0003cc1c01007387 */ /* 0x0003e80000100800 */
[----:B------:R-:W-:Y:S01]  /*3480*/  STL [R1+0x3c8], R29 ;  /* 0x0003c81d01007387 */ /* 0x000fe20000100800 */
        /* <DEDUP_REMOVED lines=71> */
[C---:B------:R-:W-:Y:S01]  /*3900*/  IMAD.SHL.U32 R3, R30.reuse, 0x40, RZ ;  /* 0x000000401e037824 */ /* 0x040fe200078e00ff */
        /* <DEDUP_REMOVED lines=222> */
[----:B0-----:R-:W-:Y:S01]  /*46f0*/  IMAD.WIDE R24, R3, 0x2, R158 ;  /* 0x0000000203187825 */ /* 0x001fe200078e029e */
[----:B------:R-:W-:-:S04]  /*4700*/  SHF.L.U32 R3, R30, 0x5, RZ ;  /* 0x000000051e037819 */ /* 0x000fc800000006ff */
        /* <DEDUP_REMOVED lines=223> */
[----:B------:R-:W-:Y:S01]  /*5500*/  IMAD.MOV.U32 R3, RZ, RZ, RZ ;  /* 0x000000ffff037224 */ /* 0x000fe200078e00ff */
[----:B------:R-:W-:Y:S01]  /*5510*/  STL [R1+0x874], R24 ;  /* 0x0008741801007387 */ /* 0x000fe20000100800 */
[----:B-1----:R-:W-:-:S03]  /*5520*/  IMAD.WIDE R28, R30, 0x2, R158 ;  /* 0x000000021e1c7825 */ /* 0x002fc600078e029e */
[----:B------:R0:W-:Y:S04]  /*5530*/  STL [R1+0x870], R25 ;  /* 0x0008701901007387 */ /* 0x0001e80000100800 */
[----:B------:R-:W-:Y:S04]  /*5540*/  STL [R1+0x87c], R26 ;  /* 0x00087c1a01007387 */ /* 0x000fe80000100800 */
[----:B------:R1:W-:Y:S01]  /*5550*/  STL [R1+0x878], R27 ;  /* 0x0008781b01007387 */ /* 0x0003e20000100800 */
[C---:B0-----:R-:W-:Y:S01]  /*5560*/  IMAD.WIDE R24, R30.reuse, 0x2, R156 ;  /* 0x000000021e187825 */ /* 0x041fe200078e029c */
[----:B------:R-:W-:-:S02]  /*5570*/  SHF.L.U32 R30, R30, 0x7, RZ ;  /* 0x000000071e1e7819 */ /* 0x000fc400000006ff */
[----:B------:R-:W-:Y:S04]  /*5580*/  STL [R1+0x884], R28 ;  /* 0x0008841c01007387 */ /* 0x000fe80000100800 */
[----:B------:R0:W-:Y:S01]  /*5590*/  STL [R1+0x880], R29 ;  /* 0x0008801d01007387 */ /* 0x0001e20000100800 */
[----:B-1----:R-:W-:-:S03]  /*55a0*/  CS2R R26, SRZ ;  /* 0x00000000001a7805 */ /* 0x002fc6000001ff00 */
[----:B------:R-:W-:Y:S04]  /*55b0*/  STL [R1+0x88c], R24 ;  /* 0x00088c1801007387 */ /* 0x000fe80000100800 */
[----:B------:R1:W-:Y:S01]  /*55c0*/  STL [R1+0x888], R25 ;  /* 0x0008881901007387 */ /* 0x0003e20000100800 */
[----:B0-----:R-:W-:-:S03]  /*55d0*/  CS2R R28, SRZ ;  /* 0x00000000001c7805 */ /* 0x001fc6000001ff00 */
[----:B------:R0:W-:Y:S01]  /*55e0*/  STL [R1+0x8b8], R105 ;  /* 0x0008b86901007387 */ /* 0x0001e20000100800 */
[----:B-1----:R-:W-:-:S04]  /*55f0*/  SHF.R.S32.HI R25, RZ, 0x1f, R30 ;  /* 0x0000001fff197819 */ /* 0x002fc8000001141e */
[C---:B------:R-:W-:Y:S01]  /*5600*/  SHF.L.U64.HI R104, R30.reuse, 0x1, R25 ;  /* 0x000000011e687819 */ /* 0x040fe20000010219 */
[----:B0-----:R-:W-:Y:S01]  /*5610*/  IMAD.SHL.U32 R105, R30, 0x2, RZ ;  /* 0x000000021e697824 */ /* 0x001fe200078e00ff */
[----:B------:R-:W-:Y:S02]  /*5620*/  CS2R R24, SRZ ;  /* 0x0000000000187805 */ /* 0x000fe4000001ff00 */
[----:B------:R-:W-:-:S07]  /*5630*/  CS2R R30, SRZ ;  /* 0x00000000001e7805 */ /* 0x000fce000001ff00 */
.L_x_1:
[----:B------:R-:W0:Y:S01]  /*5640*/  LDC R106, c[0x0][0x230] ;  /* 0x00008c00ff6a7b82 */ /* 0x000e220000000800 */
[----:B------:R-:W-:Y:S01]  /*5650*/  PRMT R148, RZ, 0x7610, R148 ;  /* 0x00007610ff947816 */ /* 0x000fe20000000094 */
[----:B------:R-:W2:Y:S04]  /*5660*/  LDL R117, [R1+0x888] ;  /* 0x0008880001757983 */ /* 0x000ea80000100800 */
[----:B------:R-:W3:Y:S04]  /*5670*/  LDL R114, [R1+0x88c] ;  /* 0x00088c0001727983 */ /* 0x000ee80000100800 */
[----:B------:R-:W4:Y:S04]  /*5680*/  LDL R131, [R1+0x880] ;  /* 0x0008800001837983 */ /* 0x000f280000100800 */
[----:B------:R-:W5:Y:S01]  /*5690*/  LDL R125, [R1+0x884] ;  /* 0x00088400017d7983 */ /* 0x000f620000100800 */
[----:B------:R-:W-:-:S03]  /*56a0*/  PRMT R153, RZ, 0x7610, R153 ;  /* 0x00007610ff997816 */ /* 0x000fc60000000099 */
[----:B------:R-:W-:Y:S04]  /*56b0*/  STL [R1+0xa08], R0 ;  /* 0x000a080001007387 */ /* 0x000fe80000100800 */
[----:B------:R-:W-:Y:S01]  /*56c0*/  STL [R1+0x970], R101 ;  /* 0x0009706501007387 */ /* 0x000fe20000100800 */
[----:B0-----:R-:W-:-:S03]  /*56d0*/  IMAD R106, R3, -0x80, R106 ;  /* 0xffffff80036a7824 */ /* 0x001fc600078e026a */
[----:B------:R-:W-:Y:S02]  /*56e0*/  STL [R1+0x96c], R18 ;  /* 0x00096c1201007387 */ /* 0x000fe40000100800 */
[C---:B------:R-:W-:Y:S02]  /*56f0*/  ISETP.GT.AND P0, PT, R106.reuse, RZ, PT ;  /* 0x000000ff6a00720c */ /* 0x040fe40003f04270 */
[----:B------:R-:W-:Y:S01]  /*5700*/  STL [R1+0x968], R100 ;  /* 0x0009686401007387 */ /* 0x000fe20000100800 */
[----:B------:R-:W-:-:S03]  /*5710*/  ISETP.GT.AND P1, PT, R106, 0x1, PT ;  /* 0x000000016a00780c */ /* 0x000fc60003f24270 */
[----:B------:R-:W-:Y:S04]  /*5720*/  STL [R1+0x964], R16 ;  /* 0x0009641001007387 */ /* 0x000fe80000100800 */
[----:B------:R-:W-:Y:S03]  /*5730*/  STL [R1+0x960], R99 ;  /* 0x0009606301007387 */ /* 0x000fe60000100800 */
[----:B------:R-:W-:Y:S01]  /*5740*/  @P0 IMAD.MOV.U32 R108, RZ, RZ, R156 ;  /* 0x000000ffff6c0224 */ /* 0x000fe200078e009c */
[----:B------:R-:W-:Y:S01]  /*5750*/  STL [R1+0x95c], R14 ;  /* 0x00095c0e01007387 */ /* 0x000fe20000100800 */
[----:B------:R-:W-:-:S03]  /*5760*/  @P0 IMAD.MOV.U32 R109, RZ, RZ, R157 ;  /* 0x000000ffff6d0224 */ /* 0x000fc600078e009d */
[----:B------:R-:W-:Y:S04]  /*5770*/  STL [R1+0x958], R98 ;  /* 0x0009586201007387 */ /* 0x000fe80000100800 */
[----:B------:R-:W2:Y:S04]  /*5780*/  @P0 LDG.E.U16 R148, desc[UR52][R108.64] ;  /* 0x000000346c940981 */ /* 0x000ea8000c1e1500 */
[----:B------:R-:W-:Y:S04]  /*5790*/  STL [R1+0x954], R12 ;  /* 0x0009540c01007387 */ /* 0x000fe80000100800 */
        /* <DEDUP_REMOVED lines=29> */
[----:B------:R-:W4:Y:S04]  /*5970*/  LDL R152, [R1+0x878] ;  /* 0x0008780001987983 */ /* 0x000f280000100800 */
[----:B--2---:R0:W-:Y:S04]  /*5980*/  STL [R1+0x8c], R148 ;  /* 0x00008c9401007387 */ /* 0x0041e80000100800 */
[----:B0-----:R-:W2:Y:S01]  /*5990*/  LDL R148, [R1+0x87c] ;  /* 0x00087c0001947983 */ /* 0x001ea20000100800 */
[----:B------:R-:W-:-:S02]  /*59a0*/  @P0 IMAD.MOV.U32 R108, RZ, RZ, R158 ;  /* 0x000000ffff6c0224 */ /* 0x000fc400078e009e */
[----:B------:R-:W-:Y:S01]  /*59b0*/  @P0 IMAD.MOV.U32 R109, RZ, RZ, R159 ;  /* 0x000000ffff6d0224 */ /* 0x000fe200078e009f */
[----:B------:R-:W-:Y:S02]  /*59c0*/  ISETP.GT.AND P2, PT, R106, 0x2, PT ;  /* 0x000000026a00780c */ /* 0x000fe40003f44270 */
[----:B------:R-:W-:Y:S02]  /*59d0*/  PRMT R137, RZ, 0x7610, R137 ;  /* 0x00007610ff897816 */ /* 0x000fe40000000089 */
[----:B------:R3:W2:Y:S01]  /*59e0*/  @P0 LDG.E.U16 R153, desc[UR52][R108.64] ;  /* 0x000000346c990981 */ /* 0x0006a2000c1e1500 */
[----:B------:R-:W-:Y:S02]  /*59f0*/  PRMT R111, RZ, 0x7610, R111 ;  /* 0x00007610ff6f7816 */ /* 0x000fe4000000006f */
[----:B---3--:R-:W-:Y:S01]  /*5a00*/  @P1 MOV R108, R114 ;  /* 0x00000072006c1202 */ /* 0x008fe20000000f00 */
[----:B------:R-:W-:-:S05]  /*5a10*/  @P1 IMAD.MOV.U32 R109, RZ, RZ, R117 ;  /* 0x000000ffff6d1224 */ /* 0x000fca00078e0075 */
[----:B------:R5:W3:Y:S01]  /*5a20*/  @P1 LDG.E.U16 R137, desc[UR52][R108.64] ;  /* 0x000000346c891981 */ /* 0x000ae2000c1e1500 */
[----:B------:R-:W-:Y:S01]  /*5a30*/  PRMT R147, RZ, 0x7610, R147 ;  /* 0x00007610ff937816 */ /* 0x000fe20000000093 */
[----:B-----5:R-:W-:Y:S02]  /*5a40*/  @P1 IMAD.MOV.U32 R108, RZ, RZ, R125 ;  /* 0x000000ffff6c1224 */ /* 0x020fe400078e007d */
[----:B----4-:R-:W-:-:S05]  /*5a50*/  @P1 IMAD.MOV.U32 R109, RZ, RZ, R131 ;  /* 0x000000ffff6d1224 */ /* 0x010fca00078e0083 */
[----:B------:R0:W4:Y:S04]  /*5a60*/  @P1 LDG.E.U16 R111, desc[UR52][R108.64] ;  /* 0x000000346c6f1981 */ /* 0x000128000c1e1500 */
[----:B------:R-:W-:Y:S04]  /*5a70*/  STL [R1+0x8e0], R158 ;  /* 0x0008e09e01007387 */ /* 0x000fe80000100800 */
[----:B------:R-:W-:Y:S04]  /*5a80*/  STL [R1+0x8dc], R159 ;  /* 0x0008dc9f01007387 */ /* 0x000fe80000100800 */
[----:B------:R-:W5:Y:S04]  /*5a90*/  LDL R117, [R1+0x870] ;  /* 0x0008700001757983 */ /* 0x000f680000100800 */
[----:B------:R-:W5:Y:S01]  /*5aa0*/  LDL R114, [R1+0x874] ;  /* 0x0008740001727983 */ /* 0x000f620000100800 */
[----:B0-----:R-:W-:-:S02]  /*5ab0*/  @P2 IMAD.MOV.U32 R109, RZ, RZ, R152 ;  /* 0x000000ffff6d2224 */ /* 0x001fc400078e0098 */
[----:B--2---:R-:W-:-:S05]  /*5ac0*/  @P2 IMAD.MOV.U32 R108, RZ, RZ, R148 ;  /* 0x000000ffff6c2224 */ /* 0x004fca00078e0094 */
[----:B------:R5:W2:Y:S04]  /*5ad0*/  @P2 LDG.E.U16 R147, desc[UR52][R108.64] ;  /* 0x000000346c932981 */ /* 0x000aa8000c1e1500 */
[----:B---3--:R0:W-:Y:S04]  /*5ae0*/  STL [R1+0x84], R137 ;  /* 0x0000848901007387 */ /* 0x0081e80000100800 */
[----:B------:R-:W3:Y:S04]  /*5af0*/  LDL R125, [R1+0x86c] ;  /* 0x00086c00017d7983 */ /* 0x000ee80000100800 */
[----:B------:R-:W3:Y:S04]  /*5b00*/  LDL R131, [R1+0x860] ;  /* 0x0008600001837983 */ /* 0x000ee80000100800 */
[----:B0-----:R-:W3:Y:S04]  /*5b10*/  LDL R137, [R1+0x868] ;  /* 0x0008680001897983 */ /* 0x001ee80000100800 */
[----:B----4-:R0:W-:Y:S04]  /*5b20*/  STL [R1+0x80], R111 ;  /* 0x0000806f01007387 */ /* 0x0101e80000100800 */
[----:B------:R-:W4:Y:S04]  /*5b30*/  LDL R148, [R1+0x858] ;  /* 0x0008580001947983 */ /* 0x000f280000100800 */
[----:B0-----:R-:W4:Y:S01]  /*5b40*/  LDL R111, [R1+0x864] ;  /* 0x00086400016f7983 */ /* 0x001f220000100800 */
[----:B-----5:R-:W-:Y:S01]  /*5b50*/  @P2 IMAD.MOV.U32 R109, RZ, RZ, R117 ;  /* 0x000000ffff6d2224 */ /* 0x020fe200078e0075 */
[----:B------:R-:W-:-:S02]  /*5b60*/  @P2 MOV R108, R114 ;  /* 0x00000072006c2202 */ /* 0x000fc40000000f00 */
[----:B--2---:R0:W-:Y:S04]  /*5b70*/  STL [R1+0x7c], R147 ;  /* 0x00007c9301007387 */ /* 0x0041e80000100800 */
[----:B------:R-:W2:Y:S04]  /*5b80*/  LDL R117, [R1+0x850] ;  /* 0x0008500001757983 */ /* 0x000ea80000100800 */
[----:B------:R-:W5:Y:S04]  /*5b90*/  LDL R114, [R1+0x854] ;  /* 0x0008540001727983 */ /* 0x000f680000100800 */
[----:B0-----:R-:W2:Y:S01]  /*5ba0*/  LDL R147, [R1+0x85c] ;  /* 0x00085c0001937983 */ /* 0x001ea20000100800 */
[----:B------:R-:W-:-:S02]  /*5bb0*/  ISETP.GT.AND P0, PT, R106, 0x3, PT ;  /* 0x000000036a00780c */ /* 0x000fc40003f04270 */
[----:B------:R-:W-:Y:S02]  /*5bc0*/  PRMT R151, RZ, 0x7610, R151 ;  /* 0x00007610ff977816 */ /* 0x000fe40000000097 */
[----:B------:R-:W-:Y:S02]  /*5bd0*/  ISETP.GT.AND P1, PT, R106, 0x4, PT ;  /* 0x000000046a00780c */ /* 0x000fe40003f24270 */
[----:B------:R-:W-:Y:S02]  /*5be0*/  PRMT R150, RZ, 0x7610, R150 ;  /* 0x00007610ff967816 */ /* 0x000fe40000000096 */
[----:B------:R3:W5:Y:S01]  /*5bf0*/  @P2 LDG.E.U16 R151, desc[UR52][R108.64] ;  /* 0x000000346c972981 */ /* 0x000762000c1e1500 */
[----:B------:R-:W-:-:S04]  /*5c00*/  PRMT R149, RZ, 0x7610, R149 ;  /* 0x00007610ff957816 */ /* 0x000fc80000000095 */
[----:B---3--:R-:W-:Y:S02]  /*5c10*/  @P0 IMAD.MOV.U32 R108, RZ, RZ, R125 ;  /* 0x000000ffff6c0224 */ /* 0x008fe400078e007d */
[----:B------:R-:W-:Y:S01]  /*5c20*/  @P0 IMAD.MOV.U32 R109, RZ, RZ, R137 ;  /* 0x000000ffff6d0224 */ /* 0x000fe200078e0089 */
[----:B------:R-:W-:Y:S01]  /*5c30*/  PRMT R120, RZ, 0x7610, R120 ;  /* 0x00007610ff787816 */ /* 0x000fe20000000078 */
[----:B------:R-:W3:Y:S04]  /*5c40*/  LDL R137, [R1+0x848] ;  /* 0x0008480001897983 */ /* 0x000ee80000100800 */
[----:B------:R4:W3:Y:S02]  /*5c50*/  @P0 LDG.E.U16 R150, desc[UR52][R108.64] ;  /* 0x000000346c960981 */ /* 0x0008e4000c1e1500 */
[----:B----4-:R-:W-:-:S02]  /*5c60*/  @P0 IMAD.MOV.U32 R108, RZ, RZ, R111 ;  /* 0x000000ffff6c0224 */ /* 0x010fc400078e006f */
[----:B------:R-:W-:Y:S01]  /*5c70*/  @P0 IMAD.MOV.U32 R109, RZ, RZ, R131 ;  /* 0x000000ffff6d0224 */ /* 0x000fe200078e0083 */
[----:B------:R-:W-:Y:S04]  /*5c80*/  STL [R1+0x88], R153 ;  /* 0x0000889901007387 */ /* 0x000fe80000100800 */
[----:B------:R0:W4:Y:S04]  /*5c90*/  @P0 LDG.E.U16 R149, desc[UR52][R108.64] ;  /* 0x000000346c950981 */ /* 0x000128000c1e1500 */
[----:B------:R-:W4:Y:S04]  /*5ca0*/  LDL R125, [R1+0x84c] ;  /* 0x00084c00017d7983 */ /* 0x000f280000100800 */
[----:B------:R-:W4:Y:S01]  /*5cb0*/  LDL R131, [R1+0x840] ;  /* 0x0008400001837983 */ /* 0x000f220000100800 */
[----:B0-----:R-:W-:-:S03]  /*5cc0*/  @P1 IMAD.MOV.U32 R109, RZ, RZ, R148 ;  /* 0x000000ffff6d1224 */ /* 0x001fc600078e0094 */
[----:B------:R-:W4:Y:S01]  /*5cd0*/  LDL R111, [R1+0x844] ;  /* 0x00084400016f7983 */ /* 0x000f220000100800 */
[----:B--2---:R-:W-:-:S05]  /*5ce0*/  @P1 MOV R108, R147 ;  /* 0x00000093006c1202 */ /* 0x004fca0000000f00 */
[----:B------:R5:W2:Y:S02]  /*5cf0*/  @P1 LDG.E.U16 R120, desc[UR52][R108.64] ;  /* 0x000000346c781981 */ /* 0x000aa4000c1e1500 */
[----:B-----5:R-:W-:Y:S02]  /*5d00*/  @P1 IMAD.MOV.U32 R108, RZ, RZ, R114 ;  /* 0x000000ffff6c1224 */ /* 0x020fe400078e0072 */
[----:B------:R-:W-:Y:S01]  /*5d10*/  @P1 IMAD.MOV.U32 R109, RZ, RZ, R117 ;  /* 0x000000ffff6d1224 */ /* 0x000fe200078e0075 */
[----:B------:R-:W5:Y:S04]  /*5d20*/  LDL R114, [R1+0x83c] ;  /* 0x00083c0001727983 */ /* 0x000f680000100800 */
[----:B------:R-:W5:Y:S01]  /*5d30*/  LDL R117, [R1+0x838] ;  /* 0x0008380001757983 */ /* 0x000f620000100800 */
[----:B------:R-:W-:-:S02]  /*5d40*/  ISETP.GT.AND P2, PT, R106, 0x5, PT ;  /* 0x000000056a00780c */ /* 0x000fc40003f44270 */
[----:B------:R-:W-:Y:S02]  /*5d50*/  PRMT R142, RZ, 0x7610, R142 ;  /* 0x00007610ff8e7816 */ /* 0x000fe4000000008e */
[----:B------:R-:W-:Y:S02]  /*5d60*/  PRMT R96, RZ, 0x7610, R96 ;  /* 0x00007610ff607816 */ /* 0x000fe40000000060 */
[----:B------:R-:W-:Y:S02]  /*5d70*/  ISETP.GT.AND P0, PT, R106, 0x6, PT ;  /* 0x000000066a00780c */ /* 0x000fe40003f04270 */
[----:B------:R3:W5:Y:S01]  /*5d80*/  @P1 LDG.E.U16 R142, desc[UR52][R108.64] ;  /* 0x000000346c8e1981 */ /* 0x000762000c1e1500 */
[----:B------:R-:W-:-:S04]  /*5d90*/  PRMT R9, RZ, 0x7610, R9 ;  /* 0x00007610ff097816 */ /* 0x000fc80000000009 */
[----:B---3--:R-:W-:Y:S02]  /*5da0*/  @P2 IMAD.MOV.U32 R109, RZ, RZ, R137 ;  /* 0x000000ffff6d2224 */ /* 0x008fe400078e0089 */
[----:B----4-:R-:W-:-:S05]  /*5db0*/  @P2 IMAD.MOV.U32 R108, RZ, RZ, R125 ;  /* 0x000000ffff6c2224 */ /* 0x010fca00078e007d */
[----:B------:R0:W3:Y:S01]  /*5dc0*/  @P2 LDG.E.U16 R96, desc[UR52][R108.64] ;  /* 0x000000346c602981 */ /* 0x0000e2000c1e1500 */
[----:B------:R-:W-:Y:S02]  /*5dd0*/  PRMT R91, RZ, 0x7610, R91 ;  /* 0x00007610ff5b7816 */ /* 0x000fe4000000005b */
[----:B0-----:R-:W-:Y:S01]  /*5de0*/  @P2 MOV R108, R111 ;  /* 0x0000006f006c2202 */ /* 0x001fe20000000f00 */
[----:B------:R-:W-:-:S05]  /*5df0*/  @P2 IMAD.MOV.U32 R109, RZ, RZ, R131 ;  /* 0x000000ffff6d2224 */ /* 0x000fca00078e0083 */
[----:B------:R5:W4:Y:S04]  /*5e00*/  @P2 LDG.E.U16 R9, desc[UR52][R108.64] ;  /* 0x000000346c092981 */ /* 0x000b28000c1e1500 */
[----:B--2---:R0:W-:Y:S04]  /*5e10*/  STL [R1+0x6c], R120 ;  /* 0x00006c7801007387 */ /* 0x0041e80000100800 */
[----:B------:R-:W2:Y:S04]  /*5e20*/  LDL R125, [R1+0x830] ;  /* 0x00083000017d7983 */ /* 0x000ea80000100800 */
[----:B0-----:R-:W2:Y:S01]  /*5e30*/  LDL R120, [R1+0x834] ;  /* 0x0008340001787983 */ /* 0x001ea20000100800 */
[----:B-----5:R-:W-:-:S02]  /*5e40*/  @P0 IMAD.MOV.U32 R108, RZ, RZ, R114 ;  /* 0x000000ffff6c0224 */ /* 0x020fc400078e0072 */
[----:B------:R-:W-:-:S05]  /*5e50*/  @P0 IMAD.MOV.U32 R109, RZ, RZ, R117 ;  /* 0x000000ffff6d0224 */ /* 0x000fca00078e0075 */
[----:B------:R2:W5:Y:S01]  /*5e60*/  @P0 LDG.E.U16 R91, desc[UR52][R108.64] ;  /* 0x000000346c5b0981 */ /* 0x000562000c1e1500 */
[----:B------:R-:W-:-:S03]  /*5e70*/  PRMT R4, RZ, 0x7610, R4 ;  /* 0x00007610ff047816 */ /* 0x000fc60000000004 */
[----:B---3--:R-:W-:Y:S04]  /*5e80*/  STL [R1+0x974], R96 ;  /* 0x0009746001007387 */ /* 0x008fe80000100800 */
[----:B------:R0:W-:Y:S04]  /*5e90*/  STL [R1+0x68], R142 ;  /* 0x0000688e01007387 */ /* 0x0001e80000100800 */
[----:B------:R-:W-:Y:S04]  /*5ea0*/  STL [R1+0x78], R151 ;  /* 0x0000789701007387 */ /* 0x000fe80000100800 */
[----:B------:R-:W3:Y:S04]  /*5eb0*/  LDL R111, [R1+0x82c] ;  /* 0x00082c00016f7983 */ /* 0x000ee80000100800 */
[----:B0-----:R-:W3:Y:S04]  /*5ec0*/  LDL R142, [R1+0x828] ;  /* 0x00082800018e7983 */ /* 0x001ee80000100800 */
[----:B----4-:R-:W-:Y:S04]  /*5ed0*/  STL [R1+0x978], R9 ;  /* 0x0009780901007387 */ /* 0x010fe80000100800 */
[----:B------:R-:W-:Y:S04]  /*5ee0*/  STL [R1+0x74], R150 ;  /* 0x0000749601007387 */ /* 0x000fe80000100800 */
[----:B------:R-:W4:Y:S04]  /*5ef0*/  LDL R117, [R1+0x820] ;  /* 0x0008200001757983 */ /* 0x000f280000100800 */
[----:B------:R-:W4:Y:S01]  /*5f00*/  LDL R114, [R1+0x824] ;  /* 0x0008240001727983 */ /* 0x000f220000100800 */
[----:B--2---:R-:W-:-:S02]  /*5f10*/  @P0 IMAD.MOV.U32 R109, RZ, RZ, R125 ;  /* 0x000000ffff6d0224 */ /* 0x004fc400078e007d */
[----:B------:R-:W-:-:S05]  /*5f20*/  @P0 IMAD.MOV.U32 R108, RZ, RZ, R120 ;  /* 0x000000ffff6c0224 */ /* 0x000fca00078e0078 */
[----:B------:R3:W2:Y:S04]  /*5f30*/  @P0 LDG.E.U16 R4, desc[UR52][R108.64] ;  /* 0x000000346c040981 */ /* 0x0006a8000c1e1500 */
[----:B-----5:R-:W-:Y:S04]  /*5f40*/  STL [R1+0x97c], R91 ;  /* 0x00097c5b01007387 */ /* 0x020fe80000100800 */
[----:B------:R-:W-:Y:S04]  /*5f50*/  STL [R1+0x70], R149 ;  /* 0x0000709501007387 */ /* 0x000fe80000100800 */
[----:B------:R-:W5:Y:S04]  /*5f60*/  LDL R125, [R1+0x818] ;  /* 0x00081800017d7983 */ /* 0x000f680000100800 */
[----:B------:R-:W5:Y:S04]  /*5f70*/  LDL R120, [R1+0x81c] ;  /* 0x00081c0001787983 */ /* 0x000f680000100800 */
[----:B------:R-:W5:Y:S04]  /*5f80*/  LDL R137, [R1+0x810] ;  /* 0x0008100001897983 */ /* 0x000f680000100800 */
[----:B------:R-:W5:Y:S01]  /*5f90*/  LDL R131, [R1+0x814] ;  /* 0x0008140001837983 */ /* 0x000f620000100800 */
[----:B------:R-:W-:-:S02]  /*5fa0*/  ISETP.GT.AND P1, PT, R106, 0x7, PT ;  /* 0x000000076a00780c */ /* 0x000fc40003f24270 */
[----:B------:R-:W-:Y:S02]  /*5fb0*/  ISETP.GT.AND P2, PT, R106, 0x8, PT ;  /* 0x000000086a00780c */ /* 0x000fe40003f44270 */
[----:B------:R-:W-:Y:S02]  /*5fc0*/  PRMT R146, RZ, 0x7610, R146 ;  /* 0x00007610ff927816 */ /* 0x000fe40000000092 */
[----:B------:R-:W-:-:S07]  /*5fd0*/  PRMT R145, RZ, 0x7610, R145 ;  /* 0x00007610ff917816 */ /* 0x000fce0000000091 */
[----:B---3--:R-:W-:Y:S01]  /*5fe0*/  @P1 MOV R108, R111 ;  /* 0x0000006f006c1202 */ /* 0x008fe20000000f00 */
[----:B------:R-:W-:-:S05]  /*5ff0*/  @P1 IMAD.MOV.U32 R109, RZ, RZ, R142 ;  /* 0x000000ffff6d1224 */ /* 0x000fca00078e008e */
[----:B------:R4:W3:Y:S01]  /*6000*/  @P1 LDG.E.U16 R146, desc[UR52][R108.64] ;  /* 0x000000346c921981 */ /* 0x0008e2000c1e1500 */
[----:B------:R-:W-:Y:S01]  /*6010*/  PRMT R144, RZ, 0x7610, R144 ;  /* 0x00007610ff907816 */ /* 0x000fe20000000090 */
[----:B----4-:R-:W-:Y:S02]  /*6020*/  @P1 IMAD.MOV.U32 R109, RZ, RZ, R117 ;  /* 0x000000ffff6d1224 */ /* 0x010fe400078e0075 */
[----:B------:R-:W-:-:S05]  /*6030*/  @P1 IMAD.MOV.U32 R108, RZ, RZ, R114 ;  /* 0x000000ffff6c1224 */ /* 0x000fca00078e0072 */
[----:B------:R5:W4:Y:S04]  /*6040*/  @P1 LDG.E.U16 R145, desc[UR52][R108.64] ;  /* 0x000000346c911981 */ /* 0x000b28000c1e1500 */
[----:B--2---:R-:W-:Y:S04]  /*6050*/  STL [R1+0x980], R4 ;  /* 0x0009800401007387 */ /* 0x004fe80000100800 */
[----:B------:R-:W2:Y:S04]  /*6060*/  LDL R142, [R1+0x808] ;  /* 0x00080800018e7983 */ /* 0x000ea80000100800 */
[----:B------:R-:W3:Y:S04]  /*6070*/  LDL R111, [R1+0x80c] ;  /* 0x00080c00016f7983 */ /* 0x000ee80000100800 */
[----:B------:R-:W4:Y:S04]  /*6080*/  LDL R117, [R1+0x800] ;  /* 0x0008000001757983 */ /* 0x000f280000100800 */
[----:B------:R-:W4:Y:S01]  /*6090*/  LDL R114, [R1+0x804] ;  /* 0x0008040001727983 */ /* 0x000f220000100800 */
[----:B-----5:R-:W-:-:S02]  /*60a0*/  @P2 IMAD.MOV.U32 R109, RZ, RZ, R125 ;  /* 0x000000ffff6d2224 */ /* 0x020fc400078e007d */
[----:B------:R-:W-:Y:S01]  /*60b0*/  @P2 IMAD.MOV.U32 R108, RZ, RZ, R120 ;  /* 0x000000ffff6c2224 */ /* 0x000fe200078e0078 */
[----:B------:R-:W5:Y:S04]  /*60c0*/  LDL R125, [R1+0x7f8] ;  /* 0x0007f800017d7983 */ /* 0x000f680000100800 */
[----:B------:R-:W5:Y:S04]  /*60d0*/  LDL R120, [R1+0x7fc] ;  /* 0x0007fc0001787983 */ /* 0x000f680000100800 */
[----:B------:R0:W5:Y:S02]  /*60e0*/  @P2 LDG.E.U16 R144, desc[UR52][R108.64] ;  /* 0x000000346c902981 */ /* 0x000164000c1e1500 */
[----:B0-----:R-:W-:Y:S01]  /*60f0*/  @P2 MOV R108, R131 ;  /* 0x00000083006c2202 */ /* 0x001fe20000000f00 */
[----:B------:R-:W-:Y:S01]  /*6100*/  @P2 IMAD.MOV.U32 R109, RZ, RZ, R137 ;  /* 0x000000ffff6d2224 */ /* 0x000fe200078e0089 */
[----:B------:R-:W5:Y:S04]  /*6110*/  LDL R131, [R1+0x7f4] ;  /* 0x0007f40001837983 */ /* 0x000f680000100800 */
[----:B------:R-:W5:Y:S01]  /*6120*/  LDL R137, [R1+0x7f0] ;  /* 0x0007f00001897983 */ /* 0x000f620000100800 */
[----:B------:R-:W-:-:S02]  /*6130*/  ISETP.GT.AND P0, PT, R106, 0x9, PT ;  /* 0x000000096a00780c */ /* 0x000fc40003f04270 */
[----:B------:R-:W-:Y:S02]  /*6140*/  PRMT R143, RZ, 0x7610, R143 ;  /* 0x00007610ff8f7816 */ /* 0x000fe4000000008f */
[----:B------:R-:W-:Y:S02]  /*6150*/  ISETP.GT.AND P1, PT, R106, 0xa, PT ;  /* 0x0000000a6a00780c */ /* 0x000fe40003f24270 */
[----:B------:R-:W-:Y:S02]  /*6160*/  PRMT R141, RZ, 0x7610, R141 ;  /* 0x00007610ff8d7816 */ /* 0x000fe4000000008d */
[----:B------:R2:W5:Y:S01]  /*6170*/  @P2 LDG.E.U16 R143, desc[UR52][R108.64] ;  /* 0x000000346c8f2981 */ /* 0x000562000c1e1500 */
[----:B------:R-:W-:Y:S02]  /*6180*/  PRMT R140, RZ, 0x7610, R140 ;  /* 0x00007610ff8c7816 */ /* 0x000fe4000000008c */
[----:B------:R-:W-:Y:S02]  /*6190*/  PRMT R139, RZ, 0x7610, R139 ;  /* 0x00007610ff8b7816 */ /* 0x000fe4000000008b */
[----:B------:R-:W-:Y:S01]  /*61a0*/  PRMT R116, RZ, 0x7610, R116 ;  /* 0x00007610ff747816 */ /* 0x000fe20000000074 */
[----:B--2---:R-:W-:-:S02]  /*61b0*/  @P0 IMAD.MOV.U32 R109, RZ, RZ, R142 ;  /* 0x000000ffff6d0224 */ /* 0x004fc400078e008e */
[----:B---3--:R-:W-:Y:S02]  /*61c0*/  @P0 IMAD.MOV.U32 R108, RZ, RZ, R111 ;  /* 0x000000ffff6c0224 */ /* 0x008fe400078e006f */
[----:B------:R-:W2:Y:S04]  /*61d0*/  LDL R111, [R1+0x7ec] ;  /* 0x0007ec00016f7983 */ /* 0x000ea80000100800 */
[----:B------:R4:W3:Y:S02]  /*61e0*/  @P0 LDG.E.U16 R141, desc[UR52][R108.64] ;  /* 0x000000346c8d0981 */ /* 0x0008e4000c1e1500 */
[----:B----4-:R-:W-:Y:S02]  /*61f0*/  @P0 IMAD.MOV.U32 R108, RZ, RZ, R114 ;  /* 0x000000ffff6c0224 */ /* 0x010fe400078e0072 */
[----:B------:R-:W-:Y:S01]  /*6200*/  @P0 IMAD.MOV.U32 R109, RZ, RZ, R117 ;  /* 0x000000ffff6d0224 */ /* 0x000fe200078e0075 */
[----:B------:R-:W4:Y:S04]  /*6210*/  LDL R114, [R1+0x7e8] ;  /* 0x0007e80001727983 */ /* 0x000f280000100800 */
[----:B------:R5:W3:Y:S04]  /*6220*/  @P0 LDG.E.U16 R140, desc[UR52][R108.64] ;  /* 0x000000346c8c0981 */ /* 0x000ae8000c1e1500 */
[----:B------:R-:W3:Y:S01]  /*6230*/  LDL R117, [R1+0x7e4] ;  /* 0x0007e40001757983 */ /* 0x000ee20000100800 */
[----:B-----5:R-:W-:Y:S01]  /*6240*/  @P1 MOV R108, R120 ;  /* 0x00000078006c1202 */ /* 0x020fe20000000f00 */
[----:B------:R-:W-:-:S02]  /*6250*/  @P1 IMAD.MOV.U32 R109, RZ, RZ, R125 ;  /* 0x000000ffff6d1224 */ /* 0x000fc400078e007d */
[----:B------:R-:W5:Y:S04]  /*6260*/  LDL R120, [R1+0x7e0] ;  /* 0x0007e00001787983 */ /* 0x000f680000100800 */
[----:B------:R0:W3:Y:S01]  /*6270*/  @P1 LDG.E.U16 R139, desc[UR52][R108.64] ;  /* 0x000000346c8b1981 */ /* 0x0000e2000c1e1500 */
[----:B------:R-:W-:-:S03]  /*6280*/  ISETP.GT.AND P2, PT, R106, 0xb, PT ;  /* 0x0000000b6a00780c */ /* 0x000fc60003f44270 */
[----:B------:R-:W5:Y:S01]  /*6290*/  LDL R125, [R1+0x7dc] ;  /* 0x0007dc00017d7983 */ /* 0x000f620000100800 */
[----:B0-----:R-:W-:Y:S02]  /*62a0*/  @P1 IMAD.MOV.U32 R108, RZ, RZ, R131 ;  /* 0x000000ffff6c1224 */ /* 0x001fe400078e0083 */
[----:B------:R-:W-:-:S05]  /*62b0*/  @P1 IMAD.MOV.U32 R109, RZ, RZ, R137 ;  /* 0x000000ffff6d1224 */ /* 0x000fca00078e0089 */
[----:B------:R2:W5:Y:S04]  /*62c0*/  @P1 LDG.E.U16 R116, desc[UR52][R108.64] ;  /* 0x000000346c741981 */ /* 0x000568000c1e1500 */
[----:B------:R-:W-:Y:S01]  /*62d0*/  STL [R1+0x150], R146 ;  /* 0x0001509201007387 */ /* 0x000fe20000100800 */
[----:B------:R-:W-:-:S03]  /*62e0*/  PRMT R129, RZ, 0x7610, R129 ;  /* 0x00007610ff817816 */ /* 0x000fc60000000081 */
[----:B------:R-:W5:Y:S01]  /*62f0*/  LDL R137, [R1+0x7d8] ;  /* 0x0007d80001897983 */ /* 0x000f620000100800 */
[----:B------:R-:W-:Y:S01]  /*6300*/  PRMT R138, RZ, 0x7610, R138 ;  /* 0x00007610ff8a7816 */ /* 0x000fe2000000008a */
[----:B--2---:R-:W-:Y:S02]  /*6310*/  @P2 IMAD.MOV.U32 R108, RZ, RZ, R111 ;  /* 0x000000ffff6c2224 */ /* 0x004fe400078e006f */
[----:B----4-:R-:W-:-:S05]  /*6320*/  @P2 IMAD.MOV.U32 R109, RZ, RZ, R114 ;  /* 0x000000ffff6d2224 */ /* 0x010fca00078e0072 */
[----:B------:R0:W2:Y:S04]  /*6330*/  @P2 LDG.E.U16 R129, desc[UR52][R108.64] ;  /* 0x000000346c812981 */ /* 0x0000a8000c1e1500 */
[----:B---3--:R1:W-:Y:S04]  /*6340*/  STL [R1+0x54], R139 ;  /* 0x0000548b01007387 */ /* 0x0083e80000100800 */
[----:B------:R-:W-:Y:S04]  /*6350*/  STL [R1+0x148], R145 ;  /* 0x0001489101007387 */ /* 0x000fe80000100800 */
[----:B------:R-:W3:Y:S04]  /*6360*/  LDL R131, [R1+0x7d4] ;  /* 0x0007d40001837983 */ /* 0x000ee80000100800 */
[----:B-1----:R-:W4:Y:S01]  /*6370*/  LDL R139, [R1+0x7d0] ;  /* 0x0007d000018b7983 */ /* 0x002f220000100800 */
[----:B0-----:R-:W-:Y:S01]  /*6380*/  @P2 MOV R108, R117 ;  /* 0x00000075006c2202 */ /* 0x001fe20000000f00 */
[----:B-----5:R-:W-:-:S02]  /*6390*/  @P2 IMAD.MOV.U32 R109, RZ, RZ, R120 ;  /* 0x000000ffff6d2224 */ /* 0x020fc400078e0078 */
[----:B------:R-:W-:Y:S04]  /*63a0*/  STL [R1+0x64], R144 ;  /* 0x0000649001007387 */ /* 0x000fe80000100800 */
[----:B------:R0:W-:Y:S04]  /*63b0*/  STL [R1+0x50], R116 ;  /* 0x0000507401007387 */ /* 0x0001e80000100800 */
[----:B------:R-:W5:Y:S04]  /*63c0*/  LDL R114, [R1+0x7cc] ;  /* 0x0007cc0001727983 */ /* 0x000f680000100800 */
[----:B------:R1:W5:Y:S04]  /*63d0*/  @P2 LDG.E.U16 R138, desc[UR52][R108.64] ;  /* 0x000000346c8a2981 */ /* 0x000368000c1e1500 */
[----:B0-----:R-:W5:Y:S04]  /*63e0*/  LDL R116, [R1+0x7c8] ;  /* 0x0007c80001747983 */ /* 0x001f680000100800 */
[----:B------:R-:W5:Y:S04]  /*63f0*/  LDL R111, [R1+0x7c4] ;  /* 0x0007c400016f7983 */ /* 0x000f680000100800 */
[----:B------:R-:W-:Y:S04]  /*6400*/  STL [R1+0x60], R143 ;  /* 0x0000608f01007387 */ /* 0x000fe80000100800 */
[----:B------:R-:W5:Y:S01]  /*6410*/  LDL R120, [R1+0x7c0] ;  /* 0x0007c00001787983 */ /* 0x000f620000100800 */
[----:B------:R-:W-:-:S02]  /*6420*/  ISETP.GT.AND P0, PT, R106, 0xc, PT ;  /* 0x0000000c6a00780c */ /* 0x000fc40003f04270 */
[----:B------:R-:W-:Y:S02]  /*6430*/  ISETP.GT.AND P1, PT, R106, 0xd, PT ;  /* 0x0000000d6a00780c */ /* 0x000fe40003f24270 */
[----:B------:R-:W-:Y:S02]  /*6440*/  PRMT R9, RZ, 0x7610, R9 ;  /* 0x00007610ff097816 */ /* 0x000fe40000000009 */
[----:B------:R-:W-:-:S07]  /*6450*/  PRMT R96, RZ, 0x7610, R96 ;  /* 0x00007610ff607816 */ /* 0x000fce0000000060 */
[----:B-1----:R-:W-:Y:S02]  /*6460*/  @P0 IMAD.MOV.U32 R108, RZ, RZ, R125 ;  /* 0x000000ffff6c0224 */ /* 0x002fe400078e007d */
[----:B------:R-:W-:-:S05]  /*6470*/  @P0 IMAD.MOV.U32 R109, RZ, RZ, R137 ;  /* 0x000000ffff6d0224 */ /* 0x000fca00078e0089 */
[----:B------:R3:W5:Y:S01]  /*6480*/  @P0 LDG.E.U16 R9, desc[UR52][R108.64] ;  /* 0x000000346c090981 */ /* 0x000762000c1e1500 */
[----:B------:R-:W-:Y:S02]  /*6490*/  PRMT R95, RZ, 0x7610, R95 ;  /* 0x00007610ff5f7816 */ /* 0x000fe4000000005f */
[----:B------:R-:W-:Y:S01]  /*64a0*/  PRMT R8, RZ, 0x7610, R8 ;  /* 0x00007610ff087816 */ /* 0x000fe20000000008 */
[----:B--2---:R0:W-:Y:S04]  /*64b0*/  STL [R1+0x4c], R129 ;  /* 0x00004c8101007387 */ /* 0x0041e80000100800 */
[----:B------:R-:W-:Y:S04]  /*64c0*/  STL [R1+0x5c], R141 ;  /* 0x00005c8d01007387 */ /* 0x000fe80000100800 */
[----:B------:R-:W2:Y:S04]  /*64d0*/  LDL R117, [R1+0x7bc] ;  /* 0x0007bc0001757983 */ /* 0x000ea80000100800 */
[----:B0-----:R-:W2:Y:S01]  /*64e0*/  LDL R129, [R1+0x7b8] ;  /* 0x0007b80001817983 */ /* 0x001ea20000100800 */
[----:B---3--:R-:W-:-:S02]  /*64f0*/  @P0 IMAD.MOV.U32 R108, RZ, RZ, R131 ;  /* 0x000000ffff6c0224 */ /* 0x008fc400078e0083 */
[----:B----4-:R-:W-:-:S05]  /*6500*/  @P0 IMAD.MOV.U32 R109, RZ, RZ, R139 ;  /* 0x000000ffff6d0224 */ /* 0x010fca00078e008b */
[----:B------:R5:W3:Y:S02]  /*6510*/  @P0 LDG.E.U16 R96, desc[UR52][R108.64] ;  /* 0x000000346c600981 */ /* 0x000ae4000c1e1500 */
[----:B-----5:R-:W-:Y:S02]  /*6520*/  @P1 MOV R108, R114 ;  /* 0x00000072006c1202 */ /* 0x020fe40000000f00 */
[----:B------:R0:W-:Y:S01]  /*6530*/  STL [R1+0x48], R138 ;  /* 0x0000488a01007387 */ /* 0x0001e20000100800 */
[----:B------:R-:W-:-:S03]  /*6540*/  @P1 IMAD.MOV.U32 R109, RZ, RZ, R116 ;  /* 0x000000ffff6d1224 */ /* 0x000fc600078e0074 */
[----:B------:R-:W-:Y:S04]  /*6550*/  STL [R1+0x58], R140 ;  /* 0x0000588c01007387 */ /* 0x000fe80000100800 */
[----:B------:R-:W4:Y:S04]  /*6560*/  LDL R137, [R1+0x7b4] ;  /* 0x0007b40001897983 */ /* 0x000f280000100800 */
[----:B0-----:R-:W5:Y:S04]  /*6570*/  LDL R138, [R1+0x7b0] ;  /* 0x0007b000018a7983 */ /* 0x001f680000100800 */
[----:B------:R0:W5:Y:S01]  /*6580*/  @P1 LDG.E.U16 R95, desc[UR52][R108.64] ;  /* 0x000000346c5f1981 */ /* 0x000162000c1e1500 */
[----:B------:R-:W-:-:S03]  /*6590*/  ISETP.GT.AND P2, PT, R106, 0xe, PT ;  /* 0x0000000e6a00780c */ /* 0x000fc60003f44270 */
[----:B------:R-:W5:Y:S01]  /*65a0*/  LDL R125, [R1+0x7ac] ;  /* 0x0007ac00017d7983 */ /* 0x000f620000100800 */
[----:B0-----:R-:W-:Y:S02]  /*65b0*/  @P1 IMAD.MOV.U32 R108, RZ, RZ, R111 ;  /* 0x000000ffff6c1224 */ /* 0x001fe400078e006f */
[----:B------:R-:W-:-:S05]  /*65c0*/  @P1 IMAD.MOV.U32 R109, RZ, RZ, R120 ;  /* 0x000000ffff6d1224 */ /* 0x000fca00078e0078 */
[----:B------:R2:W5:Y:S04]  /*65d0*/  @P1 LDG.E.U16 R8, desc[UR52][R108.64] ;  /* 0x000000346c081981 */ /* 0x000568000c1e1500 */
[----:B------:R-:W-:Y:S04]  /*65e0*/  STL [R1+0x984], R9 ;  /* 0x0009840901007387 */ /* 0x000fe80000100800 */
[----:B------:R-:W5:Y:S01]  /*65f0*/  LDL R131, [R1+0x7a8] ;  /* 0x0007a80001837983 */ /* 0x000f620000100800 */
[----:B------:R-:W-:Y:S02]  /*6600*/  PRMT R23, RZ, 0x7610, R23 ;  /* 0x00007610ff177816 */ /* 0x000fe40000000017 */
[----:B------:R-:W-:Y:S01]  /*6610*/  PRMT R13, RZ, 0x7610, R13 ;  /* 0x00007610ff0d7816 */ /* 0x000fe2000000000d */
[----:B--2---:R-:W-:-:S02]  /*6620*/  @P2 IMAD.MOV.U32 R108, RZ, RZ, R117 ;  /* 0x000000ffff6c2224 */ /* 0x004fc400078e0075 */
[----:B------:R-:W-:-:S05]  /*6630*/  @P2 IMAD.MOV.U32 R109, RZ, RZ, R129 ;  /* 0x000000ffff6d2224 */ /* 0x000fca00078e0081 */
[----:B------:R4:W2:Y:S04]  /*6640*/  @P2 LDG.E.U16 R23, desc[UR52][R108.64] ;  /* 0x000000346c172981 */ /* 0x0008a8000c1e1500 */
[----:B---3--:R-:W-:Y:S04]  /*6650*/  STL [R1+0x988], R96 ;  /* 0x0009886001007387 */ /* 0x008fe80000100800 */
[----:B------:R-:W3:Y:S04]  /*6660*/  LDL R116, [R1+0x7a0] ;  /* 0x0007a00001747983 */ /* 0x000ee80000100800 */
[----:B------:R-:W3:Y:S01]  /*6670*/  LDL R114, [R1+0x7a4] ;  /* 0x0007a40001727983 */ /* 0x000ee20000100800 */
[----:B----4-:R-:W-:Y:S01]  /*6680*/  @P2 MOV R108, R137 ;  /* 0x00000089006c2202 */ /* 0x010fe20000000f00 */
[----:B-----5:R-:W-:-:S02]  /*6690*/  @P2 IMAD.MOV.U32 R109, RZ, RZ, R138 ;  /* 0x000000ffff6d2224 */ /* 0x020fc400078e008a */
[----:B------:R-:W-:Y:S04]  /*66a0*/  STL [R1+0x98c], R95 ;  /* 0x00098c5f01007387 */ /* 0x000fe80000100800 */
[----:B------:R-:W4:Y:S04]  /*66b0*/  LDL R120, [R1+0x798] ;  /* 0x0007980001787983 */ /* 0x000f280000100800 */
[----:B------:R-:W5:Y:S04]  /*66c0*/  LDL R111, [R1+0x79c] ;  /* 0x00079c00016f7983 */ /* 0x000f680000100800 */
[----:B------:R0:W5:Y:S04]  /*66d0*/  @P2 LDG.E.U16 R13, desc[UR52][R108.64] ;  /* 0x000000346c0d2981 */ /* 0x000168000c1e1500 */
[----:B------:R-:W-:Y:S04]  /*66e0*/  STL [R1+0x990], R8 ;  /* 0x0009900801007387 */ /* 0x000fe80000100800 */
[----:B------:R-:W5:Y:S04]  /*66f0*/  LDL R129, [R1+0x790] ;  /* 0x0007900001817983 */ /* 0x000f680000100800 */
[----:B------:R-:W5:Y:S01]  /*6700*/  LDL R117, [R1+0x794] ;  /* 0x0007940001757983 */ /* 0x000f620000100800 */
[----:B------:R-:W-:-:S02]  /*6710*/  ISETP.GT.AND P0, PT, R106, 0xf, PT ;  /* 0x0000000f6a00780c */ /* 0x000fc40003f04270 */
[----:B------:R-:W-:Y:S02]  /*6720*/  ISETP.GT.AND P1, PT, R106, 0x10, PT ;  /* 0x000000106a00780c */ /* 0x000fe40003f24270 */
[----:B------:R-:W-:Y:S02]  /*6730*/  PRMT R136, RZ, 0x7610, R136 ;  /* 0x00007610ff887816 */ /* 0x000fe40000000088 */
[----:B------:R-:W-:-:S07]  /*6740*/  PRMT R135, RZ, 0x7610, R135 ;  /* 0x00007610ff877816 */ /* 0x000fce0000000087 */
[----:B0-----:R-:W-:Y:S02]  /*6750*/  @P0 IMAD.MOV.U32 R108, RZ, RZ, R125 ;  /* 0x000000ffff6c0224 */ /* 0x001fe400078e007d */
[----:B------:R-:W-:-:S05]  /*6760*/  @P0 IMAD.MOV.U32 R109, RZ, RZ, R131 ;  /* 0x000000ffff6d0224 */ /* 0x000fca00078e0083 */
[----:B------:R3:W5:Y:S01]  /*6770*/  @P0 LDG.E.U16 R136, desc[UR52][R108.64] ;  /* 0x000000346c880981 */ /* 0x000762000c1e1500 */
[----:B------:R-:W-:Y:S02]  /*6780*/  PRMT R133, RZ, 0x7610, R133 ;  /* 0x00007610ff857816 */ /* 0x000fe40000000085 */
[----:B------:R-:W-:Y:S01]  /*6790*/  PRMT R132, RZ, 0x7610, R132 ;  /* 0x00007610ff847816 */ /* 0x000fe20000000084 */
[----:B--2---:R-:W-:Y:S01]  /*67a0*/  STL [R1+0x994], R23 ;  /* 0x0009941701007387 */ /* 0x004fe20000100800 */
[----:B---3--:R-:W-:Y:S02]  /*67b0*/  @P0 IMAD.MOV.U32 R109, RZ, RZ, R116 ;  /* 0x000000ffff6d0224 */ /* 0x008fe400078e0074 */
[----:B------:R-:W-:-:S05]  /*67c0*/  @P0 IMAD.MOV.U32 R108, RZ, RZ, R114 ;  /* 0x000000ffff6c0224 */ /* 0x000fca00078e0072 */
[----:B------:R4:W2:Y:S02]  /*67d0*/  @P0 LDG.E.U16 R135, desc[UR52][R108.64] ;  /* 0x000000346c870981 */ /* 0x0008a4000c1e1500 */
[----:B----4-:R-:W-:Y:S01]  /*67e0*/  @P1 IMAD.MOV.U32 R109, RZ, RZ, R120 ;  /* 0x000000ffff6d1224 */ /* 0x010fe200078e0078 */
[----:B-----5:R-:W-:Y:S01]  /*67f0*/  @P1 MOV R108, R111 ;  /* 0x0000006f006c1202 */ /* 0x020fe20000000f00 */
[----:B------:R-:W-:Y:S04]  /*6800*/  STL [R1+0x998], R13 ;  /* 0x0009980d01007387 */ /* 0x000fe80000100800 */
[----:B------:R-:W3:Y:S04]  /*6810*/  LDL R131, [R1+0x788] ;  /* 0x0007880001837983 */ /* 0x000ee80000100800 */
[----:B------:R-:W4:Y:S04]  /*6820*/  LDL R125, [R1+0x78c] ;  /* 0x00078c00017d7983 */ /* 0x000f280000100800 */
[----:B------:R0:W5:Y:S04]  /*6830*/  @P1 LDG.E.U16 R133, desc[UR52][R108.64] ;  /* 0x000000346c851981 */ /* 0x000168000c1e1500 */
[----:B------:R-:W2:Y:S04]  /*6840*/  LDL R116, [R1+0x780] ;  /* 0x0007800001747983 */ /* 0x000ea80000100800 */
[----:B------:R-:W2:Y:S01]  /*6850*/  LDL R114, [R1+0x784] ;  /* 0x0007840001727983 */ /* 0x000ea20000100800 */
[----:B0-----:R-:W-:-:S02]  /*6860*/  @P1 IMAD.MOV.U32 R108, RZ, RZ, R117 ;  /* 0x000000ffff6c1224 */ /* 0x001fc400078e0075 */
[----:B------:R-:W-:Y:S01]  /*6870*/  @P1 IMAD.MOV.U32 R109, RZ, RZ, R129 ;  /* 0x000000ffff6d1224 */ /* 0x000fe200078e0081 */
[----:B------:R-:W-:Y:S01]  /*6880*/  ISETP.GT.AND P2, PT, R106, 0x11, PT ;  /* 0x000000116a00780c */ /* 0x000fe20003f44270 */
[----:B------:R-:W2:Y:S04]  /*6890*/  LDL R120, [R1+0x778] ;  /* 0x0007780001787983 */ /* 0x000ea80000100800 */
[----:B------:R3:W2:Y:S04]  /*68a0*/  @P1 LDG.E.U16 R132, desc[UR52][R108.64] ;  /* 0x000000346c841981 */ /* 0x0006a8000c1e1500 */
[----:B------:R-:W2:Y:S01]  /*68b0*/  LDL R111, [R1+0x77c] ;  /* 0x00077c00016f7983 */ /* 0x000ea20000100800 */
[----:B------:R-:W-:-:S02]  /*68c0*/  PRMT R123, RZ, 0x7610, R123 ;  /* 0x00007610ff7b7816 */ /* 0x000fc4000000007b */
[----:B------:R-:W-:Y:S01]  /*68d0*/  PRMT R121, RZ, 0x7610, R121 ;  /* 0x00007610ff797816 */ /* 0x000fe20000000079 */
[----:B---3--:R-:W-:Y:S02]  /*68e0*/  @P2 IMAD.MOV.U32 R109, RZ, RZ, R131 ;  /* 0x000000ffff6d2224 */ /* 0x008fe400078e0083 */
[----:B----4-:R-:W-:Y:S01]  /*68f0*/  @P2 IMAD.MOV.U32 R108, RZ, RZ, R125 ;  /* 0x000000ffff6c2224 */ /* 0x010fe200078e007d */
[----:B-----5:R0:W-:Y:S04]  /*6900*/  STL [R1+0x44], R133 ;  /* 0x0000448501007387 */ /* 0x0201e80000100800 */
[----:B------:R-:W3:Y:S04]  /*6910*/  LDL R129, [R1+0x774] ;  /* 0x0007740001817983 */ /* 0x000ee80000100800 */
[----:B------:R2:W4:Y:S04]  /*6920*/  @P2 LDG.E.U16 R123, desc[UR52][R108.64] ;  /* 0x000000346c7b2981 */ /* 0x000528000c1e1500 */
[----:B0-----:R-:W5:Y:S04]  /*6930*/  LDL R133, [R1+0x770] ;  /* 0x0007700001857983 */ /* 0x001f680000100800 */
[----:B------:R-:W5:Y:S01]  /*6940*/  LDL R117, [R1+0x76c] ;  /* 0x00076c0001757983 */ /* 0x000f620000100800 */
[----:B--2---:R-:W-:Y:S01]  /*6950*/  @P2 MOV R108, R114 ;  /* 0x00000072006c2202 */ /* 0x004fe20000000f00 */
[----:B------:R-:W-:-:S02]  /*6960*/  @P2 IMAD.MOV.U32 R109, RZ, RZ, R116 ;  /* 0x000000ffff6d2224 */ /* 0x000fc400078e0074 */
[----:B------:R0:W-:Y:S04]  /*6970*/  STL [R1+0x40], R132 ;  /* 0x0000408401007387 */ /* 0x0001e80000100800 */
[----:B------:R1:W2:Y:S01]  /*6980*/  @P2 LDG.E.U16 R121, desc[UR52][R108.64] ;  /* 0x000000346c792981 */ /* 0x0002a2000c1e1500 */
[C---:B------:R-:W-:Y:S02]  /*6990*/  ISETP.GT.AND P0, PT, R106.reuse, 0x12, PT ;  /* 0x000000126a00780c */ /* 0x040fe40003f04270 */
[----:B------:R-:W-:Y:S01]  /*69a0*/  PRMT R134, RZ, 0x7610, R134 ;  /* 0x00007610ff867816 */ /* 0x000fe20000000086 */
[----:B------:R-:W2:Y:S04]  /*69b0*/  LDL R131, [R1+0x760] ;  /* 0x0007600001837983 */ /* 0x000ea80000100800 */
[----:B0-----:R-:W2:Y:S01]  /*69c0*/  LDL R132, [R1+0x768] ;  /* 0x0007680001847983 */ /* 0x001ea20000100800 */
[----:B------:R-:W-:-:S02]  /*69d0*/  ISETP.GT.AND P1, PT, R106, 0x13, PT ;  /* 0x000000136a00780c */ /* 0x000fc40003f24270 */
[----:B------:R-:W-:Y:S01]  /*69e0*/  PRMT R128, RZ, 0x7610, R128 ;  /* 0x00007610ff807816 */ /* 0x000fe20000000080 */
[----:B------:R-:W2:Y:S02]  /*69f0*/  LDL R125, [R1+0x764] ;  /* 0x00076400017d7983 */ /* 0x000ea40000100800 */
[----:B-1----:R-:W-:Y:S02]  /*6a00*/  @P0 IMAD.MOV.U32 R108, RZ, RZ, R111 ;  /* 0x000000ffff6c0224 */ /* 0x002fe400078e006f */
[----:B------:R-:W-:-:S05]  /*6a10*/  @P0 IMAD.MOV.U32 R109, RZ, RZ, R120 ;  /* 0x000000ffff6d0224 */ /* 0x000fca00078e0078 */
[----:B------:R3:W2:Y:S01]  /*6a20*/  @P0 LDG.E.U16 R134, desc[UR52][R108.64] ;  /* 0x000000346c860981 */ /* 0x0006a2000c1e1500 */
[----:B------:R-:W-:Y:S01]  /*6a30*/  PRMT R0, RZ, 0x7610, R0 ;  /* 0x00007610ff007816 */ /* 0x000fe20000000000 */
[----:B---3--:R-:W-:Y:S02]  /*6a40*/  @P0 IMAD.MOV.U32 R108, RZ, RZ, R129 ;  /* 0x000000ffff6c0224 */ /* 0x008fe400078e0081 */
[----:B----4-:R0:W-:Y:S01]  /*6a50*/  STL [R1+0x3c], R123 ;  /* 0x00003c7b01007387 */ /* 0x0101e20000100800 */
[----:B-----5:R-:W-:-:S03]  /*6a60*/  @P0 IMAD.MOV.U32 R109, RZ, RZ, R133 ;  /* 0x000000ffff6d0224 */ /* 0x020fc600078e0085 */
[----:B------:R-:W3:Y:S04]  /*6a70*/  LDL R116, [R1+0x75c] ;  /* 0x00075c0001747983 */ /* 0x000ee80000100800 */
[----:B------:R1:W4:Y:S04]  /*6a80*/  @P0 LDG.E.U16 R128, desc[UR52][R108.64] ;  /* 0x000000346c800981 */ /* 0x000328000c1e1500 */
[----:B0-----:R-:W5:Y:S04]  /*6a90*/  LDL R123, [R1+0x758] ;  /* 0x00075800017b7983 */ /* 0x001f680000100800 */
[----:B------:R-:W-:Y:S04]  /*6aa0*/  STL [R1+0x110], R136 ;  /* 0x0001108801007387 */ /* 0x000fe80000100800 */
[----:B------:R-:W5:Y:S01]  /*6ab0*/  LDL R114, [R1+0x754] ;  /* 0x0007540001727983 */ /* 0x000f620000100800 */
[----:B-1----:R-:W-:-:S03]  /*6ac0*/  @P1 MOV R108, R117 ;  /* 0x00000075006c1202 */ /* 0x002fc60000000f00 */
[----:B------:R-:W-:Y:S01]  /*6ad0*/  STL [R1+0x108], R135 ;  /* 0x0001088701007387 */ /* 0x000fe20000100800 */
[----:B--2---:R-:W-:-:S03]  /*6ae0*/  @P1 IMAD.MOV.U32 R109, RZ, RZ, R132 ;  /* 0x000000ffff6d1224 */ /* 0x004fc600078e0084 */
[----:B------:R0:W-:Y:S04]  /*6af0*/  STL [R1+0x38], R121 ;  /* 0x0000387901007387 */ /* 0x0001e80000100800 */
[----:B------:R1:W2:Y:S01]  /*6b00*/  @P1 LDG.E.U16 R0, desc[UR52][R108.64] ;  /* 0x000000346c001981 */ /* 0x0002a2000c1e1500 */
[----:B------:R-:W-:Y:S02]  /*6b10*/  ISETP.GT.AND P2, PT, R106, 0x14, PT ;  /* 0x000000146a00780c */ /* 0x000fe40003f44270 */
[----:B------:R-:W-:Y:S01]  /*6b20*/  PRMT R124, RZ, 0x7610, R124 ;  /* 0x00007610ff7c7816 */ /* 0x000fe2000000007c */
[----:B------:R-:W2:Y:S04]  /*6b30*/  LDL R120, [R1+0x748] ;  /* 0x0007480001787983 */ /* 0x000ea80000100800 */
[----:B0-----:R-:W2:Y:S01]  /*6b40*/  LDL R121, [R1+0x750] ;  /* 0x0007500001797983 */ /* 0x001ea20000100800 */
[----:B-1----:R-:W-:-:S02]  /*6b50*/  @P1 IMAD.MOV.U32 R108, RZ, RZ, R125 ;  /* 0x000000ffff6c1224 */ /* 0x002fc400078e007d */
[----:B------:R-:W-:Y:S01]  /*6b60*/  @P1 IMAD.MOV.U32 R109, RZ, RZ, R131 ;  /* 0x000000ffff6d1224 */ /* 0x000fe200078e0083 */
[----:B------:R-:W2:Y:S01]  /*6b70*/  LDL R111, [R1+0x74c] ;  /* 0x00074c00016f7983 */ /* 0x000ea20000100800 */
[----:B------:R-:W-:-:S03]  /*6b80*/  PRMT R101, RZ, 0x7610, R101 ;  /* 0x00007610ff657816 */ /* 0x000fc60000000065 */
[----:B------:R-:W2:Y:S04]  /*6b90*/  LDL R129, [R1+0x740] ;  /* 0x0007400001817983 */ /* 0x000ea80000100800 */
[----:B------:R3:W2:Y:S01]  /*6ba0*/  @P1 LDG.E.U16 R124, desc[UR52][R108.64] ;  /* 0x000000346c7c1981 */ /* 0x0006a2000c1e1500 */
[----:B------:R-:W-:Y:S01]  /*6bb0*/  PRMT R18, RZ, 0x7610, R18 ;  /* 0x00007610ff127816 */ /* 0x000fe20000000012 */
[----:B---3--:R-:W-:Y:S02]  /*6bc0*/  @P2 IMAD.MOV.U32 R108, RZ, RZ, R116 ;  /* 0x000000ffff6c2224 */ /* 0x008fe400078e0074 */
[----:B----4-:R0:W-:Y:S01]  /*6bd0*/  STL [R1+0x30], R128 ;  /* 0x0000308001007387 */ /* 0x0101e20000100800 */
[----:B-----5:R-:W-:-:S03]  /*6be0*/  @P2 IMAD.MOV.U32 R109, RZ, RZ, R123 ;  /* 0x000000ffff6d2224 */ /* 0x020fc600078e007b */
[----:B------:R-:W3:Y:S04]  /*6bf0*/  LDL R117, [R1+0x738] ;  /* 0x0007380001757983 */ /* 0x000ee80000100800 */
[----:B------:R1:W4:Y:S04]  /*6c00*/  @P2 LDG.E.U16 R101, desc[UR52][R108.64] ;  /* 0x000000346c652981 */ /* 0x000328000c1e1500 */
[----:B0-----:R-:W5:Y:S01]  /*6c10*/  LDL R128, [R1+0x744] ;  /* 0x0007440001807983 */ /* 0x001f620000100800 */
[----:B-1----:R-:W-:-:S03]  /*6c20*/  @P2 MOV R108, R114 ;  /* 0x00000072006c2202 */ /* 0x002fc60000000f00 */
[----:B--2---:R0:W-:Y:S04]  /*6c30*/  STL [R1+0x2c], R0 ;  /* 0x00002c0001007387 */ /* 0x0041e80000100800 */
[----:B------:R-:W2:Y:S01]  /*6c40*/  LDL R125, [R1+0x730] ;  /* 0x00073000017d7983 */ /* 0x000ea20000100800 */
[----:B------:R-:W-:-:S03]  /*6c50*/  @P2 IMAD.MOV.U32 R109, RZ, RZ, R121 ;  /* 0x000000ffff6d2224 */ /* 0x000fc600078e0079 */
[----:B------:R-:W2:Y:S04]  /*6c60*/  LDL R116, [R1+0x734] ;  /* 0x0007340001747983 */ /* 0x000ea80000100800 */
[----:B------:R1:W2:Y:S04]  /*6c70*/  @P2 LDG.E.U16 R18, desc[UR52][R108.64] ;  /* 0x000000346c122981 */ /* 0x0002a8000c1e1500 */
[----:B0-----:R-:W2:Y:S01]  /*6c80*/  LDL R0, [R1+0x73c] ;  /* 0x00073c0001007983 */ /* 0x001ea20000100800 */
[----:B------:R-:W-:Y:S02]  /*6c90*/  ISETP.GT.AND P0, PT, R106, 0x15, PT ;  /* 0x000000156a00780c */ /* 0x000fe40003f04270 */
[----:B------:R-:W-:-:S02]  /*6ca0*/  PRMT R94, RZ, 0x7610, R94 ;  /* 0x00007610ff5e7816 */ /* 0x000fc4000000005e */
[----:B------:R-:W-:Y:S02]  /*6cb0*/  ISETP.GT.AND P1, PT, R106, 0x16, PT ;  /* 0x000000166a00780c */ /* 0x000fe40003f24270 */
[----:B------:R-:W-:-:S07]  /*6cc0*/  PRMT R7, RZ, 0x7610, R7 ;  /* 0x00007610ff077816 */ /* 0x000fce0000000007 */
[----:B-1----:R-:W-:Y:S02]  /*6cd0*/  @P0 IMAD.MOV.U32 R108, RZ, RZ, R111 ;  /* 0x000000ffff6c0224 */ /* 0x002fe400078e006f */
[----:B------:R-:W-:-:S05]  /*6ce0*/  @P0 IMAD.MOV.U32 R109, RZ, RZ, R120 ;  /* 0x000000ffff6d0224 */ /* 0x000fca00078e0078 */
[----:B------:R0:W2:Y:S02]  /*6cf0*/  @P0 LDG.E.U16 R94, desc[UR52][R108.64] ;  /* 0x000000346c5e0981 */ /* 0x0000a4000c1e1500 */
[----:B0-----:R-:W-:Y:S01]  /*6d00*/  @P0 IMAD.MOV.U32 R109, RZ, RZ, R129 ;  /* 0x000000ffff6d0224 */ /* 0x001fe200078e0081 */
[----:B------:R-:W-:Y:S02]  /*6d10*/  PRMT R90, RZ, 0x7610, R90 ;  /* 0x00007610ff5a7816 */ /* 0x000fe4000000005a */
[----:B------:R-:W-:Y:S01]  /*6d20*/  PRMT R19, RZ, 0x7610, R19 ;  /* 0x00007610ff137816 */ /* 0x000fe20000000013 */
[----:B----4-:R-:W-:Y:S01]  /*6d30*/  STL [R1+0x99c], R101 ;  /* 0x00099c6501007387 */ /* 0x010fe20000100800 */
[----:B-----5:R-:W-:-:S03]  /*6d40*/  @P0 IMAD.MOV.U32 R108, RZ, RZ, R128 ;  /* 0x000000ffff6c0224 */ /* 0x020fc600078e0080 */
[----:B------:R0:W-:Y:S04]  /*6d50*/  STL [R1+0x28], R124 ;  /* 0x0000287c01007387 */ /* 0x0001e80000100800 */
[----:B------:R3:W4:Y:S04]  /*6d60*/  @P0 LDG.E.U16 R7, desc[UR52][R108.64] ;  /* 0x000000346c070981 */ /* 0x000728000c1e1500 */
[----:B------:R-:W5:Y:S04]  /*6d70*/  LDL R114, [R1+0x72c] ;  /* 0x00072c0001727983 */ /* 0x000f680000100800 */
[----:B0-----:R-:W5:Y:S01]  /*6d80*/  LDL R124, [R1+0x728] ;  /* 0x00072800017c7983 */ /* 0x001f620000100800 */
[----:B---3--:R-:W-:-:S03]  /*6d90*/  @P1 IMAD.MOV.U32 R109, RZ, RZ, R117 ;  /* 0x000000ffff6d1224 */ /* 0x008fc600078e0075 */
[----:B--2---:R-:W-:Y:S04]  /*6da0*/  STL [R1+0x9a0], R18 ;  /* 0x0009a01201007387 */ /* 0x004fe80000100800 */
[----:B------:R-:W-:Y:S01]  /*6db0*/  STL [R1+0x34], R134 ;  /* 0x0000348601007387 */ /* 0x000fe20000100800 */
[----:B------:R-:W-:-:S03]  /*6dc0*/  @P1 MOV R108, R0 ;  /* 0x00000000006c1202 */ /* 0x000fc60000000f00 */
[----:B------:R-:W2:Y:S04]  /*6dd0*/  LDL R123, [R1+0x720] ;  /* 0x00072000017b7983 */ /* 0x000ea80000100800 */
[----:B------:R-:W3:Y:S04]  /*6de0*/  LDL R120, [R1+0x724] ;  /* 0x0007240001787983 */ /* 0x000ee80000100800 */
[----:B------:R0:W3:Y:S04]  /*6df0*/  @P1 LDG.E.U16 R90, desc[UR52][R108.64] ;  /* 0x000000346c5a1981 */ /* 0x0000e8000c1e1500 */
[----:B------:R-:W3:Y:S04]  /*6e00*/  LDL R121, [R1+0x718] ;  /* 0x0007180001797983 */ /* 0x000ee80000100800 */
[----:B------:R-:W3:Y:S01]  /*6e10*/  LDL R111, [R1+0x71c] ;  /* 0x00071c00016f7983 */ /* 0x000ee20000100800 */
[----:B0-----:R-:W-:-:S02]  /*6e20*/  @P1 IMAD.MOV.U32 R108, RZ, RZ, R116 ;  /* 0x000000ffff6c1224 */ /* 0x001fc400078e0074 */
[----:B------:R-:W-:-:S05]  /*6e30*/  @P1 IMAD.MOV.U32 R109, RZ, RZ, R125 ;  /* 0x000000ffff6d1224 */ /* 0x000fca00078e007d */
[----:B------:R5:W3:Y:S01]  /*6e40*/  @P1 LDG.E.U16 R19, desc[UR52][R108.64] ;  /* 0x000000346c131981 */ /* 0x000ae2000c1e1500 */
[C---:B------:R-:W-:Y:S02]  /*6e50*/  ISETP.GT.AND P2, PT, R106.reuse, 0x17, PT ;  /* 0x000000176a00780c */ /* 0x040fe40003f44270 */
[----:B------:R-:W-:Y:S01]  /*6e60*/  ISETP.GT.AND P0, PT, R106, 0x18, PT ;  /* 0x000000186a00780c */ /* 0x000fe20003f04270 */
[----:B------:R-:W-:Y:S01]  /*6e70*/  STL [R1+0x9a4], R94 ;  /* 0x0009a45e01007387 */ /* 0x000fe20000100800 */
[----:B------:R-:W-:Y:S02]  /*6e80*/  PRMT R130, RZ, 0x7610, R130 ;  /* 0x00007610ff827816 */ /* 0x000fe40000000082 */
[----:B------:R-:W-:Y:S02]  /*6e90*/  PRMT R122, RZ, 0x7610, R122 ;  /* 0x00007610ff7a7816 */ /* 0x000fe4000000007a */
[----:B------:R-:W-:Y:S01]  /*6ea0*/  PRMT R110, RZ, 0x7610, R110 ;  /* 0x00007610ff6e7816 */ /* 0x000fe2000000006e */
[----:B----4-:R-:W-:Y:S04]  /*6eb0*/  STL [R1+0x9a8], R7 ;  /* 0x0009a80701007387 */ /* 0x010fe80000100800 */
[----:B------:R-:W4:Y:S01]  /*6ec0*/  LDL R129, [R1+0x710] ;  /* 0x0007100001817983 */ /* 0x000f220000100800 */
[----:B-----5:R-:W-:-:S03]  /*6ed0*/  @P2 IMAD.MOV.U32 R108, RZ, RZ, R114 ;  /* 0x000000ffff6c2224 */ /* 0x020fc600078e0072 */
[----:B------:R-:W5:Y:S01]  /*6ee0*/  LDL R128, [R1+0x714] ;  /* 0x0007140001807983 */ /* 0x000f620000100800 */
[----:B------:R-:W-:-:S03]  /*6ef0*/  @P2 IMAD.MOV.U32 R109, RZ, RZ, R124 ;  /* 0x000000ffff6d2224 */ /* 0x000fc600078e007c */
[----:B------:R-:W5:Y:S04]  /*6f00*/  LDL R117, [R1+0x708] ;  /* 0x0007080001757983 */ /* 0x000f680000100800 */
[----:B------:R2:W5:Y:S04]  /*6f10*/  @P2 LDG.E.U16 R130, desc[UR52][R108.64] ;  /* 0x000000346c822981 */ /* 0x000568000c1e1500 */
[----:B------:R-:W5:Y:S01]  /*6f20*/  LDL R0, [R1+0x70c] ;  /* 0x00070c0001007983 */ /* 0x000f620000100800 */
[----:B--2---:R-:W-:Y:S01]  /*6f30*/  @P2 IMAD.MOV.U32 R109, RZ, RZ, R123 ;  /* 0x000000ffff6d2224 */ /* 0x004fe200078e007b */
[----:B---3--:R-:W-:-:S02]  /*6f40*/  @P2 MOV R108, R120 ;  /* 0x00000078006c2202 */ /* 0x008fc40000000f00 */
[----:B------:R-:W-:Y:S04]  /*6f50*/  STL [R1+0x9ac], R90 ;  /* 0x0009ac5a01007387 */ /* 0x000fe80000100800 */
[----:B------:R0:W2:Y:S04]  /*6f60*/  @P2 LDG.E.U16 R122, desc[UR52][R108.64] ;  /* 0x000000346c7a2981 */ /* 0x0000a8000c1e1500 */
[----:B------:R-:W3:Y:S04]  /*6f70*/  LDL R125, [R1+0x700] ;  /* 0x00070000017d7983 */ /* 0x000ee80000100800 */
[----:B------:R-:W3:Y:S01]  /*6f80*/  LDL R116, [R1+0x704] ;  /* 0x0007040001747983 */ /* 0x000ee20000100800 */
[----:B0-----:R-:W-:-:S02]  /*6f90*/  @P0 IMAD.MOV.U32 R108, RZ, RZ, R111 ;  /* 0x000000ffff6c0224 */ /* 0x001fc400078e006f */
[----:B------:R-:W-:Y:S01]  /*6fa0*/  @P0 IMAD.MOV.U32 R109, RZ, RZ, R121 ;  /* 0x000000ffff6d0224 */ /* 0x000fe200078e0079 */
[----:B------:R-:W-:Y:S04]  /*6fb0*/  STL [R1+0x9b0], R19 ;  /* 0x0009b01301007387 */ /* 0x000fe80000100800 */
[----:B------:R4:W3:Y:S04]  /*6fc0*/  @P0 LDG.E.U16 R110, desc[UR52][R108.64] ;  /* 0x000000346c6e0981 */ /* 0x0008e8000c1e1500 */
[----:B------:R-:W3:Y:S04]  /*6fd0*/  LDL R124, [R1+0x6f8] ;  /* 0x0006f800017c7983 */ /* 0x000ee80000100800 */
[----:B------:R-:W3:Y:S01]  /*6fe0*/  LDL R114, [R1+0x6fc] ;  /* 0x0006fc0001727983 */ /* 0x000ee20000100800 */
[----:B------:R-:W-:-:S03]  /*6ff0*/  ISETP.GT.AND P1, PT, R106, 0x19, PT ;  /* 0x000000196a00780c */ /* 0x000fc60003f24270 */
[----:B------:R-:W3:Y:S04]  /*7000*/  LDL R123, [R1+0x6f0] ;  /* 0x0006f000017b7983 */ /* 0x000ee80000100800 */
[----:B------:R-:W3:Y:S01]  /*7010*/  LDL R120, [R1+0x6f4] ;  /* 0x0006f40001787983 */ /* 0x000ee20000100800 */
[----:B------:R-:W-:Y:S02]  /*7020*/  PRMT R127, RZ, 0x7610, R127 ;  /* 0x00007610ff7f7816 */ /* 0x000fe4000000007f */
[----:B------:R-:W-:Y:S02]  /*7030*/  ISETP.GT.AND P2, PT, R106, 0x1a, PT ;  /* 0x0000001a6a00780c */ /* 0x000fe40003f44270 */
[----:B------:R-:W-:Y:S02]  /*7040*/  PRMT R126, RZ, 0x7610, R126 ;  /* 0x00007610ff7e7816 */ /* 0x000fe4000000007e */
[----:B------:R-:W-:-:S02]  /*7050*/  PRMT R115, RZ, 0x7610, R115 ;  /* 0x00007610ff737816 */ /* 0x000fc40000000073 */
[----:B------:R-:W-:Y:S01]  /*7060*/  PRMT R113, RZ, 0x7610, R113 ;  /* 0x00007610ff717816 */ /* 0x000fe20000000071 */
[----:B----4-:R-:W-:Y:S02]  /*7070*/  @P0 IMAD.MOV.U32 R109, RZ, RZ, R129 ;  /* 0x000000ffff6d0224 */ /* 0x010fe400078e0081 */
[----:B-----5:R-:W-:-:S05]  /*7080*/  @P0 IMAD.MOV.U32 R108, RZ, RZ, R128 ;  /* 0x000000ffff6c0224 */ /* 0x020fca00078e0080 */
[----:B------:R0:W4:Y:S02]  /*7090*/  @P0 LDG.E.U16 R127, desc[UR52][R108.64] ;  /* 0x000000346c7f0981 */ /* 0x000124000c1e1500 */
[----:B0-----:R-:W-:Y:S01]  /*70a0*/  @P1 MOV R108, R0 ;  /* 0x00000000006c1202 */ /* 0x001fe20000000f00 */
[----:B------:R-:W-:-:S05]  /*70b0*/  @P1 IMAD.MOV.U32 R109, RZ, RZ, R117 ;  /* 0x000000ffff6d1224 */ /* 0x000fca00078e0075 */
[----:B------:R3:W5:Y:S04]  /*70c0*/  @P1 LDG.E.U16 R126, desc[UR52][R108.64] ;  /* 0x000000346c7e1981 */ /* 0x000768000c1e1500 */
[----:B--2---:R0:W-:Y:S04]  /*70d0*/  STL [R1+0xc4], R122 ;  /* 0x0000c47a01007387 */ /* 0x0041e80000100800 */
[----:B------:R-:W2:Y:S01]  /*70e0*/  LDL R121, [R1+0x6ec] ;  /* 0x0006ec0001797983 */ /* 0x000ea20000100800 */
[----:B---3--:R-:W-:Y:S02]  /*70f0*/  @P1 IMAD.MOV.U32 R109, RZ, RZ, R125 ;  /* 0x000000ffff6d1224 */ /* 0x008fe400078e007d */
[----:B------:R-:W-:Y:S01]  /*7100*/  @P1 IMAD.MOV.U32 R108, RZ, RZ, R116 ;  /* 0x000000ffff6c1224 */ /* 0x000fe200078e0074 */
[----:B------:R-:W3:Y:S04]  /*7110*/  LDL R111, [R1+0x6e0] ;  /* 0x0006e000016f7983 */ /* 0x000ee80000100800 */
[----:B0-----:R-:W4:Y:S04]  /*7120*/  LDL R122, [R1+0x6e8] ;  /* 0x0006e800017a7983 */ /* 0x001f280000100800 */
[----:B------:R0:W-:Y:S04]  /*7130*/  STL [R1+0x24], R110 ;  /* 0x0000246e01007387 */ /* 0x0001e80000100800 */
[----:B------:R1:W5:Y:S04]  /*7140*/  @P1 LDG.E.U16 R115, desc[UR52][R108.64] ;  /* 0x000000346c731981 */ /* 0x000368000c1e1500 */
[----:B------:R-:W3:Y:S04]  /*7150*/  LDL R117, [R1+0x6d8] ;  /* 0x0006d80001757983 */ /* 0x000ee80000100800 */
[----:B0-----:R-:W3:Y:S01]  /*7160*/  LDL R110, [R1+0x6e4] ;  /* 0x0006e400016e7983 */ /* 0x001ee20000100800 */
[----:B-1----:R-:W-:-:S02]  /*7170*/  @P2 IMAD.MOV.U32 R108, RZ, RZ, R114 ;  /* 0x000000ffff6c2224 */ /* 0x002fc400078e0072 */
[----:B------:R-:W-:Y:S01]  /*7180*/  @P2 IMAD.MOV.U32 R109, RZ, RZ, R124 ;  /* 0x000000ffff6d2224 */ /* 0x000fe200078e007c */
[----:B------:R-:W3:Y:S04]  /*7190*/  LDL R0, [R1+0x6dc] ;  /* 0x0006dc0001007983 */ /* 0x000ee80000100800 */
[----:B------:R0:W3:Y:S01]  /*71a0*/  @P2 LDG.E.U16 R113, desc[UR52][R108.64] ;  /* 0x000000346c712981 */ /* 0x0000e2000c1e1500 */
[----:B------:R-:W-:Y:S02]  /*71b0*/  PRMT R118, RZ, 0x7610, R118 ;  /* 0x00007610ff767816 */ /* 0x000fe40000000076 */
[----:B------:R-:W-:Y:S01]  /*71c0*/  ISETP.GT.AND P0, PT, R106, 0x1b, PT ;  /* 0x0000001b6a00780c */ /* 0x000fe20003f04270 */
[----:B------:R-:W3:Y:S01]  /*71d0*/  LDL R116, [R1+0x6d0] ;  /* 0x0006d00001747983 */ /* 0x000ee20000100800 */
[----:B0-----:R-:W-:Y:S01]  /*71e0*/  @P2 MOV R108, R120 ;  /* 0x00000078006c2202 */ /* 0x001fe20000000f00 */
[----:B------:R-:W-:-:S05]  /*71f0*/  @P2 IMAD.MOV.U32 R109, RZ, RZ, R123 ;  /* 0x000000ffff6d2224 */ /* 0x000fca00078e007b */
[----:B------:R2:W3:Y:S01]  /*7200*/  @P2 LDG.E.U16 R118, desc[UR52][R108.64] ;  /* 0x000000346c762981 */ /* 0x0004e2000c1e1500 */
[----:B------:R-:W-:Y:S02]  /*7210*/  PRMT R13, RZ, 0x7610, R13 ;  /* 0x00007610ff0d7816 */ /* 0x000fe4000000000d */
[----:B------:R-:W-:Y:S02]  /*7220*/  ISETP.GT.AND P1, PT, R106, 0x1c, PT ;  /* 0x0000001c6a00780c */ /* 0x000fe40003f24270 */
[----:B------:R-:W-:Y:S02]  /*7230*/  PRMT R23, RZ, 0x7610, R23 ;  /* 0x00007610ff177816 */ /* 0x000fe40000000017 */
[----:B------:R-:W-:Y:S01]  /*7240*/  PRMT R100, RZ, 0x7610, R100 ;  /* 0x00007610ff647816 */ /* 0x000fe20000000064 */
[----:B--2---:R-:W-:Y:S02]  /*7250*/  @P0 IMAD.MOV.U32 R108, RZ, RZ, R121 ;  /* 0x000000ffff6c0224 */ /* 0x004fe400078e0079 */
[----:B----4-:R-:W-:-:S05]  /*7260*/  @P0 IMAD.MOV.U32 R109, RZ, RZ, R122 ;  /* 0x000000ffff6d0224 */ /* 0x010fca00078e007a */
[----:B------:R3:W2:Y:S04]  /*7270*/  @P0 LDG.E.U16 R13, desc[UR52][R108.64] ;  /* 0x000000346c0d0981 */ /* 0x0006a8000c1e1500 */
[----:B-----5:R0:W-:Y:S01]  /*7280*/  STL [R1+0x18], R115 ;  /* 0x0000187301007387 */ /* 0x0201e20000100800 */
[----:B---3--:R-:W-:Y:S02]  /*7290*/  @P0 IMAD.MOV.U32 R109, RZ, RZ, R111 ;  /* 0x000000ffff6d0224 */ /* 0x008fe400078e006f */
[----:B------:R-:W-:Y:S01]  /*72a0*/  @P0 IMAD.MOV.U32 R108, RZ, RZ, R110 ;  /* 0x000000ffff6c0224 */ /* 0x000fe200078e006e */
[----:B0-----:R-:W3:Y:S04]  /*72b0*/  LDL R115, [R1+0x6d4] ;  /* 0x0006d40001737983 */ /* 0x001ee80000100800 */
[----:B------:R-:W-:Y:S04]  /*72c0*/  STL [R1+0xcc], R130 ;  /* 0x0000cc8201007387 */ /* 0x000fe80000100800 */
[----:B------:R-:W4:Y:S04]  /*72d0*/  LDL R114, [R1+0x6c8] ;  /* 0x0006c80001727983 */ /* 0x000f280000100800 */
[----:B------:R0:W-:Y:S04]  /*72e0*/  STL [R1+0x14], R113 ;  /* 0x0000147101007387 */ /* 0x0001e80000100800 */
[----:B------:R1:W5:Y:S04]  /*72f0*/  @P0 LDG.E.U16 R23, desc[UR52][R108.64] ;  /* 0x000000346c170981 */ /* 0x000368000c1e1500 */
[----:B------:R-:W5:Y:S04]  /*7300*/  LDL R120, [R1+0x6c0] ;  /* 0x0006c00001787983 */ /* 0x000f680000100800 */
[----:B0-----:R-:W5:Y:S01]  /*7310*/  LDL R113, [R1+0x6cc] ;  /* 0x0006cc0001717983 */ /* 0x001f620000100800 */
[----:B-1----:R-:W-:Y:S01]  /*7320*/  @P1 MOV R108, R0 ;  /* 0x00000000006c1202 */ /* 0x002fe20000000f00 */
[----:B------:R-:W-:-:S05]  /*7330*/  @P1 IMAD.MOV.U32 R109, RZ, RZ, R117 ;  /* 0x000000ffff6d1224 */ /* 0x000fca00078e0075 */
[----:B------:R0:W5:Y:S04]  /*7340*/  @P1 LDG.E.U16 R100, desc[UR52][R108.64] ;  /* 0x000000346c641981 */ /* 0x000168000c1e1500 */
[----:B------:R1:W-:Y:S04]  /*7350*/  STL [R1+0x10], R118 ;  /* 0x0000107601007387 */ /* 0x0003e80000100800 */
[----:B-1----:R-:W5:Y:S01]  /*7360*/  LDL R118, [R1+0x6c4] ;  /* 0x0006c40001767983 */ /* 0x002f620000100800 */
[----:B------:R-:W-:Y:S01]  /*7370*/  ISETP.GT.AND P2, PT, R106, 0x1d, PT ;  /* 0x0000001d6a00780c */ /* 0x000fe20003f44270 */
[----:B0-----:R-:W-:Y:S01]  /*7380*/  @P1 IMAD.MOV.U32 R109, RZ, RZ, R116 ;  /* 0x000000ffff6d1224 */ /* 0x001fe200078e0074 */
[----:B------:R-:W-:-:S02]  /*7390*/  PRMT R16, RZ, 0x7610, R16 ;  /* 0x00007610ff107816 */ /* 0x000fc40000000010 */
[----:B------:R-:W-:Y:S01]  /*73a0*/  PRMT R93, RZ, 0x7610, R93 ;  /* 0x00007610ff5d7816 */ /* 0x000fe2000000005d */
[----:B--2---:R-:W-:Y:S04]  /*73b0*/  STL [R1+0x9b4], R13 ;  /* 0x0009b40d01007387 */ /* 0x004fe80000100800 */
[----:B------:R-:W-:Y:S04]  /*73c0*/  STL [R1+0x20], R127 ;  /* 0x0000207f01007387 */ /* 0x000fe80000100800 */
[----:B------:R-:W2:Y:S04]  /*73d0*/  LDL R111, [R1+0x6b8] ;  /* 0x0006b800016f7983 */ /* 0x000ea80000100800 */
[----:B------:R-:W2:Y:S01]  /*73e0*/  LDL R110, [R1+0x6bc] ;  /* 0x0006bc00016e7983 */ /* 0x000ea20000100800 */
[----:B---3--:R-:W-:-:S05]  /*73f0*/  @P1 IMAD.MOV.U32 R108, RZ, RZ, R115 ;  /* 0x000000ffff6c1224 */ /* 0x008fca00078e0073 */
[----:B------:R4:W3:Y:S02]  /*7400*/  @P1 LDG.E.U16 R16, desc[UR52][R108.64] ;  /* 0x000000346c101981 */ /* 0x0008e4000c1e1500 */
[----:B----4-:R-:W-:Y:S02]  /*7410*/  @P2 IMAD.MOV.U32 R109, RZ, RZ, R114 ;  /* 0x000000ffff6d2224 */ /* 0x010fe400078e0072 */
[----:B-----5:R-:W-:Y:S04]  /*7420*/  STL [R1+0x9b8], R23 ;  /* 0x0009b81701007387 */ /* 0x020fe80000100800 */
[----:B------:R-:W-:Y:S01]  /*7430*/  STL [R1+0x1c], R126 ;  /* 0x00001c7e01007387 */ /* 0x000fe20000100800 */
[----:B------:R-:W-:-:S03]  /*7440*/  @P2 IMAD.MOV.U32 R108, RZ, RZ, R113 ;  /* 0x000000ffff6c2224 */ /* 0x000fc600078e0071 */
[----:B------:R-:W4:Y:S04]  /*7450*/  LDL R117, [R1+0x6b0] ;  /* 0x0006b00001757983 */ /* 0x000f280000100800 */
[----:B------:R-:W5:Y:S04]  /*7460*/  LDL R0, [R1+0x6b4] ;  /* 0x0006b40001007983 */ /* 0x000f680000100800 */
[----:B------:R0:W5:Y:S04]  /*7470*/  @P2 LDG.E.U16 R93, desc[UR52][R108.64] ;  /* 0x000000346c5d2981 */ /* 0x000168000c1e1500 */
[----:B------:R-:W-:Y:S04]  /*7480*/  STL [R1+0x9bc], R100 ;  /* 0x0009bc6401007387 */ /* 0x000fe80000100800 */
[----:B------:R-:W5:Y:S04]  /*7490*/  LDL R116, [R1+0x6a8] ;  /* 0x0006a80001747983 */ /* 0x000f680000100800 */
[----:B------:R-:W5:Y:S01]  /*74a0*/  LDL R115, [R1+0x6ac] ;  /* 0x0006ac0001737983 */ /* 0x000f620000100800 */
[----:B------:R-:W-:Y:S01]  /*74b0*/  PRMT R6, RZ, 0x7610, R6 ;  /* 0x00007610ff067816 */ /* 0x000fe20000000006 */
[----:B0-----:R-:W-:Y:S01]  /*74c0*/  @P2 IMAD.MOV.U32 R109, RZ, RZ, R120 ;  /* 0x000000ffff6d2224 */ /* 0x001fe200078e0078 */
[----:B------:R-:W-:-:S02]  /*74d0*/  @P2 MOV R108, R118 ;  /* 0x00000076006c2202 */ /* 0x000fc40000000f00 */
[----:B------:R-:W-:-:S03]  /*74e0*/  ISETP.GT.AND P0, PT, R106, 0x1e, PT ;  /* 0x0000001e6a00780c */ /* 0x000fc60003f04270 */
[----:B------:R2:W5:Y:S01]  /*74f0*/  @P2 LDG.E.U16 R6, desc[UR52][R108.64] ;  /* 0x000000346c062981 */ /* 0x000562000c1e1500 */
[----:B------:R-:W-:Y:S02]  /*7500*/  ISETP.GT.AND P1, PT, R106, 0x1f, PT ;  /* 0x0000001f6a00780c */ /* 0x000fe40003f24270 */
[----:B------:R-:W-:Y:S02]  /*7510*/  PRMT R21, RZ, 0x7610, R21 ;  /* 0x00007610ff157816 */ /* 0x000fe40000000015 */
[----:B------:R-:W-:Y:S02]  /*7520*/  PRMT R11, RZ, 0x7610, R11 ;  /* 0x00007610ff0b7816 */ /* 0x000fe4000000000b */
[----:B------:R-:W-:-:S03]  /*7530*/  PRMT R158, RZ, 0x7610, R158 ;  /* 0x00007610ff9e7816 */ /* 0x000fc6000000009e */
[----:B--2---:R-:W-:Y:S02]  /*7540*/  @P0 IMAD.MOV.U32 R109, RZ, RZ, R111 ;  /* 0x000000ffff6d0224 */ /* 0x004fe400078e006f */
[----:B------:R-:W-:-:S05]  /*7550*/  @P0 IMAD.MOV.U32 R108, RZ, RZ, R110 ;  /* 0x000000ffff6c0224 */ /* 0x000fca00078e006e */
[----:B------:R4:W2:Y:S04]  /*7560*/  @P0 LDG.E.U16 R21, desc[UR52][R108.64] ;  /* 0x000000346c150981 */ /* 0x0008a8000c1e1500 */
[----:B---3--:R-:W-:Y:S04]  /*7570*/  STL [R1+0x9c0], R16 ;  /* 0x0009c01001007387 */ /* 0x008fe80000100800 */
[----:B------:R-:W3:Y:S04]  /*7580*/  LDL R114, [R1+0x6a0] ;  /* 0x0006a00001727983 */ /* 0x000ee80000100800 */
[----:B------:R-:W3:Y:S01]  /*7590*/  LDL R113, [R1+0x6a4] ;  /* 0x0006a40001717983 */ /* 0x000ee20000100800 */
[----:B----4-:R-:W-:-:S02]  /*75a0*/  @P0 IMAD.MOV.U32 R109, RZ, RZ, R117 ;  /* 0x000000ffff6d0224 */ /* 0x010fc400078e0075 */
[----:B-----5:R-:W-:Y:S01]  /*75b0*/  @P0 IMAD.MOV.U32 R108, RZ, RZ, R0 ;  /* 0x000000ffff6c0224 */ /* 0x020fe200078e0000 */
[----:B------:R-:W-:Y:S04]  /*75c0*/  STL [R1+0x9c4], R93 ;  /* 0x0009c45d01007387 */ /* 0x000fe80000100800 */
[----:B------:R-:W4:Y:S04]  /*75d0*/  LDL R122, [R1+0x698] ;  /* 0x00069800017a7983 */ /* 0x000f280000100800 */
[----:B------:R-:W5:Y:S04]  /*75e0*/  LDL R118, [R1+0x69c] ;  /* 0x00069c0001767983 */ /* 0x000f680000100800 */
[----:B------:R0:W5:Y:S02]  /*75f0*/  @P0 LDG.E.U16 R11, desc[UR52][R108.64] ;  /* 0x000000346c0b0981 */ /* 0x000164000c1e1500 */
[----:B0-----:R-:W-:Y:S01]  /*7600*/  @P1 MOV R108, R115 ;  /* 0x00000073006c1202 */ /* 0x001fe20000000f00 */
[----:B------:R-:W-:-:S05]  /*7610*/  @P1 IMAD.MOV.U32 R109, RZ, RZ, R116 ;  /* 0x000000ffff6d1224 */ /* 0x000fca00078e0074 */
[----:B------:R3:W5:Y:S04]  /*7620*/  @P1 LDG.E.U16 R158, desc[UR52][R108.64] ;  /* 0x000000346c9e1981 */ /* 0x000768000c1e1500 */
[----:B------:R-:W-:Y:S04]  /*7630*/  STL [R1+0x9c8], R6 ;  /* 0x0009c80601007387 */ /* 0x000fe80000100800 */
[----:B------:R-:W5:Y:S04]  /*7640*/  LDL R121, [R1+0x690] ;  /* 0x0006900001797983 */ /* 0x000f680000100800 */
[----:B------:R-:W5:Y:S04]  /*7650*/  LDL R120, [R1+0x694] ;  /* 0x0006940001787983 */ /* 0x000f680000100800 */
[----:B------:R-:W5:Y:S04]  /*7660*/  LDL R111, [R1+0x688] ;  /* 0x00068800016f7983 */ /* 0x000f680000100800 */
[----:B------:R-:W5:Y:S01]  /*7670*/  LDL R110, [R1+0x68c] ;  /* 0x00068c00016e7983 */ /* 0x000f620000100800 */
[----:B------:R-:W-:-:S02]  /*7680*/  ISETP.GT.AND P2, PT, R106, 0x20, PT ;  /* 0x000000206a00780c */ /* 0x000fc40003f44270 */
[----:B------:R-:W-:Y:S02]  /*7690*/  PRMT R159, RZ, 0x7610, R159 ;  /* 0x00007610ff9f7816 */ /* 0x000fe4000000009f */
[----:B------:R-:W-:Y:S01]  /*76a0*/  PRMT R112, RZ, 0x7610, R112 ;  /* 0x00007610ff707816 */ /* 0x000fe20000000070 */
[----:B--2---:R-:W-:Y:S04]  /*76b0*/  STL [R1+0x9cc], R21 ;  /* 0x0009cc1501007387 */ /* 0x004fe80000100800 */
[----:B------:R-:W2:Y:S01]  /*76c0*/  LDL R117, [R1+0x680] ;  /* 0x0006800001757983 */ /* 0x000ea20000100800 */
[----:B---3--:R-:W-:-:S03]  /*76d0*/  @P1 IMAD.MOV.U32 R109, RZ, RZ, R114 ;  /* 0x000000ffff6d1224 */ /* 0x008fc600078e0072 */
[----:B------:R-:W3:Y:S01]  /*76e0*/  LDL R0, [R1+0x684] ;  /* 0x0006840001007983 */ /* 0x000ee20000100800 */
[----:B------:R-:W-:-:S05]  /*76f0*/  @P1 IMAD.MOV.U32 R108, RZ, RZ, R113 ;  /* 0x000000ffff6c1224 */ /* 0x000fca00078e0071 */
[----:B------:R4:W3:Y:S02]  /*7700*/  @P1 LDG.E.U16 R159, desc[UR52][R108.64] ;  /* 0x000000346c9f1981 */ /* 0x0008e4000c1e1500 */
[----:B----4-:R-:W-:Y:S02]  /*7710*/  @P2 IMAD.MOV.U32 R109, RZ, RZ, R122 ;  /* 0x000000ffff6d2224 */ /* 0x010fe400078e007a */
[----:B-----5:R-:W-:Y:S01]  /*7720*/  @P2 IMAD.MOV.U32 R108, RZ, RZ, R118 ;  /* 0x000000ffff6c2224 */ /* 0x020fe200078e0076 */
[----:B------:R0:W-:Y:S04]  /*7730*/  STL [R1+0x9d0], R11 ;  /* 0x0009d00b01007387 */ /* 0x0001e80000100800 */
[----:B------:R-:W4:Y:S04]  /*7740*/  LDL R116, [R1+0x678] ;  /* 0x0006780001747983 */ /* 0x000f280000100800 */
[----:B------:R-:W5:Y:S04]  /*7750*/  LDL R115, [R1+0x67c] ;  /* 0x00067c0001737983 */ /* 0x000f680000100800 */
[----:B------:R1:W5:Y:S04]  /*7760*/  @P2 LDG.E.U16 R112, desc[UR52][R108.64] ;  /* 0x000000346c702981 */ /* 0x000368000c1e1500 */
[----:B------:R-:W-:Y:S04]  /*7770*/  STL [R1+0x8e4], R158 ;  /* 0x0008e49e01007387 */ /* 0x000fe80000100800 */
[----:B------:R-:W5:Y:S04]  /*7780*/  LDL R114, [R1+0x670] ;  /* 0x0006700001727983 */ /* 0x000f680000100800 */
[----:B------:R-:W5:Y:S01]  /*7790*/  LDL R113, [R1+0x674] ;  /* 0x0006740001717983 */ /* 0x000f620000100800 */
[----:B------:R-:W-:Y:S01]  /*77a0*/  ISETP.GT.AND P0, PT, R106, 0x21, PT ;  /* 0x000000216a00780c */ /* 0x000fe20003f04270 */
[----:B-1----:R-:W-:Y:S01]  /*77b0*/  @P2 IMAD.MOV.U32 R109, RZ, RZ, R121 ;  /* 0x000000ffff6d2224 */ /* 0x002fe200078e0079 */
[----:B------:R-:W-:-:S02]  /*77c0*/  PRMT R119, RZ, 0x7610, R119 ;  /* 0x00007610ff777816 */ /* 0x000fc40000000077 */
[----:B------:R-:W-:Y:S02]  /*77d0*/  @P2 MOV R108, R120 ;  /* 0x00000078006c2202 */ /* 0x000fe40000000f00 */
[----:B0-----:R-:W-:-:S03]  /*77e0*/  PRMT R11, RZ, 0x7610, R11 ;  /* 0x00007610ff0b7816 */ /* 0x001fc6000000000b */
[----:B------:R0:W5:Y:S01]  /*77f0*/  @P2 LDG.E.U16 R119, desc[UR52][R108.64] ;  /* 0x000000346c772981 */ /* 0x000162000c1e1500 */
[----:B------:R-:W-:-:S03]  /*7800*/  ISETP.GT.AND P1, PT, R106, 0x22, PT ;  /* 0x000000226a00780c */ /* 0x000fc60003f24270 */
[----:B0-----:R-:W-:Y:S02]  /*7810*/  @P0 IMAD.MOV.U32 R108, RZ, RZ, R110 ;  /* 0x000000ffff6c0224 */ /* 0x001fe400078e006e */
[----:B------:R-:W-:-:S05]  /*7820*/  @P0 IMAD.MOV.U32 R109, RZ, RZ, R111 ;  /* 0x000000ffff6d0224 */ /* 0x000fca00078e006f */
[----:B------:R2:W5:Y:S01]  /*7830*/  @P0 LDG.E.U16 R11, desc[UR52][R108.64] ;  /* 0x000000346c0b0981 */ /* 0x000562000c1e1500 */
[----:B------:R-:W-:Y:S02]  /*7840*/  PRMT R21, RZ, 0x7610, R21 ;  /* 0x00007610ff157816 */ /* 0x000fe40000000015 */
[----:B------:R-:W-:Y:S02]  /*7850*/  PRMT R19, RZ, 0x7610, R19 ;  /* 0x00007610ff137816 */ /* 0x000fe40000000013 */
[----:B------:R-:W-:Y:S01]  /*7860*/  PRMT R90, RZ, 0x7610, R90 ;  /* 0x00007610ff5a7816 */ /* 0x000fe2000000005a */
[----:B--2---:R-:W-:Y:S02]  /*7870*/  @P0 IMAD.MOV.U32 R109, RZ, RZ, R117 ;  /* 0x000000ffff6d0224 */ /* 0x004fe400078e0075 */
[----:B---3--:R-:W-:-:S05]  /*7880*/  @P0 IMAD.MOV.U32 R108, RZ, RZ, R0 ;  /* 0x000000ffff6c0224 */ /* 0x008fca00078e0000 */
[----:B------:R4:W2:Y:S04]  /*7890*/  @P0 LDG.E.U16 R21, desc[UR52][R108.64] ;  /* 0x000000346c150981 */ /* 0x0008a8000c1e1500 */
[----:B------:R-:W-:Y:S04]  /*78a0*/  STL [R1+0x8e8], R159 ;  /* 0x0008e89f01007387 */ /* 0x000fe80000100800 */
[----:B------:R-:W3:Y:S01]  /*78b0*/  LDL R118, [R1+0x668] ;  /* 0x0006680001767983 */ /* 0x000ee20000100800 */
[----:B----4-:R-:W-:Y:S01]  /*78c0*/  @P1 IMAD.MOV.U32 R109, RZ, RZ, R116 ;  /* 0x000000ffff6d1224 */ /* 0x010fe200078e0074 */
[----:B-----5:R-:W-:-:S02]  /*78d0*/  @P1 MOV R108, R115 ;  /* 0x00000073006c1202 */ /* 0x020fc40000000f00 */
[----:B------:R0:W-:Y:S04]  /*78e0*/  STL [R1+0xc], R112 ;  /* 0x00000c7001007387 */ /* 0x0001e80000100800 */
[----:B------:R1:W4:Y:S04]  /*78f0*/  @P1 LDG.E.U16 R19, desc[UR52][R108.64] ;  /* 0x000000346c131981 */ /* 0x000328000c1e1500 */
[----:B------:R-:W5:Y:S04]  /*7900*/  LDL R111, [R1+0x660] ;  /* 0x00066000016f7983 */ /* 0x000f680000100800 */
[----:B0-----:R-:W5:Y:S01]  /*7910*/  LDL R112, [R1+0x66c] ;  /* 0x00066c0001707983 */ /* 0x001f620000100800 */
[----:B-1----:R-:W-:-:S02]  /*7920*/  @P1 IMAD.MOV.U32 R108, RZ, RZ, R113 ;  /* 0x000000ffff6c1224 */ /* 0x002fc400078e0071 */
[----:B------:R-:W-:Y:S01]  /*7930*/  @P1 IMAD.MOV.U32 R109, RZ, RZ, R114 ;  /* 0x000000ffff6d1224 */ /* 0x000fe200078e0072 */
[----:B------:R-:W5:Y:S04]  /*7940*/  LDL R110, [R1+0x664] ;  /* 0x00066400016e7983 */ /* 0x000f680000100800 */
[----:B------:R3:W5:Y:S01]  /*7950*/  @P1 LDG.E.U16 R90, desc[UR52][R108.64] ;  /* 0x000000346c5a1981 */ /* 0x000762000c1e1500 */
[----:B------:R-:W-:-:S03]  /*7960*/  ISETP.GT.AND P2, PT, R106, 0x23, PT ;  /* 0x000000236a00780c */ /* 0x000fc60003f44270 */
[----:B------:R-:W-:Y:S04]  /*7970*/  STL [R1+0x9d4], R11 ;  /* 0x0009d40b01007387 */ /* 0x000fe80000100800 */
[----:B------:R-:W5:Y:S04]  /*7980*/  LDL R117, [R1+0x658] ;  /* 0x0006580001757983 */ /* 0x000f680000100800 */
[----:B------:R-:W5:Y:S01]  /*7990*/  LDL R0, [R1+0x65c] ;  /* 0x00065c0001007983 */ /* 0x000f620000100800 */
[----:B------:R-:W-:-:S03]  /*79a0*/  PRMT R8, RZ, 0x7610, R8 ;  /* 0x00007610ff087816 */ /* 0x000fc60000000008 */
[----:B--2---:R-:W-:Y:S04]  /*79b0*/  STL [R1+0x9d8], R21 ;  /* 0x0009d81501007387 */ /* 0x004fe80000100800 */
[----:B------:R-:W2:Y:S04]  /*79c0*/  LDL R116, [R1+0x650] ;  /* 0x0006500001747983 */ /* 0x000ea80000100800 */
[----:B------:R-:W2:Y:S01]  /*79d0*/  LDL R115, [R1+0x654] ;  /* 0x0006540001737983 */ /* 0x000ea20000100800 */
[----:B---3--:R-:W-:-:S03]  /*79e0*/  @P2 IMAD.MOV.U32 R109, RZ, RZ, R118 ;  /* 0x000000ffff6d2224 */ /* 0x008fc600078e0076 */
[----:B----4-:R-:W-:Y:S04]  /*79f0*/  STL [R1+0x9dc], R19 ;  /* 0x0009dc1301007387 */ /* 0x010fe80000100800 */
[----:B------:R-:W3:Y:S01]  /*7a00*/  LDL R114, [R1+0x648] ;  /* 0x0006480001727983 */ /* 0x000ee20000100800 */
[----:B-----5:R-:W-:-:S03]  /*7a10*/  @P2 IMAD.MOV.U32 R108, RZ, RZ, R112 ;  /* 0x000000ffff6c2224 */ /* 0x020fc600078e0070 */
[----:B------:R-:W4:Y:S04]  /*7a20*/  LDL R113, [R1+0x64c] ;  /* 0x00064c0001717983 */ /* 0x000f280000100800 */
[----:B------:R0:W5:Y:S04]  /*7a30*/  @P2 LDG.E.U16 R8, desc[UR52][R108.64] ;  /* 0x000000346c082981 */ /* 0x000168000c1e1500 */
[----:B------:R-:W-:Y:S04]  /*7a40*/  STL [R1+0x9e0], R90 ;  /* 0x0009e05a01007387 */ /* 0x000fe80000100800 */
[----:B------:R-:W5:Y:S04]  /*7a50*/  LDL R120, [R1+0x640] ;  /* 0x0006400001787983 */ /* 0x000f680000100800 */
[----:B------:R-:W5:Y:S01]  /*7a60*/  LDL R112, [R1+0x644] ;  /* 0x0006440001707983 */ /* 0x000f620000100800 */
[----:B------:R-:W-:Y:S01]  /*7a70*/  ISETP.GT.AND P0, PT, R106, 0x24, PT ;  /* 0x000000246a00780c */ /* 0x000fe20003f04270 */
[----:B0-----:R-:W-:Y:S01]  /*7a80*/  @P2 IMAD.MOV.U32 R109, RZ, RZ, R111 ;  /* 0x000000ffff6d2224 */ /* 0x001fe200078e006f */
[----:B------:R-:W-:-:S02]  /*7a90*/  PRMT R95, RZ, 0x7610, R95 ;  /* 0x00007610ff5f7816 */ /* 0x000fc4000000005f */
[----:B------:R-:W-:Y:S02]  /*7aa0*/  @P2 MOV R108, R110 ;  /* 0x0000006e006c2202 */ /* 0x000fe40000000f00 */
[----:B------:R-:W-:-:S03]  /*7ab0*/  PRMT R99, RZ, 0x7610, R99 ;  /* 0x00007610ff637816 */ /* 0x000fc60000000063 */
[----:B------:R0:W5:Y:S01]  /*7ac0*/  @P2 LDG.E.U16 R95, desc[UR52][R108.64] ;  /* 0x000000346c5f2981 */ /* 0x000162000c1e1500 */
[----:B------:R-:W-:-:S03]  /*7ad0*/  ISETP.GT.AND P1, PT, R106, 0x25, PT ;  /* 0x000000256a00780c */ /* 0x000fc60003f24270 */
[----:B0-----:R-:W-:Y:S02]  /*7ae0*/  @P0 IMAD.MOV.U32 R108, RZ, RZ, R0 ;  /* 0x000000ffff6c0224 */ /* 0x001fe400078e0000 */
[----:B------:R-:W-:-:S05]  /*7af0*/  @P0 IMAD.MOV.U32 R109, RZ, RZ, R117 ;  /* 0x000000ffff6d0224 */ /* 0x000fca00078e0075 */
[----:B------:R2:W5:Y:S01]  /*7b00*/  @P0 LDG.E.U16 R99, desc[UR52][R108.64] ;  /* 0x000000346c630981 */ /* 0x000562000c1e1500 */
[----:B------:R-:W-:Y:S02]  /*7b10*/  PRMT R14, RZ, 0x7610, R14 ;  /* 0x00007610ff0e7816 */ /* 0x000fe4000000000e */
[----:B------:R-:W-:Y:S01]  /*7b20*/  PRMT R89, RZ, 0x7610, R89 ;  /* 0x00007610ff597816 */ /* 0x000fe20000000059 */
[----:B------:R0:W-:Y:S01]  /*7b30*/  STL [R1+0x8], R119 ;  /* 0x0000087701007387 */ /* 0x0001e20000100800 */
[----:B------:R-:W-:Y:S01]  /*7b40*/  PRMT R17, RZ, 0x7610, R17 ;  /* 0x00007610ff117816 */ /* 0x000fe20000000011 */
[----:B--2---:R-:W-:Y:S02]  /*7b50*/  @P0 IMAD.MOV.U32 R109, RZ, RZ, R116 ;  /* 0x000000ffff6d0224 */ /* 0x004fe400078e0074 */
[----:B------:R-:W-:-:S05]  /*7b60*/  @P0 IMAD.MOV.U32 R108, RZ, RZ, R115 ;  /* 0x000000ffff6c0224 */ /* 0x000fca00078e0073 */
[----:B------:R3:W2:Y:S02]  /*7b70*/  @P0 LDG.E.U16 R14, desc[UR52][R108.64] ;  /* 0x000000346c0e0981 */ /* 0x0006a4000c1e1500 */
[----:B---3--:R-:W-:Y:S01]  /*7b80*/  @P1 IMAD.MOV.U32 R109, RZ, RZ, R114 ;  /* 0x000000ffff6d1224 */ /* 0x008fe200078e0072 */
[----:B----4-:R-:W-:Y:S01]  /*7b90*/  @P1 MOV R108, R113 ;  /* 0x00000071006c1202 */ /* 0x010fe20000000f00 */
[----:B-----5:R-:W-:Y:S04]  /*7ba0*/  STL [R1+0x9e4], R8 ;  /* 0x0009e40801007387 */ /* 0x020fe80000100800 */
[----:B0-----:R-:W3:Y:S04]  /*7bb0*/  LDL R119, [R1+0x638] ;  /* 0x0006380001777983 */ /* 0x001ee80000100800 */
[----:B------:R-:W4:Y:S04]  /*7bc0*/  LDL R118, [R1+0x63c] ;  /* 0x00063c0001767983 */ /* 0x000f280000100800 */
[----:B------:R0:W5:Y:S04]  /*7bd0*/  @P1 LDG.E.U16 R89, desc[UR52][R108.64] ;  /* 0x000000346c591981 */ /* 0x000168000c1e1500 */
[----:B------:R-:W5:Y:S04]  /*7be0*/  LDL R111, [R1+0x630] ;  /* 0x00063000016f7983 */ /* 0x000f680000100800 */
[----:B------:R-:W5:Y:S01]  /*7bf0*/  LDL R110, [R1+0x634] ;  /* 0x00063400016e7983 */ /* 0x000f620000100800 */
[----:B0-----:R-:W-:-:S02]  /*7c00*/  @P1 IMAD.MOV.U32 R108, RZ, RZ, R112 ;  /* 0x000000ffff6c1224 */ /* 0x001fc400078e0070 */
[----:B------:R-:W-:-:S05]  /*7c10*/  @P1 IMAD.MOV.U32 R109, RZ, RZ, R120 ;  /* 0x000000ffff6d1224 */ /* 0x000fca00078e0078 */
[----:B------:R3:W5:Y:S04]  /*7c20*/  @P1 LDG.E.U16 R17, desc[UR52][R108.64] ;  /* 0x000000346c111981 */ /* 0x000768000c1e1500 */
[----:B------:R-:W-:Y:S04]  /*7c30*/  STL [R1+0x9e8], R95 ;  /* 0x0009e85f01007387 */ /* 0x000fe80000100800 */
[----:B------:R-:W5:Y:S04]  /*7c40*/  LDL R117, [R1+0x628] ;  /* 0x0006280001757983 */ /* 0x000f680000100800 */
[----:B------:R-:W5:Y:S04]  /*7c50*/  LDL R0, [R1+0x62c] ;  /* 0x00062c0001007983 */ /* 0x000f680000100800 */
[----:B------:R0:W-:Y:S04]  /*7c60*/  STL [R1+0x9ec], R99 ;  /* 0x0009ec6301007387 */ /* 0x0001e80000100800 */
[----:B------:R-:W5:Y:S04]  /*7c70*/  LDL R116, [R1+0x620] ;  /* 0x0006200001747983 */ /* 0x000f680000100800 */
[----:B------:R-:W5:Y:S01]  /*7c80*/  LDL R115, [R1+0x624] ;  /* 0x0006240001737983 */ /* 0x000f620000100800 */
[----:B------:R-:W-:-:S02]  /*7c90*/  ISETP.GT.AND P2, PT, R106, 0x26, PT ;  /* 0x000000266a00780c */ /* 0x000fc40003f44270 */
[----:B0-----:R-:W-:Y:S01]  /*7ca0*/  PRMT R99, RZ, 0x7610, R99 ;  /* 0x00007610ff637816 */ /* 0x001fe20000000063 */
[----:B--2---:R0:W-:Y:S04]  /*7cb0*/  STL [R1+0x9f0], R14 ;  /* 0x0009f00e01007387 */ /* 0x0041e80000100800 */
[----:B------:R-:W2:Y:S04]  /*7cc0*/  LDL R114, [R1+0x618] ;  /* 0x0006180001727983 */ /* 0x000ea80000100800 */
[----:B------:R-:W2:Y:S02]  /*7cd0*/  LDL R113, [R1+0x61c] ;  /* 0x00061c0001717983 */ /* 0x000ea40000100800 */
[----:B---3--:R-:W-:-:S02]  /*7ce0*/  @P2 IMAD.MOV.U32 R109, RZ, RZ, R119 ;  /* 0x000000ffff6d2224 */ /* 0x008fc400078e0077 */
[----:B----4-:R-:W-:Y:S01]  /*7cf0*/  @P2 IMAD.MOV.U32 R108, RZ, RZ, R118 ;  /* 0x000000ffff6c2224 */ /* 0x010fe200078e0076 */
[----:B-----5:R1:W-:Y:S04]  /*7d00*/  STL [R1+0x9f4], R89 ;  /* 0x0009f45901007387 */ /* 0x0203e80000100800 */
[----:B------:R-:W3:Y:S04]  /*7d10*/  LDL R112, [R1+0x610] ;  /* 0x0006100001707983 */ /* 0x000ee80000100800 */
[----:B0-----:R-:W4:Y:S04]  /*7d20*/  LDL R14, [R1+0x614] ;  /* 0x00061400010e7983 */ /* 0x001f280000100800 */
[----:B------:R0:W5:Y:S04]  /*7d30*/  @P2 LDG.E.U16 R99, desc[UR52][R108.64] ;  /* 0x000000346c632981 */ /* 0x000168000c1e1500 */
[----:B------:R-:W-:Y:S01]  /*7d40*/  STL [R1+0x9f8], R17 ;  /* 0x0009f81101007387 */ /* 0x000fe20000100800 */
[----:B0-----:R-:W-:Y:S01]  /*7d50*/  @P2 MOV R108, R110 ;  /* 0x0000006e006c2202 */ /* 0x001fe20000000f00 */
[----:B------:R-:W-:-:S02]  /*7d60*/  @P2 IMAD.MOV.U32 R109, RZ, RZ, R111 ;  /* 0x000000ffff6d2224 */ /* 0x000fc400078e006f */
[----:B------:R-:W5:Y:S04]  /*7d70*/  LDL R110, [R1+0x60c] ;  /* 0x00060c00016e7983 */ /* 0x000f680000100800 */
[----:B------:R-:W5:Y:S01]  /*7d80*/  LDL R111, [R1+0x608] ;  /* 0x00060800016f7983 */ /* 0x000f620000100800 */
[----:B------:R-:W-:Y:S02]  /*7d90*/  ISETP.GT.AND P0, PT, R106, 0x27, PT ;  /* 0x000000276a00780c */ /* 0x000fe40003f04270 */
[----:B-1----:R-:W-:Y:S02]  /*7da0*/  PRMT R89, RZ, 0x7610, R89 ;  /* 0x00007610ff597816 */ /* 0x002fe40000000059 */
[----:B------:R-:W-:-:S04]  /*7db0*/  PRMT R156, RZ, 0x7610, R156 ;  /* 0x00007610ff9c7816 */ /* 0x000fc8000000009c */
[----:B------:R0:W5:Y:S01]  /*7dc0*/  @P2 LDG.E.U16 R89, desc[UR52][R108.64] ;  /* 0x000000346c592981 */ /* 0x000162000c1e1500 */
[----:B------:R-:W-:Y:S02]  /*7dd0*/  PRMT R157, RZ, 0x7610, R157 ;  /* 0x00007610ff9d7816 */ /* 0x000fe4000000009d */
[----:B------:R-:W-:Y:S02]  /*7de0*/  ISETP.GT.AND P1, PT, R106, 0x28, PT ;  /* 0x000000286a00780c */ /* 0x000fe40003f24270 */
[----:B0-----:R-:W-:Y:S02]  /*7df0*/  @P0 IMAD.MOV.U32 R108, RZ, RZ, R0 ;  /* 0x000000ffff6c0224 */ /* 0x001fe400078e0000 */
[----:B------:R-:W-:-:S05]  /*7e00*/  @P0 IMAD.MOV.U32 R109, RZ, RZ, R117 ;  /* 0x000000ffff6d0224 */ /* 0x000fca00078e0075 */
[----:B------:R0:W5:Y:S02]  /*7e10*/  @P0 LDG.E.U16 R156, desc[UR52][R108.64] ;  /* 0x000000346c9c0981 */ /* 0x000164000c1e1500 */
[----:B0-----:R-:W-:Y:S02]  /*7e20*/  @P0 IMAD.MOV.U32 R108, RZ, RZ, R115 ;  /* 0x000000ffff6c0224 */ /* 0x001fe400078e0073 */
[----:B------:R-:W-:-:S05]  /*7e30*/  @P0 IMAD.MOV.U32 R109, RZ, RZ, R116 ;  /* 0x000000ffff6d0224 */ /* 0x000fca00078e0074 */
[----:B------:R2:W5:Y:S01]  /*7e40*/  @P0 LDG.E.U16 R157, desc[UR52][R108.64] ;  /* 0x000000346c9d0981 */ /* 0x000562000c1e1500 */
[----:B------:R-:W-:Y:S02]  /*7e50*/  ISETP.GT.AND P2, PT, R106, 0x29, PT ;  /* 0x000000296a00780c */ /* 0x000fe40003f44270 */
[----:B------:R-:W-:Y:S02]  /*7e60*/  PRMT R95, RZ, 0x7610, R95 ;  /* 0x00007610ff5f7816 */ /* 0x000fe4000000005f */
[----:B------:R-:W-:Y:S02]  /*7e70*/  PRMT R8, RZ, 0x7610, R8 ;  /* 0x00007610ff087816 */ /* 0x000fe40000000008 */
[----:B------:R-:W-:Y:S01]  /*7e80*/  PRMT R6, RZ, 0x7610, R6 ;  /* 0x00007610ff067816 */ /* 0x000fe20000000006 */
[----:B--2---:R-:W-:Y:S01]  /*7e90*/  @P1 IMAD.MOV.U32 R109, RZ, RZ, R114 ;  /* 0x000000ffff6d1224 */ /* 0x004fe200078e0072 */
[----:B------:R-:W-:-:S05]  /*7ea0*/  @P1 MOV R108, R113 ;  /* 0x00000071006c1202 */ /* 0x000fca0000000f00 */
[----:B------:R3:W2:Y:S02]  /*7eb0*/  @P1 LDG.E.U16 R95, desc[UR52][R108.64] ;  /* 0x000000346c5f1981 */ /* 0x0006a4000c1e1500 */
[----:B---3--:R-:W-:Y:S02]  /*7ec0*/  @P1 IMAD.MOV.U32 R109, RZ, RZ, R112 ;  /* 0x000000ffff6d1224 */ /* 0x008fe400078e0070 */
[----:B----4-:R-:W-:-:S05]  /*7ed0*/  @P1 IMAD.MOV.U32 R108, RZ, RZ, R14 ;  /* 0x000000ffff6c1224 */ /* 0x010fca00078e000e */
[----:B------:R0:W3:Y:S04]  /*7ee0*/  @P1 LDG.E.U16 R8, desc[UR52][R108.64] ;  /* 0x000000346c081981 */ /* 0x0000e8000c1e1500 */
[----:B-----5:R1:W-:Y:S04]  /*7ef0*/  STL [R1+0x4], R99 ;  /* 0x0000046301007387 */ /* 0x0203e80000100800 */
[----:B------:R-:W4:Y:S01]  /*7f00*/  LDL R0, [R1+0x604] ;  /* 0x0006040001007983 */ /* 0x000f220000100800 */
[----:B0-----:R-:W-:-:S03]  /*7f10*/  @P2 IMAD.MOV.U32 R108, RZ, RZ, R110 ;  /* 0x000000ffff6c2224 */ /* 0x001fc600078e006e */
[----:B-1----:R-:W5:Y:S01]  /*7f20*/  LDL R99, [R1+0x600] ;  /* 0x0006000001637983 */ /* 0x002f620000100800 */
[----:B------:R-:W-:-:S05]  /*7f30*/  @P2 IMAD.MOV.U32 R109, RZ, RZ, R111 ;  /* 0x000000ffff6d2224 */ /* 0x000fca00078e006f */
[----:B------:R4:W5:Y:S04]  /*7f40*/  @P2 LDG.E.U16 R6, desc[UR52][R108.64] ;  /* 0x000000346c062981 */ /* 0x000968000c1e1500 */
[----:B------:R-:W-:Y:S04]  /*7f50*/  STL [R1+0x8ec], R156 ;  /* 0x0008ec9c01007387 */ /* 0x000fe80000100800 */
[----:B------:R-:W5:Y:S04]  /*7f60*/  LDL R116, [R1+0x5f8] ;  /* 0x0005f80001747983 */ /* 0x000f680000100800 */
[----:B------:R-:W5:Y:S04]  /*7f70*/  LDL R115, [R1+0x5fc] ;  /* 0x0005fc0001737983 */ /* 0x000f680000100800 */
[----:B------:R-:W-:Y:S04]  /*7f80*/  STL [R1+0x8f0], R157 ;  /* 0x0008f09d01007387 */ /* 0x000fe80000100800 */
[----:B------:R0:W-:Y:S04]  /*7f90*/  STL [R1], R89 ;  /* 0x0000005901007387 */ /* 0x0001e80000100800 */
[----:B------:R-:W5:Y:S04]  /*7fa0*/  LDL R17, [R1+0x5f4] ;  /* 0x0005f40001117983 */ /* 0x000f680000100800 */
[----:B------:R-:W5:Y:S04]  /*7fb0*/  LDL R114, [R1+0x5e8] ;  /* 0x0005e80001727983 */ /* 0x000f680000100800 */
[----:B0-----:R-:W5:Y:S04]  /*7fc0*/  LDL R89, [R1+0x5f0] ;  /* 0x0005f00001597983 */ /* 0x001f680000100800 */
[----:B------:R-:W5:Y:S04]  /*7fd0*/  LDL R113, [R1+0x5ec] ;  /* 0x0005ec0001717983 */ /* 0x000f680000100800 */
[----:B--2---:R-:W-:Y:S04]  /*7fe0*/  STL [R1+0x9fc], R95 ;  /* 0x0009fc5f01007387 */ /* 0x004fe80000100800 */
[----:B------:R-:W2:Y:S04]  /*7ff0*/  LDL R112, [R1+0x5e0] ;  /* 0x0005e00001707983 */ /* 0x000ea80000100800 */
[----:B------:R-:W2:Y:S04]  /*8000*/  LDL R14, [R1+0x5e4] ;  /* 0x0005e400010e7983 */ /* 0x000ea80000100800 */
[----:B---3--:R-:W-:Y:S04]  /*8010*/  STL [R1+0xa00], R8 ;  /* 0x000a000801007387 */ /* 0x008fe80000100800 */
[----:B------:R-:W3:Y:S04]  /*8020*/  LDL R111, [R1+0x5d8] ;  /* 0x0005d800016f7983 */ /* 0x000ee80000100800 */
[----:B------:R-:W3:Y:S01]  /*8030*/  LDL R110, [R1+0x5dc] ;  /* 0x0005dc00016e7983 */ /* 0x000ee20000100800 */
[----:B----4-:R-:W-:-:S03]  /*8040*/  @P2 MOV R108, R0 ;  /* 0x00000000006c2202 */ /* 0x010fc60000000f00 */
[----:B-----5:R0:W-:Y:S04]  /*8050*/  STL [R1+0xa04], R6 ;  /* 0x000a040601007387 */ /* 0x0201e80000100800 */
[----:B------:R-:W4:Y:S01]  /*8060*/  LDL R0, [R1+0x5d4] ;  /* 0x0005d40001007983 */ /* 0x000f220000100800 */
[C---:B------:R-:W-:Y:S01]  /*8070*/  ISETP.GT.AND P0, PT, R106.reuse, 0x2a, PT ;  /* 0x0000002a6a00780c */ /* 0x040fe20003f04270 */
[----:B------:R-:W-:Y:S01]  /*8080*/  @P2 IMAD.MOV.U32 R109, RZ, RZ, R99 ;  /* 0x000000ffff6d2224 */ /* 0x000fe200078e0063 */
[----:B------:R-:W-:Y:S01]  /*8090*/  PRMT R93, RZ, 0x7610, R93 ;  /* 0x00007610ff5d7816 */ /* 0x000fe2000000005d */
[----:B------:R-:W5:Y:S04]  /*80a0*/  LDL R99, [R1+0x5c8] ;  /* 0x0005c80001637983 */ /* 0x000f680000100800 */
[----:B0-----:R-:W5:Y:S01]  /*80b0*/  LDL R6, [R1+0x5d0] ;  /* 0x0005d00001067983 */ /* 0x001f620000100800 */
[----:B------:R-:W-:-:S02]  /*80c0*/  ISETP.GT.AND P1, PT, R106, 0x2b, PT ;  /* 0x0000002b6a00780c */ /* 0x000fc40003f24270 */
[----:B------:R-:W-:Y:S01]  /*80d0*/  PRMT R7, RZ, 0x7610, R7 ;  /* 0x00007610ff077816 */ /* 0x000fe20000000007 */
[----:B------:R0:W5:Y:S04]  /*80e0*/  @P2 LDG.E.U16 R93, desc[UR52][R108.64] ;  /* 0x000000346c5d2981 */ /* 0x000168000c1e1500 */
[----:B------:R-:W5:Y:S01]  /*80f0*/  LDL R95, [R1+0x5cc] ;  /* 0x0005cc00015f7983 */ /* 0x000f620000100800 */
[----:B------:R-:W-:Y:S02]  /*8100*/  PRMT R94, RZ, 0x7610, R94 ;  /* 0x00007610ff5e7816 */ /* 0x000fe4000000005e */
[----:B------:R-:W-:Y:S01]  /*8110*/  PRMT R96, RZ, 0x7610, R96 ;  /* 0x00007610ff607816 */ /* 0x000fe20000000060 */
[----:B------:R-:W5:Y:S01]  /*8120*/  LDL R8, [R1+0x5b4] ;  /* 0x0005b40001087983 */ /* 0x000f620000100800 */
[----:B0-----:R-:W-:Y:S01]  /*8130*/  @P0 IMAD.MOV.U32 R109, RZ, RZ, R116 ;  /* 0x000000ffff6d0224 */ /* 0x001fe200078e0074 */
[----:B------:R-:W-:-:S02]  /*8140*/  PRMT R9, RZ, 0x7610, R9 ;  /* 0x00007610ff097816 */ /* 0x000fc40000000009 */
[----:B------:R-:W5:Y:S01]  /*8150*/  LDL R119, [R1+0x348] ;  /* 0x0003480001777983 */ /* 0x000f620000100800 */
[----:B------:R-:W-:Y:S01]  /*8160*/  @P0 IMAD.MOV.U32 R108, RZ, RZ, R115 ;  /* 0x000000ffff6c0224 */ /* 0x000fe200078e0073 */
[----:B------:R-:W-:Y:S02]  /*8170*/  ISETP.GT.AND P2, PT, R106, 0x2c, PT ;  /* 0x0000002c6a00780c */ /* 0x000fe40003f44270 */
[----:B------:R-:W5:Y:S04]  /*8180*/  LDL R115, [R1+0x5b8] ;  /* 0x0005b80001737983 */ /* 0x000f680000100800 */
[----:B------:R0:W5:Y:S01]  /*8190*/  @P0 LDG.E.U16 R7, desc[UR52][R108.64] ;  /* 0x000000346c070981 */ /* 0x000162000c1e1500 */
[----:B------:R-:W-:Y:S02]  /*81a0*/  PRMT R98, RZ, 0x7610, R98 ;  /* 0x00007610ff627816 */ /* 0x000fe40000000062 */
[----:B------:R-:W-:Y:S01]  /*81b0*/  PRMT R12, RZ, 0x7610, R12 ;  /* 0x00007610ff0c7816 */ /* 0x000fe2000000000c */
[----:B------:R-:W5:Y:S01]  /*81c0*/  LDL R118, [R1+0x34c] ;  /* 0x00034c0001767983 */ /* 0x000f620000100800 */
[----:B------:R-:W-:-:S02]  /*81d0*/  PRMT R92, RZ, 0x7610, R92 ;  /* 0x00007610ff5c7816 */ /* 0x000fc4000000005c */
[----:B------:R-:W-:Y:S01]  /*81e0*/  PRMT R5, RZ, 0x7610, R5 ;  /* 0x00007610ff057816 */ /* 0x000fe20000000005 */
[----:B------:R-:W5:Y:S01]  /*81f0*/  LDL R121, [R1+0x338] ;  /* 0x0003380001797983 */ /* 0x000f620000100800 */
[----:B0-----:R-:W-:-:S03]  /*8200*/  @P0 IMAD.MOV.U32 R108, RZ, RZ, R17 ;  /* 0x000000ffff6c0224 */ /* 0x001fc600078e0011 */
[----:B------:R-:W5:Y:S01]  /*8210*/  LDL R17, [R1+0x5c4] ;  /* 0x0005c40001117983 */ /* 0x000f620000100800 */
[----:B------:R-:W-:Y:S02]  /*8220*/  PRMT R157, RZ, 0x7610, R157 ;  /* 0x00007610ff9d7816 */ /* 0x000fe4000000009d */
[----:B------:R-:W-:Y:S01]  /*8230*/  PRMT R156, RZ, 0x7610, R156 ;  /* 0x00007610ff9c7816 */ /* 0x000fe2000000009c */
[----:B------:R-:W5:Y:S01]  /*8240*/  LDL R120, [R1+0x33c] ;  /* 0x00033c0001787983 */ /* 0x000f620000100800 */
[----:B------:R-:W-:-:S03]  /*8250*/  @P0 IMAD.MOV.U32 R109, RZ, RZ, R89 ;  /* 0x000000ffff6d0224 */ /* 0x000fc600078e0059 */
[----:B------:R-:W5:Y:S04]  /*8260*/  LDL R89, [R1+0x5c0] ;  /* 0x0005c00001597983 */ /* 0x000f680000100800 */
[----:B------:R0:W5:Y:S01]  /*8270*/  @P0 LDG.E.U16 R94, desc[UR52][R108.64] ;  /* 0x000000346c5e0981 */ /* 0x000162000c1e1500 */
[----:B------:R-:W-:Y:S02]  /*8280*/  PRMT R3, RZ, 0x7610, R3 ;  /* 0x00007610ff037816 */ /* 0x000fe40000000003 */
[----:B------:R-:W-:Y:S01]  /*8290*/  PRMT R2, RZ, 0x7610, R2 ;  /* 0x00007610ff027816 */ /* 0x000fe20000000002 */
[----:B------:R-:W5:Y:S01]  /*82a0*/  LDL R125, [R1+0x318] ;  /* 0x00031800017d7983 */ /* 0x000f620000100800 */
[----:B------:R-:W-:Y:S02]  /*82b0*/  PRMT R90, RZ, 0x7610, R90 ;  /* 0x00007610ff5a7816 */ /* 0x000fe4000000005a */
[----:B------:R-:W-:Y:S01]  /*82c0*/  PRMT R19, RZ, 0x7610, R19 ;  /* 0x00007610ff137816 */ /* 0x000fe20000000013 */
[----:B------:R-:W5:Y:S01]  /*82d0*/  LDL R124, [R1+0x31c] ;  /* 0x00031c00017c7983 */ /* 0x000f620000100800 */
[----:B0-----:R-:W-:Y:S01]  /*82e0*/  @P1 MOV R108, R113 ;  /* 0x00000071006c1202 */ /* 0x001fe20000000f00 */
[----:B------:R-:W-:-:S02]  /*82f0*/  @P1 IMAD.MOV.U32 R109, RZ, RZ, R114 ;  /* 0x000000ffff6d1224 */ /* 0x000fc400078e0072 */
[----:B------:R-:W5:Y:S04]  /*8300*/  LDL R113, [R1+0x5a8] ;  /* 0x0005a80001717983 */ /* 0x000f680000100800 */
        /* <DEDUP_REMOVED lines=8> */
[----:B------:R-:W-:Y:S02]  /*8390*/  PRMT R4, RZ, 0x7610, R4 ;  /* 0x00007610ff047816 */ /* 0x000fe40000000004 */
[----:B------:R-:W-:Y:S01]  /*83a0*/  PRMT R91, RZ, 0x7610, R91 ;  /* 0x00007610ff5b7816 */ /* 0x000fe2000000005b */
[----:B------:R-:W5:Y:S01]  /*83b0*/  LDL R131, [R1+0x2f0] ;  /* 0x0002f00001837983 */ /* 0x000f620000100800 */
        /* <DEDUP_REMOVED lines=27> */
[----:B--2---:R-:W-:-:S03]  /*8570*/  @P1 IMAD.MOV.U32 R109, RZ, RZ, R112 ;  /* 0x000000ffff6d1224 */ /* 0x004fc600078e0070 */
[----:B------:R-:W2:Y:S01]  /*8580*/  LDL R112, [R1+0x5ac] ;  /* 0x0005ac0001707983 */ /* 0x000ea20000100800 */
[----:B------:R-:W-:-:S03]  /*8590*/  @P1 IMAD.MOV.U32 R108, RZ, RZ, R14 ;  /* 0x000000ffff6c1224 */ /* 0x000fc600078e000e */
[----:B------:R-:W2:Y:S04]  /*85a0*/  LDL R14, [R1+0x5b0] ;  /* 0x0005b000010e7983 */ /* 0x000ea80000100800 */
[----:B------:R3:W2:Y:S02]  /*85b0*/  @P1 LDG.E.U16 R9, desc[UR52][R108.64] ;  /* 0x000000346c091981 */ /* 0x0006a4000c1e1500 */
[----:B---3--:R-:W-:Y:S02]  /*85c0*/  @P2 IMAD.MOV.U32 R109, RZ, RZ, R111 ;  /* 0x000000ffff6d2224 */ /* 0x008fe400078e006f */
[----:B------:R-:W-:Y:S01]  /*85d0*/  @P2 IMAD.MOV.U32 R108, RZ, RZ, R110 ;  /* 0x000000ffff6c2224 */ /* 0x000fe200078e006e */
[C---:B------:R-:W-:Y:S01]  /*85e0*/  ISETP.GT.AND P0, PT, R106.reuse, 0x2d, PT ;  /* 0x0000002d6a00780c */ /* 0x040fe20003f04270 */
[----:B------:R-:W3:Y:S04]  /*85f0*/  LDL R111, [R1+0x598] ;  /* 0x00059800016f7983 */ /* 0x000ee80000100800 */
[----:B------:R4:W3:Y:S01]  /*8600*/  @P2 LDG.E.U16 R98, desc[UR52][R108.64] ;  /* 0x000000346c622981 */ /* 0x0008e2000c1e1500 */
[----:B------:R-:W-:-:S03]  /*8610*/  ISETP.GT.AND P1, PT, R106, 0x2e, PT ;  /* 0x0000002e6a00780c */ /* 0x000fc60003f24270 */
[----:B------:R-:W3:Y:S01]  /*8620*/  LDL R110, [R1+0x59c] ;  /* 0x00059c00016e7983 */ /* 0x000ee20000100800 */
[----:B----4-:R-:W-:-:S03]  /*8630*/  @P2 MOV R108, R0 ;  /* 0x00000000006c2202 */ /* 0x010fc60000000f00 */
[----:B------:R-:W4:Y:S01]  /*8640*/  LDL R0, [R1+0x5a4] ;  /* 0x0005a40001007983 */ /* 0x000f220000100800 */
[----:B-----5:R-:W-:-:S03]  /*8650*/  @P2 IMAD.MOV.U32 R109, RZ, RZ, R6 ;  /* 0x000000ffff6d2224 */ /* 0x020fc600078e0006 */
[----:B------:R-:W5:Y:S04]  /*8660*/  LDL R6, [R1+0x5a0] ;  /* 0x0005a00001067983 */ /* 0x000f680000100800 */
[----:B------:R0:W3:Y:S02]  /*8670*/  @P2 LDG.E.U16 R12, desc[UR52][R108.64] ;  /* 0x000000346c0c2981 */ /* 0x0000e4000c1e1500 */
[----:B0-----:R-:W-:Y:S02]  /*8680*/  @P0 IMAD.MOV.U32 R108, RZ, RZ, R95 ;  /* 0x000000ffff6c0224 */ /* 0x001fe400078e005f */
[----:B------:R-:W-:Y:S01]  /*8690*/  @P0 IMAD.MOV.U32 R109, RZ, RZ, R99 ;  /* 0x000000ffff6d0224 */ /* 0x000fe200078e0063 */
[----:B------:R-:W-:Y:S01]  /*86a0*/  ISETP.GT.AND P2, PT, R106, 0x2f, PT ;  /* 0x0000002f6a00780c */ /* 0x000fe20003f44270 */
[----:B------:R-:W3:Y:S04]  /*86b0*/  LDL R99, [R1+0x588] ;  /* 0x0005880001637983 */ /* 0x000ee80000100800 */
[----:B------:R0:W3:Y:S04]  /*86c0*/  @P0 LDG.E.U16 R92, desc[UR52][R108.64] ;  /* 0x000000346c5c0981 */ /* 0x0000e8000c1e1500 */
[----:B------:R-:W3:Y:S01]  /*86d0*/  LDL R95, [R1+0x58c] ;  /* 0x00058c00015f7983 */ /* 0x000ee20000100800 */
[----:B0-----:R-:W-:-:S03]  /*86e0*/  @P0 IMAD.MOV.U32 R108, RZ, RZ, R17 ;  /* 0x000000ffff6c0224 */ /* 0x001fc600078e0011 */
[----:B------:R-:W3:Y:S01]  /*86f0*/  LDL R17, [R1+0x594] ;  /* 0x0005940001117983 */ /* 0x000ee20000100800 */
[----:B------:R-:W-:-:S03]  /*8700*/  @P0 IMAD.MOV.U32 R109, RZ, RZ, R89 ;  /* 0x000000ffff6d0224 */ /* 0x000fc600078e0059 */
[----:B------:R-:W3:Y:S04]  /*8710*/  LDL R89, [R1+0x590] ;  /* 0x0005900001597983 */ /* 0x000ee80000100800 */
[----:B------:R0:W3:Y:S02]  /*8720*/  @P0 LDG.E.U16 R5, desc[UR52][R108.64] ;  /* 0x000000346c050981 */ /* 0x0000e4000c1e1500 */
[----:B0-----:R-:W-:Y:S02]  /*8730*/  @P1 IMAD.MOV.U32 R109, RZ, RZ, R115 ;  /* 0x000000ffff6d1224 */ /* 0x001fe400078e0073 */
[----:B------:R-:W3:Y:S01]  /*8740*/  LDL R115, [R1+0x578] ;  /* 0x0005780001737983 */ /* 0x000ee20000100800 */
[----:B------:R-:W-:-:S03]  /*8750*/  @P1 MOV R108, R114 ;  /* 0x00000072006c1202 */ /* 0x000fc60000000f00 */
[----:B------:R-:W3:Y:S04]  /*8760*/  LDL R114, [R1+0x57c] ;  /* 0x00057c0001727983 */ /* 0x000ee80000100800 */
[----:B------:R0:W3:Y:S02]  /*8770*/  @P1 LDG.E.U16 R157, desc[UR52][R108.64] ;  /* 0x000000346c9d1981 */ /* 0x0000e4000c1e1500 */
[----:B0-----:R-:W-:Y:S02]  /*8780*/  @P1 IMAD.MOV.U32 R108, RZ, RZ, R8 ;  /* 0x000000ffff6c1224 */ /* 0x001fe400078e0008 */
[----:B------:R-:W3:Y:S01]  /*8790*/  LDL R8, [R1+0x584] ;  /* 0x0005840001087983 */ /* 0x000ee20000100800 */
[----:B--2---:R-:W-:-:S03]  /*87a0*/  @P1 IMAD.MOV.U32 R109, RZ, RZ, R14 ;  /* 0x000000ffff6d1224 */ /* 0x004fc600078e000e */
[----:B------:R-:W2:Y:S04]  /*87b0*/  LDL R14, [R1+0x580] ;  /* 0x00058000010e7983 */ /* 0x000ea80000100800 */
[----:B------:R0:W2:Y:S02]  /*87c0*/  @P1 LDG.E.U16 R156, desc[UR52][R108.64] ;  /* 0x000000346c9c1981 */ /* 0x0000a4000c1e1500 */
[----:B0-----:R-:W-:Y:S02]  /*87d0*/  @P2 IMAD.MOV.U32 R108, RZ, RZ, R112 ;  /* 0x000000ffff6c2224 */ /* 0x001fe400078e0070 */
[----:B------:R-:W-:Y:S01]  /*87e0*/  @P2 IMAD.MOV.U32 R109, RZ, RZ, R113 ;  /* 0x000000ffff6d2224 */ /* 0x000fe200078e0071 */
[C---:B------:R-:W-:Y:S01]  /*87f0*/  ISETP.GT.AND P0, PT, R106.reuse, 0x30, PT ;  /* 0x000000306a00780c */ /* 0x040fe20003f04270 */
[----:B------:R-:W2:Y:S04]  /*8800*/  LDL R113, [R1+0x568] ;  /* 0x0005680001717983 */ /* 0x000ea80000100800 */
[----:B------:R4:W2:Y:S01]  /*8810*/  @P2 LDG.E.U16 R3, desc[UR52][R108.64] ;  /* 0x000000346c032981 */ /* 0x0008a2000c1e1500 */
[----:B------:R-:W-:-:S03]  /*8820*/  ISETP.GT.AND P1, PT, R106, 0x31, PT ;  /* 0x000000316a00780c */ /* 0x000fc60003f24270 */
[----:B------:R-:W2:Y:S01]  /*8830*/  LDL R112, [R1+0x56c] ;  /* 0x00056c0001707983 */ /* 0x000ea20000100800 */
[----:B----4-:R-:W-:-:S03]  /*8840*/  @P2 MOV R108, R0 ;  /* 0x00000000006c2202 */ /* 0x010fc60000000f00 */
[----:B------:R-:W4:Y:S01]  /*8850*/  LDL R0, [R1+0x574] ;  /* 0x0005740001007983 */ /* 0x000f220000100800 */
[----:B-----5:R-:W-:-:S03]  /*8860*/  @P2 IMAD.MOV.U32 R109, RZ, RZ, R6 ;  /* 0x000000ffff6d2224 */ /* 0x020fc600078e0006 */
[----:B------:R-:W5:Y:S04]  /*8870*/  LDL R6, [R1+0x570] ;  /* 0x0005700001067983 */ /* 0x000f680000100800 */
[----:B------:R3:W5:Y:S02]  /*8880*/  @P2 LDG.E.U16 R2, desc[UR52][R108.64] ;  /* 0x000000346c022981 */ /* 0x000764000c1e1500 */
[----:B---3--:R-:W-:Y:S02]  /*8890*/  @P0 IMAD.MOV.U32 R108, RZ, RZ, R110 ;  /* 0x000000ffff6c0224 */ /* 0x008fe400078e006e */
        /* <DEDUP_REMOVED lines=10> */
[----:B0-----:R-:W-:Y:S01]  /*8940*/  @P1 MOV R108, R95 ;  /* 0x0000005f006c1202 */ /* 0x001fe20000000f00 */
[----:B------:R-:W-:Y:S01]  /*8950*/  @P1 IMAD.MOV.U32 R109, RZ, RZ, R99 ;  /* 0x000000ffff6d1224 */ /* 0x000fe200078e0063 */
[----:B------:R-:W3:Y:S04]  /*8960*/  LDL R95, [R1+0x54c] ;  /* 0x00054c00015f7983 */ /* 0x000ee80000100800 */
[----:B------:R0:W3:Y:S04]  /*8970*/  @P1 LDG.E.U16 R16, desc[UR52][R108.64] ;  /* 0x000000346c101981 */ /* 0x0000e8000c1e1500 */
[----:B------:R-:W3:Y:S01]  /*8980*/  LDL R99, [R1+0x548] ;  /* 0x0005480001637983 */ /* 0x000ee20000100800 */
[----:B0-----:R-:W-:-:S03]  /*8990*/  @P1 IMAD.MOV.U32 R108, RZ, RZ, R8 ;  /* 0x000000ffff6c1224 */ /* 0x001fc600078e0008 */
        /* <DEDUP_REMOVED lines=16> */
[----:B0-----:R-:W-:Y:S02]  /*8aa0*/  @P0 IMAD.MOV.U32 R108, RZ, RZ, R112 ;  /* 0x000000ffff6c0224 */ /* 0x001fe400078e0070 */
[----:B------:R-:W-:Y:S01]  /*8ab0*/  @P0 IMAD.MOV.U32 R109, RZ, RZ, R113 ;  /* 0x000000ffff6d0224 */ /* 0x000fe200078e0071 */
[----:B------:R-:W-:Y:S01]  /*8ac0*/  ISETP.GT.AND P2, PT, R106, 0x35, PT ;  /* 0x000000356a00780c */ /* 0x000fe20003f44270 */
[----:B------:R-:W5:Y:S04]  /*8ad0*/  LDL R113, [R1+0x528] ;  /* 0x0005280001717983 */ /* 0x000f680000100800 */
[----:B------:R3:W5:Y:S04]  /*8ae0*/  @P0 LDG.E.U16 R4, desc[UR52][R108.64] ;  /* 0x000000346c040981 */ /* 0x000768000c1e1500 */
[----:B------:R-:W5:Y:S01]  /*8af0*/  LDL R112, [R1+0x52c] ;  /* 0x00052c0001707983 */ /* 0x000f620000100800 */
[----:B---3--:R-:W-:-:S03]  /*8b00*/  @P0 IMAD.MOV.U32 R108, RZ, RZ, R17 ;  /* 0x000000ffff6c0224 */ /* 0x008fc600078e0011 */
        /* <DEDUP_REMOVED lines=96> */
[----:B------:R3:W5:Y:S01]  /*9110*/  @P0 LDG.E.U16 R243, desc[UR52][R108.64] ;  /* 0x000000346cf30981 */ /* 0x000762000c1e1500 */
[----:B------:R-:W-:-:S03]  /*9120*/  PRMT R239, RZ, 0x7610, R239 ;  /* 0x00007610ffef7816 */ /* 0x000fc600000000ef */
[----:B------:R-:W5:Y:S01]  /*9130*/  LDL R110, [R1+0x49c] ;  /* 0x00049c00016e7983 */ /* 0x000f620000100800 */
[----:B---3--:R-:W-:-:S03]  /*9140*/  @P0 IMAD.MOV.U32 R108, RZ, RZ, R17 ;  /* 0x000000ffff6c0224 */ /* 0x008fc600078e0011 */
[----:B------:R-:W3:Y:S01]  /*9150*/  LDL R17, [R1+0x4a4] ;  /* 0x0004a40001117983 */ /* 0x000ee20000100800 */
[----:B------:R-:W-:-:S03]  /*9160*/  @P0 IMAD.MOV.U32 R109, RZ, RZ, R89 ;  /* 0x000000ffff6d0224 */ /* 0x000fc600078e0059 */
[----:B------:R-:W3:Y:S04]  /*9170*/  LDL R89, [R1+0x4a0] ;  /* 0x0004a00001597983 */ /* 0x000ee80000100800 */
[----:B------:R0:W3:Y:S01]  /*9180*/  @P0 LDG.E.U16 R241, desc[UR52][R108.64] ;  /* 0x000000346cf10981 */ /* 0x0000e2000c1e1500 */
[----:B------:R-:W-:Y:S02]  /*9190*/  PRMT R237, RZ, 0x7610, R237 ;  /* 0x00007610ffed7816 */ /* 0x000fe400000000ed */
[----:B0-----:R-:W-:Y:S01]  /*91a0*/  @P1 MOV R108, R95 ;  /* 0x0000005f006c1202 */ /* 0x001fe20000000f00 */
[----:B------:R-:W-:Y:S01]  /*91b0*/  @P1 IMAD.MOV.U32 R109, RZ, RZ, R99 ;  /* 0x000000ffff6d1224 */ /* 0x000fe200078e0063 */
[----:B------:R-:W-:Y:S01]  /*91c0*/  PRMT R235, RZ, 0x7610, R235 ;  /* 0x00007610ffeb7816 */ /* 0x000fe200000000eb */
        /* <DEDUP_REMOVED lines=10> */
[----:B------:R-:W-:Y:S01]  /*9270*/  ISETP.GT.AND P0, PT, R106, 0x3f, PT ;  /* 0x0000003f6a00780c */ /* 0x000fe20003f04270 */
[----:B------:R-:W2:Y:S04]  /*9280*/  LDL R115, [R1+0x478] ;  /* 0x0004780001737983 */ /* 0x000ea80000100800 */
[----:B------:R4:W2:Y:S01]  /*9290*/  @P2 LDG.E.U16 R235, desc[UR52][R108.64] ;  /* 0x000000346ceb2981 */ /* 0x0008a2000c1e1500 */
[----:B------:R-:W-:-:S02]  /*92a0*/  PRMT R233, RZ, 0x7610, R233 ;  /* 0x00007610ffe97816 */ /* 0x000fc400000000e9 */
[----:B------:R-:W-:Y:S01]  /*92b0*/  ISETP.GT.AND P1, PT, R106, 0x40, PT ;  /* 0x000000406a00780c */ /* 0x000fe20003f24270 */
[----:B------:R-:W2:Y:S01]  /*92c0*/  LDL R114, [R1+0x47c] ;  /* 0x00047c0001727983 */ /* 0x000ea20000100800 */
[----:B----4-:R-:W-:-:S03]  /*92d0*/  @P2 MOV R108, R0 ;  /* 0x00000000006c2202 */ /* 0x010fc60000000f00 */
[----:B------:R-:W4:Y:S01]  /*92e0*/  LDL R0, [R1+0x484] ;  /* 0x0004840001007983 */ /* 0x000f220000100800 */
[----:B-----5:R-:W-:-:S03]  /*92f0*/  @P2 IMAD.MOV.U32 R109, RZ, RZ, R6 ;  /* 0x000000ffff6d2224 */ /* 0x020fc600078e0006 */
[----:B------:R-:W5:Y:S01]  /*9300*/  LDL R6, [R1+0x480] ;  /* 0x0004800001067983 */ /* 0x000f620000100800 */
[----:B------:R-:W-:-:S03]  /*9310*/  PRMT R231, RZ, 0x7610, R231 ;  /* 0x00007610ffe77816 */ /* 0x000fc600000000e7 */
[----:B------:R0:W5:Y:S01]  /*9320*/  @P2 LDG.E.U16 R233, desc[UR52][R108.64] ;  /* 0x000000346ce92981 */ /* 0x000162000c1e1500 */
[----:B------:R-:W-:Y:S01]  /*9330*/  PRMT R229, RZ, 0x7610, R229 ;  /* 0x00007610ffe57816 */ /* 0x000fe200000000e5 */
        /* <DEDUP_REMOVED lines=68> */
[----:B------:R-:W-:-:S03]  /*9780*/  PRMT R209, RZ, 0x7610, R209 ;  /* 0x00007610ffd17816 */ /* 0x000fc600000000d1 */
[----:B------:R-:W2:Y:S01]  /*9790*/  LDL R110, [R1+0x41c] ;  /* 0x00041c00016e7983 */ /* 0x000ea20000100800 */
[----:B----4-:R-:W-:-:S03]  /*97a0*/  @P2 MOV R108, R0 ;  /* 0x00000000006c2202 */ /* 0x010fc60000000f00 */
[----:B------:R-:W4:Y:S01]  /*97b0*/  LDL R0, [R1+0x424] ;  /* 0x0004240001007983 */ /* 0x000f220000100800 */
[----:B-----5:R-:W-:-:S03]  /*97c0*/  @P2 IMAD.MOV.U32 R109, RZ, RZ, R6 ;  /* 0x000000ffff6d2224 */ /* 0x020fc600078e0006 */
[----:B------:R-:W5:Y:S01]  /*97d0*/  LDL R6, [R1+0x420] ;  /* 0x0004200001067983 */ /* 0x000f620000100800 */
[C---:B------:R-:W-:Y:S02]  /*97e0*/  ISETP.GT.AND P1, PT, R106.reuse, 0x46, PT ;  /* 0x000000466a00780c */ /* 0x040fe40003f24270 */
[----:B------:R-:W-:Y:S01]  /*97f0*/  PRMT R207, RZ, 0x7610, R207 ;  /* 0x00007610ffcf7816 */ /* 0x000fe200000000cf */
[----:B------:R0:W5:Y:S01]  /*9800*/  @P2 LDG.E.U16 R209, desc[UR52][R108.64] ;  /* 0x000000346cd12981 */ /* 0x000162000c1e1500 */
[----:B------:R-:W-:Y:S01]  /*9810*/  PRMT R205, RZ, 0x7610, R205 ;  /* 0x00007610ffcd7816 */ /* 0x000fe200000000cd */
[----:B0-----:R-:W-:Y:S02]  /*9820*/  @P0 IMAD.MOV.U32 R108, RZ, RZ, R95 ;  /* 0x000000ffff6c0224 */ /* 0x001fe400078e005f */
[----:B------:R-:W-:Y:S01]  /*9830*/  @P0 IMAD.MOV.U32 R109, RZ, RZ, R99 ;  /* 0x000000ffff6d0224 */ /* 0x000fe200078e0063 */
[----:B------:R-:W5:Y:S04]  /*9840*/  LDL R95, [R1+0x414] ;  /* 0x00041400015f7983 */ /* 0x000f680000100800 */
[----:B------:R-:W5:Y:S04]  /*9850*/  LDL R99, [R1+0x410] ;  /* 0x0004100001637983 */ /* 0x000f680000100800 */
[----:B------:R3:W5:Y:S01]  /*9860*/  @P0 LDG.E.U16 R207, desc[UR52][R108.64] ;  /* 0x000000346ccf0981 */ /* 0x000762000c1e1500 */
[----:B------:R-:W-:-:S02]  /*9870*/  ISETP.GT.AND P2, PT, R106, 0x47, PT ;  /* 0x000000476a00780c */ /* 0x000fc40003f44270 */
[----:B------:R-:W-:Y:S01]  /*9880*/  PRMT R203, RZ, 0x7610, R203 ;  /* 0x00007610ffcb7816 */ /* 0x000fe200000000cb */
[----:B---3--:R-:W-:Y:S02]  /*9890*/  @P0 IMAD.MOV.U32 R108, RZ, RZ, R17 ;  /* 0x000000ffff6c0224 */ /* 0x008fe400078e0011 */
        /* <DEDUP_REMOVED lines=22> */
[----:B------:R-:W-:Y:S01]  /*9a00*/  PRMT R195, RZ, 0x7610, R195 ;  /* 0x00007610ffc37816 */ /* 0x000fe200000000c3 */
[----:B------:R-:W2:Y:S01]  /*9a10*/  LDL R112, [R1+0x3ec] ;  /* 0x0003ec0001707983 */ /* 0x000ea20000100800 */
[----:B----4-:R-:W-:-:S03]  /*9a20*/  @P2 MOV R108, R0 ;  /* 0x00000000006c2202 */ /* 0x010fc60000000f00 */
[----:B------:R-:W4:Y:S01]  /*9a30*/  LDL R0, [R1+0x3f4] ;  /* 0x0003f40001007983 */ /* 0x000f220000100800 */
[----:B-----5:R-:W-:-:S03]  /*9a40*/  @P2 IMAD.MOV.U32 R109, RZ, RZ, R6 ;  /* 0x000000ffff6d2224 */ /* 0x020fc600078e0006 */
[----:B------:R-:W5:Y:S04]  /*9a50*/  LDL R6, [R1+0x3f0] ;  /* 0x0003f00001067983 */ /* 0x000f680000100800 */
[----:B------:R0:W5:Y:S01]  /*9a60*/  @P2 LDG.E.U16 R197, desc[UR52][R108.64] ;  /* 0x000000346cc52981 */ /* 0x000162000c1e1500 */
[----:B------:R-:W-:Y:S01]  /*9a70*/  ISETP.GT.AND P1, PT, R106, 0x49, PT ;  /* 0x000000496a00780c */ /* 0x000fe20003f24270 */
[----:B0-----:R-:W-:Y:S02]  /*9a80*/  @P0 IMAD.MOV.U32 R108, RZ, RZ, R110 ;  /* 0x000000ffff6c0224 */ /* 0x001fe400078e006e */
[----:B------:R-:W-:Y:S01]  /*9a90*/  @P0 IMAD.MOV.U32 R109, RZ, RZ, R111 ;  /* 0x000000ffff6d0224 */ /* 0x000fe200078e006f */
[----:B------:R-:W-:Y:S01]  /*9aa0*/  PRMT R193, RZ, 0x7610, R193 ;  /* 0x00007610ffc17816 */ /* 0x000fe200000000c1 */
[----:B------:R-:W5:Y:S04]  /*9ab0*/  LDL R111, [R1+0x3d8] ;  /* 0x0003d800016f7983 */ /* 0x000f680000100800 */
[----:B------:R0:W5:Y:S04]  /*9ac0*/  @P0 LDG.E.U16 R195, desc[UR52][R108.64] ;  /* 0x000000346cc30981 */ /* 0x000168000c1e1500 */
[----:B------:R-:W5:Y:S01]  /*9ad0*/  LDL R110, [R1+0x3dc] ;  /* 0x0003dc00016e7983 */ /* 0x000f620000100800 */
[----:B0-----:R-:W-:-:S02]  /*9ae0*/  @P0 IMAD.MOV.U32 R108, RZ, RZ, R95 ;  /* 0x000000ffff6c0224 */ /* 0x001fc400078e005f */
[----:B------:R-:W-:Y:S01]  /*9af0*/  @P0 IMAD.MOV.U32 R109, RZ, RZ, R99 ;  /* 0x000000ffff6d0224 */ /* 0x000fe200078e0063 */
[----:B------:R-:W5:Y:S04]  /*9b00*/  LDL R95, [R1+0x3e4] ;  /* 0x0003e400015f7983 */ /* 0x000f680000100800 */
[----:B------:R-:W5:Y:S01]  /*9b10*/  LDL R99, [R1+0x3e0] ;  /* 0x0003e00001637983 */ /* 0x000f620000100800 */
[----:B------:R-:W-:Y:S02]  /*9b20*/  ISETP.GT.AND P2, PT, R106, 0x4a, PT ;  /* 0x0000004a6a00780c */ /* 0x000fe40003f44270 */
[----:B------:R-:W-:Y:S01]  /*9b30*/  PRMT R191, RZ, 0x7610, R191 ;  /* 0x00007610ffbf7816 */ /* 0x000fe200000000bf */
[----:B------:R3:W5:Y:S01]  /*9b40*/  @P0 LDG.E.U16 R193, desc[UR52][R108.64] ;  /* 0x000000346cc10981 */ /* 0x000762000c1e1500 */
[----:B------:R-:W-:-:S02]  /*9b50*/  PRMT R189, RZ, 0x7610, R189 ;  /* 0x00007610ffbd7816 */ /* 0x000fc400000000bd */
[----:B---3--:R-:W-:Y:S01]  /*9b60*/  @P1 MOV R108, R17 ;  /* 0x00000011006c1202 */ /* 0x008fe20000000f00 */
[----:B------:R-:W-:Y:S01]  /*9b70*/  @P1 IMAD.MOV.U32 R109, RZ, RZ, R89 ;  /* 0x000000ffff6d1224 */ /* 0x000fe200078e0059 */
[----:B------:R-:W3:Y:S04]  /*9b80*/  LDL R17, [R1+0x3d4] ;  /* 0x0003d40001117983 */ /* 0x000ee80000100800 */
[----:B------:R-:W3:Y:S04]  /*9b90*/  LDL R89, [R1+0x3d0] ;  /* 0x0003d00001597983 */ /* 0x000ee80000100800 */
[----:B------:R0:W3:Y:S01]  /*9ba0*/  @P1 LDG.E.U16 R191, desc[UR52][R108.64] ;  /* 0x000000346cbf1981 */ /* 0x0000e2000c1e1500 */
[----:B------:R-:W-:Y:S01]  /*9bb0*/  PRMT R187, RZ, 0x7610, R187 ;  /* 0x00007610ffbb7816 */ /* 0x000fe200000000bb */
[----:B0-----:R-:W-:-:S02]  /*9bc0*/  @P1 IMAD.MOV.U32 R108, RZ, RZ, R8 ;  /* 0x000000ffff6c1224 */ /* 0x001fc400078e0008 */
        /* <DEDUP_REMOVED lines=21> */
[----:B------:R-:W-:Y:S01]  /*9d20*/  PRMT R179, RZ, 0x7610, R179 ;  /* 0x00007610ffb37816 */ /* 0x000fe200000000b3 */
[----:B------:R-:W5:Y:S04]  /*9d30*/  LDL R113, [R1+0x3a8] ;  /* 0x0003a80001717983 */ /* 0x000f680000100800 */
[----:B------:R0:W5:Y:S04]  /*9d40*/  @P0 LDG.E.U16 R183, desc[UR52][R108.64] ;  /* 0x000000346cb70981 */ /* 0x000168000c1e1500 */
[----:B------:R-:W5:Y:S01]  /*9d50*/  LDL R112, [R1+0x3ac] ;  /* 0x0003ac0001707983 */ /* 0x000f620000100800 */
[----:B0-----:R-:W-:-:S03]  /*9d60*/  @P0 IMAD.MOV.U32 R108, RZ, RZ, R95 ;  /* 0x000000ffff6c0224 */ /* 0x001fc600078e005f */
[----:B------:R-:W5:Y:S01]  /*9d70*/  LDL R95, [R1+0x3b4] ;  /* 0x0003b400015f7983 */ /* 0x000f620000100800 */
[----:B------:R-:W-:-:S03]  /*9d80*/  @P0 IMAD.MOV.U32 R109, RZ, RZ, R99 ;  /* 0x000000ffff6d0224 */ /* 0x000fc600078e0063 */
[----:B------:R-:W5:Y:S04]  /*9d90*/  LDL R99, [R1+0x3b0] ;  /* 0x0003b00001637983 */ /* 0x000f680000100800 */
[----:B------:R0:W5:Y:S01]  /*9da0*/  @P0 LDG.E.U16 R181, desc[UR52][R108.64] ;  /* 0x000000346cb50981 */ /* 0x000162000c1e1500 */
[----:B------:R-:W-:Y:S02]  /*9db0*/  ISETP.GT.AND P2, PT, R106, 0x4d, PT ;  /* 0x0000004d6a00780c */ /* 0x000fe40003f44270 */
[----:B0-----:R-:W-:Y:S01]  /*9dc0*/  @P1 MOV R108, R110 ;  /* 0x0000006e006c1202 */ /* 0x001fe20000000f00 */
[----:B------:R-:W-:Y:S01]  /*9dd0*/  @P1 IMAD.MOV.U32 R109, RZ, RZ, R111 ;  /* 0x000000ffff6d1224 */ /* 0x000fe200078e006f */
[----:B------:R-:W-:Y:S01]  /*9de0*/  PRMT R177, RZ, 0x7610, R177 ;  /* 0x00007610ffb17816 */ /* 0x000fe200000000b1 */
[----:B------:R-:W5:Y:S04]  /*9df0*/  LDL R111, [R1+0x398] ;  /* 0x00039800016f7983 */ /* 0x000f680000100800 */
[----:B------:R3:W5:Y:S04]  /*9e00*/  @P1 LDG.E.U16 R179, desc[UR52][R108.64] ;  /* 0x000000346cb31981 */ /* 0x000768000c1e1500 */
[----:B------:R-:W5:Y:S01]  /*9e10*/  LDL R110, [R1+0x39c] ;  /* 0x00039c00016e7983 */ /* 0x000f620000100800 */
[----:B---3--:R-:W-:-:S02]  /*9e20*/  @P1 IMAD.MOV.U32 R108, RZ, RZ, R17 ;  /* 0x000000ffff6c1224 */ /* 0x008fc400078e0011 */
[----:B------:R-:W-:Y:S01]  /*9e30*/  @P1 IMAD.MOV.U32 R109, RZ, RZ, R89 ;  /* 0x000000ffff6d1224 */ /* 0x000fe200078e0059 */
[----:B------:R-:W3:Y:S04]  /*9e40*/  LDL R17, [R1+0x3a4] ;  /* 0x0003a40001117983 */ /* 0x000ee80000100800 */
[----:B------:R-:W3:Y:S01]  /*9e50*/  LDL R89, [R1+0x3a0] ;  /* 0x0003a00001597983 */ /* 0x000ee20000100800 */
[----:B------:R-:W-:-:S03]  /*9e60*/  PRMT R175, RZ, 0x7610, R175 ;  /* 0x00007610ffaf7816 */ /* 0x000fc600000000af */
[----:B------:R0:W3:Y:S02]  /*9e70*/  @P1 LDG.E.U16 R177, desc[UR52][R108.64] ;  /* 0x000000346cb11981 */ /* 0x0000e4000c1e1500 */
[----:B0-----:R-:W-:Y:S02]  /*9e80*/  @P2 IMAD.MOV.U32 R108, RZ, RZ, R8 ;  /* 0x000000ffff6c2224 */ /* 0x001fe400078e0008 */
[----:B------:R-:W3:Y:S01]  /*9e90*/  LDL R8, [R1+0x394] ;  /* 0x0003940001087983 */ /* 0x000ee20000100800 */
[----:B--2---:R-:W-:-:S03]  /*9ea0*/  @P2 IMAD.MOV.U32 R109, RZ, RZ, R14 ;  /* 0x000000ffff6d2224 */ /* 0x004fc600078e000e */
[----:B------:R-:W2:Y:S04]  /*9eb0*/  LDL R14, [R1+0x390] ;  /* 0x00039000010e7983 */ /* 0x000ea80000100800 */
[----:B------:R4:W2:Y:S02]  /*9ec0*/  @P2 LDG.E.U16 R175, desc[UR52][R108.64] ;  /* 0x000000346caf2981 */ /* 0x0008a4000c1e1500 */
[----:B----4-:R-:W-:Y:S02]  /*9ed0*/  @P2 MOV R108, R0 ;  /* 0x00000000006c2202 */ /* 0x010fe40000000f00 */
[----:B------:R-:W4:Y:S01]  /*9ee0*/  LDL R0, [R1+0x38c] ;  /* 0x00038c0001007983 */ /* 0x000f220000100800 */
[----:B-----5:R-:W-:-:S03]  /*9ef0*/  @P2 IMAD.MOV.U32 R109, RZ, RZ, R6 ;  /* 0x000000ffff6d2224 */ /* 0x020fc600078e0006 */
[----:B------:R-:W5:Y:S01]  /*9f00*/  LDL R6, [R1+0x388] ;  /* 0x0003880001067983 */ /* 0x000f620000100800 */
[C---:B------:R-:W-:Y:S02]  /*9f10*/  ISETP.GT.AND P0, PT, R106.reuse, 0x4e, PT ;  /* 0x0000004e6a00780c */ /* 0x040fe40003f04270 */
[----:B------:R-:W-:Y:S02]  /*9f20*/  PRMT R173, RZ, 0x7610, R173 ;  /* 0x00007610ffad7816 */ /* 0x000fe400000000ad */
[----:B------:R-:W-:Y:S02]  /*9f30*/  ISETP.GT.AND P1, PT, R106, 0x4f, PT ;  /* 0x0000004f6a00780c */ /* 0x000fe40003f24270 */
[----:B------:R-:W-:Y:S02]  /*9f40*/  PRMT R171, RZ, 0x7610, R171 ;  /* 0x00007610ffab7816 */ /* 0x000fe400000000ab */
[----:B------:R0:W5:Y:S01]  /*9f50*/  @P2 LDG.E.U16 R173, desc[UR52][R108.64] ;  /* 0x000000346cad2981 */ /* 0x000162000c1e1500 */
[----:B------:R-:W-:-:S04]  /*9f60*/  PRMT R169, RZ, 0x7610, R169 ;  /* 0x00007610ffa97816 */ /* 0x000fc800000000a9 */
[----:B0-----:R-:W-:Y:S02]  /*9f70*/  @P0 IMAD.MOV.U32 R108, RZ, RZ, R114 ;  /* 0x000000ffff6c0224 */ /* 0x001fe400078e0072 */
[----:B------:R-:W-:Y:S01]  /*9f80*/  @P0 IMAD.MOV.U32 R109, RZ, RZ, R115 ;  /* 0x000000ffff6d0224 */ /* 0x000fe200078e0073 */
[----:B------:R-:W-:Y:S01]  /*9f90*/  ISETP.GT.AND P2, PT, R106, 0x50, PT ;  /* 0x000000506a00780c */ /* 0x000fe20003f44270 */
[----:B------:R-:W5:Y:S04]  /*9fa0*/  LDL R115, [R1+0x368] ;  /* 0x0003680001737983 */ /* 0x000f680000100800 */
[----:B------:R0:W5:Y:S01]  /*9fb0*/  @P0 LDG.E.U16 R171, desc[UR52][R108.64] ;  /* 0x000000346cab0981 */ /* 0x000162000c1e1500 */
[----:B------:R-:W-:Y:S02]  /*9fc0*/  PRMT R167, RZ, 0x7610, R167 ;  /* 0x00007610ffa77816 */ /* 0x000fe400000000a7 */
[----:B------:R-:W-:Y:S01]  /*9fd0*/  PRMT R165, RZ, 0x7610, R165 ;  /* 0x00007610ffa57816 */ /* 0x000fe200000000a5 */
[----:B------:R-:W5:Y:S01]  /*9fe0*/  LDL R114, [R1+0x36c] ;  /* 0x00036c0001727983 */ /* 0x000f620000100800 */
[----:B0-----:R-:W-:-:S02]  /*9ff0*/  @P0 IMAD.MOV.U32 R108, RZ, RZ, R95 ;  /* 0x000000ffff6c0224 */ /* 0x001fc400078e005f */
[----:B------:R-:W-:Y:S01]  /*a000*/  @P0 IMAD.MOV.U32 R109, RZ, RZ, R99 ;  /* 0x000000ffff6d0224 */ /* 0x000fe200078e0063 */
[----:B------:R-:W5:Y:S04]  /*a010*/  LDL R95, [R1+0x384] ;  /* 0x00038400015f7983 */ /* 0x000f680000100800 */
[----:B------:R0:W5:Y:S04]  /*a020*/  @P0 LDG.E.U16 R169, desc[UR52][R108.64] ;  /* 0x000000346ca90981 */ /* 0x000168000c1e1500 */
[----:B------:R-:W5:Y:S01]  /*a030*/  LDL R99, [R1+0x380] ;  /* 0x0003800001637983 */ /* 0x000f620000100800 */
[----:B0-----:R-:W-:Y:S01]  /*a040*/  @P1 MOV R108, R112 ;  /* 0x00000070006c1202 */ /* 0x001fe20000000f00 */
        /* <DEDUP_REMOVED lines=10> */
[----:B------:R0:W3:Y:S02]  /*a0f0*/  @P1 LDG.E.U16 R165, desc[UR52][R108.64] ;  /* 0x000000346ca51981 */ /* 0x0000e4000c1e1500 */
[----:B0-----:R-:W-:Y:S02]  /*a100*/  @P2 IMAD.MOV.U32 R108, RZ, RZ, R110 ;  /* 0x000000ffff6c2224 */ /* 0x001fe400078e006e */
[----:B------:R-:W-:-:S05]  /*a110*/  @P2 IMAD.MOV.U32 R109, RZ, RZ, R111 ;  /* 0x000000ffff6d2224 */ /* 0x000fca00078e006f */
[----:B------:R0:W3:Y:S02]  /*a120*/  @P2 LDG.E.U16 R163, desc[UR52][R108.64] ;  /* 0x000000346ca32981 */ /* 0x0000e4000c1e1500 */
[----:B0-----:R-:W-:Y:S02]  /*a130*/  @P2 MOV R108, R8 ;  /* 0x00000008006c2202 */ /* 0x001fe40000000f00 */
[----:B------:R-:W3:Y:S01]  /*a140*/  LDL R8, [R1+0x364] ;  /* 0x0003640001087983 */ /* 0x000ee20000100800 */
[----:B--2---:R-:W-:-:S03]  /*a150*/  @P2 IMAD.MOV.U32 R109, RZ, RZ, R14 ;  /* 0x000000ffff6d2224 */ /* 0x004fc600078e000e */
[----:B------:R-:W2:Y:S01]  /*a160*/  LDL R14, [R1+0x360] ;  /* 0x00036000010e7983 */ /* 0x000ea20000100800 */
[----:B----4-:R-:W-:-:S03]  /*a170*/  @P0 IMAD.MOV.U32 R110, RZ, RZ, R0 ;  /* 0x000000ffff6e0224 */ /* 0x010fc600078e0000 */
[----:B------:R-:W4:Y:S01]  /*a180*/  LDL R0, [R1+0x35c] ;  /* 0x00035c0001007983 */ /* 0x000f220000100800 */
[----:B-----5:R-:W-:-:S03]  /*a190*/  @P0 IMAD.MOV.U32 R111, RZ, RZ, R6 ;  /* 0x000000ffff6f0224 */ /* 0x020fc600078e0006 */
[----:B------:R-:W5:Y:S01]  /*a1a0*/  LDL R6, [R1+0x358] ;  /* 0x0003580001067983 */ /* 0x000f620000100800 */
[----:B------:R-:W-:Y:S02]  /*a1b0*/  PRMT R155, RZ, 0x7610, R155 ;  /* 0x00007610ff9b7816 */ /* 0x000fe4000000009b */
[C---:B------:R-:W-:Y:S02]  /*a1c0*/  ISETP.GT.AND P1, PT, R106.reuse, 0x52, PT ;  /* 0x000000526a00780c */ /* 0x040fe40003f24270 */
[----:B------:R-:W-:Y:S02]  /*a1d0*/  PRMT R107, RZ, 0x7610, R107 ;  /* 0x00007610ff6b7816 */ /* 0x000fe4000000006b */
[----:B------:R0:W5:Y:S01]  /*a1e0*/  @P2 LDG.E.U16 R155, desc[UR52][R108.64] ;  /* 0x000000346c9b2981 */ /* 0x000162000c1e1500 */
[----:B------:R-:W-:-:S03]  /*a1f0*/  ISETP.GT.AND P2, PT, R106, 0x53, PT ;  /* 0x000000536a00780c */ /* 0x000fc60003f44270 */
[----:B------:R1:W5:Y:S01]  /*a200*/  @P0 LDG.E.U16 R107, desc[UR52][R110.64] ;  /* 0x000000346e6b0981 */ /* 0x000362000c1e1500 */
[----:B0-----:R-:W-:Y:S02]  /*a210*/  PRMT R108, RZ, 0x7610, R108 ;  /* 0x00007610ff6c7816 */ /* 0x001fe4000000006c */
[----:B------:R-:W-:Y:S01]  /*a220*/  PRMT R109, RZ, 0x7610, R109 ;  /* 0x00007610ff6d7816 */ /* 0x000fe2000000006d */
[----:B-1----:R-:W-:Y:S02]  /*a230*/  @P0 IMAD.MOV.U32 R110, RZ, RZ, R95 ;  /* 0x000000ffff6e0224 */ /* 0x002fe400078e005f */
[----:B------:R-:W5:Y:S01]  /*a240*/  LDL R95, [R1+0x354] ;  /* 0x00035400015f7983 */ /* 0x000f620000100800 */
[----:B------:R-:W-:-:S03]  /*a250*/  @P0 IMAD.MOV.U32 R111, RZ, RZ, R99 ;  /* 0x000000ffff6f0224 */ /* 0x000fc600078e0063 */
[----:B------:R-:W5:Y:S04]  /*a260*/  LDL R99, [R1+0x350] ;  /* 0x0003500001637983 */ /* 0x000f680000100800 */
[----:B------:R0:W5:Y:S01]  /*a270*/  @P0 LDG.E.U16 R108, desc[UR52][R110.64] ;  /* 0x000000346e6c0981 */ /* 0x000162000c1e1500 */
[----:B------:R-:W-:Y:S02]  /*a280*/  ISETP.GT.AND P0, PT, R106, 0x54, PT ;  /* 0x000000546a00780c */ /* 0x000fe40003f04270 */
[----:B0-----:R-:W-:Y:S01]  /*a290*/  PRMT R111, RZ, 0x7610, R111 ;  /* 0x00007610ff6f7816 */ /* 0x001fe2000000006f */
[----:B------:R3:W5:Y:S05]  /*a2a0*/  @P1 LDG.E.U16 R109, desc[UR52][R112.64] ;  /* 0x00000034706d1981 */ /* 0x00076a000c1e1500 */
[----:B------:R0:W5:Y:S01]  /*a2b0*/  @P2 LDG.E.U16 R111, desc[UR52][R114.64] ;  /* 0x00000034726f2981 */ /* 0x000162000c1e1500 */
[----:B---3--:R-:W-:Y:S01]  /*a2c0*/  @P1 MOV R112, R17 ;  /* 0x0000001100701202 */ /* 0x008fe20000000f00 */
[----:B------:R-:W-:-:S02]  /*a2d0*/  @P1 IMAD.MOV.U32 R113, RZ, RZ, R89 ;  /* 0x000000ffff711224 */ /* 0x000fc400078e0059 */
[----:B------:R-:W3:Y:S04]  /*a2e0*/  LDL R17, [R1+0x344] ;  /* 0x0003440001117983 */ /* 0x000ee80000100800 */
[----:B------:R-:W3:Y:S01]  /*a2f0*/  LDL R89, [R1+0x340] ;  /* 0x0003400001597983 */ /* 0x000ee20000100800 */
[----:B0-----:R-:W-:-:S03]  /*a300*/  @P2 IMAD.MOV.U32 R114, RZ, RZ, R8 ;  /* 0x000000ffff722224 */ /* 0x001fc600078e0008 */
[----:B------:R-:W3:Y:S01]  /*a310*/  LDL R8, [R1+0x334] ;  /* 0x0003340001087983 */ /* 0x000ee20000100800 */
[----:B--2---:R-:W-:-:S03]  /*a320*/  @P2 IMAD.MOV.U32 R115, RZ, RZ, R14 ;  /* 0x000000ffff732224 */ /* 0x004fc600078e000e */
[----:B------:R-:W2:Y:S01]  /*a330*/  LDL R14, [R1+0x330] ;  /* 0x00033000010e7983 */ /* 0x000ea20000100800 */
[----:B----4-:R-:W-:-:S03]  /*a340*/  @P0 IMAD.MOV.U32 R116, RZ, RZ, R0 ;  /* 0x000000ffff740224 */ /* 0x010fc600078e0000 */
[----:B------:R-:W4:Y:S01]  /*a350*/  LDL R0, [R1+0x32c] ;  /* 0x00032c0001007983 */ /* 0x000f220000100800 */
[----:B-----5:R-:W-:-:S03]  /*a360*/  @P0 IMAD.MOV.U32 R117, RZ, RZ, R6 ;  /* 0x000000ffff750224 */ /* 0x020fc600078e0006 */
[----:B------:R-:W5:Y:S01]  /*a370*/  LDL R6, [R1+0x328] ;  /* 0x0003280001067983 */ /* 0x000f620000100800 */
[----:B------:R-:W-:-:S06]  /*a380*/  PRMT R110, RZ, 0x7610, R110 ;  /* 0x00007610ff6e7816 */ /* 0x000fcc000000006e */
[----:B------:R0:W5:Y:S01]  /*a390*/  @P1 LDG.E.U16 R110, desc[UR52][R112.64] ;  /* 0x00000034706e1981 */ /* 0x000162000c1e1500 */
[----:B------:R-:W-:Y:S02]  /*a3a0*/  ISETP.GT.AND P1, PT, R106, 0x55, PT ;  /* 0x000000556a00780c */ /* 0x000fe40003f24270 */
[----:B0-----:R-:W-:Y:S02]  /*a3b0*/  PRMT R112, RZ, 0x7610, R112 ;  /* 0x00007610ff707816 */ /* 0x001fe40000000070 */
[----:B------:R-:W-:-:S04]  /*a3c0*/  PRMT R113, RZ, 0x7610, R113 ;  /* 0x00007610ff717816 */ /* 0x000fc80000000071 */
[----:B------:R0:W5:Y:S01]  /*a3d0*/  @P2 LDG.E.U16 R112, desc[UR52][R114.64] ;  /* 0x0000003472702981 */ /* 0x000162000c1e1500 */
[----:B------:R-:W-:-:S03]  /*a3e0*/  ISETP.GT.AND P2, PT, R106, 0x56, PT ;  /* 0x000000566a00780c */ /* 0x000fc60003f44270 */
[----:B------:R1:W5:Y:S01]  /*a3f0*/  @P0 LDG.E.U16 R113, desc[UR52][R116.64] ;  /* 0x0000003474710981 */ /* 0x000362000c1e1500 */
[----:B0-----:R-:W-:Y:S02]  /*a400*/  PRMT R114, RZ, 0x7610, R114 ;  /* 0x00007610ff727816 */ /* 0x001fe40000000072 */
[----:B------:R-:W-:Y:S02]  /*a410*/  PRMT R115, RZ, 0x7610, R115 ;  /* 0x00007610ff737816 */ /* 0x000fe40000000073 */
[----:B-1----:R-:W-:Y:S02]  /*a420*/  @P0 MOV R116, R95 ;  /* 0x0000005f00740202 */ /* 0x002fe40000000f00 */
[----:B------:R-:W5:Y:S04]  /*a430*/  LDL R95, [R1+0x324] ;  /* 0x00032400015f7983 */ /* 0x000f680000100800 */
[----:B------:R-:W5:Y:S01]  /*a440*/  @P1 LDG.E.U16 R115, desc[UR52][R118.64] ;  /* 0x0000003476731981 */ /* 0x000f62000c1e1500 */
[----:B------:R-:W-:-:S03]  /*a450*/  @P0 IMAD.MOV.U32 R117, RZ, RZ, R99 ;  /* 0x000000ffff750224 */ /* 0x000fc600078e0063 */
[----:B------:R-:W5:Y:S04]  /*a460*/  LDL R99, [R1+0x320] ;  /* 0x0003200001637983 */ /* 0x000f680000100800 */
[----:B------:R0:W5:Y:S01]  /*a470*/  @P0 LDG.E.U16 R114, desc[UR52][R116.64] ;  /* 0x0000003474720981 */ /* 0x000162000c1e1500 */
[----:B------:R-:W-:Y:S02]  /*a480*/  ISETP.GT.AND P0, PT, R106, 0x57, PT ;  /* 0x000000576a00780c */ /* 0x000fe40003f04270 */
[----:B0-----:R-:W-:-:S06]  /*a490*/  PRMT R117, RZ, 0x7610, R117 ;  /* 0x00007610ff757816 */ /* 0x001fcc0000000075 */
[----:B------:R0:W5:Y:S01]  /*a4a0*/  @P2 LDG.E.U16 R117, desc[UR52][R120.64] ;  /* 0x0000003478752981 */ /* 0x000162000c1e1500 */
[----:B---3--:R-:W-:-:S03]  /*a4b0*/  @P1 IMAD.MOV.U32 R118, RZ, RZ, R17 ;  /* 0x000000ffff761224 */ /* 0x008fc600078e0011 */
[----:B------:R-:W3:Y:S01]  /*a4c0*/  LDL R17, [R1+0x314] ;  /* 0x0003140001117983 */ /* 0x000ee20000100800 */
[----:B------:R-:W-:-:S03]  /*a4d0*/  @P1 IMAD.MOV.U32 R119, RZ, RZ, R89 ;  /* 0x000000ffff771224 */ /* 0x000fc600078e0059 */
[----:B------:R-:W3:Y:S01]  /*a4e0*/  LDL R89, [R1+0x310] ;  /* 0x0003100001597983 */ /* 0x000ee20000100800 */
[----:B0-----:R-:W-:-:S03]  /*a4f0*/  @P2 IMAD.MOV.U32 R120, RZ, RZ, R8 ;  /* 0x000000ffff782224 */ /* 0x001fc600078e0008 */
[----:B------:R-:W3:Y:S01]  /*a500*/  LDL R8, [R1+0x304] ;  /* 0x0003040001087983 */ /* 0x000ee20000100800 */
[----:B--2---:R-:W-:-:S03]  /*a510*/  @P2 IMAD.MOV.U32 R121, RZ, RZ, R14 ;  /* 0x000000ffff792224 */ /* 0x004fc600078e000e */
[----:B------:R-:W2:Y:S01]  /*a520*/  LDL R14, [R1+0x300] ;  /* 0x00030000010e7983 */ /* 0x000ea20000100800 */
[----:B----4-:R-:W-:-:S03]  /*a530*/  @P0 MOV R122, R0 ;  /* 0x00000000007a0202 */ /* 0x010fc60000000f00 */
        /* <DEDUP_REMOVED lines=12> */
[----:B------:R-:W-:Y:S01]  /*a600*/  PRMT R121, RZ, 0x7610, R121 ;  /* 0x00007610ff797816 */ /* 0x000fe20000000079 */
[----:B-1----:R-:W-:Y:S02]  /*a610*/  @P0 IMAD.MOV.U32 R122, RZ, RZ, R95 ;  /* 0x000000ffff7a0224 */ /* 0x002fe400078e005f */
        /* <DEDUP_REMOVED lines=12> */
[----:B0-----:R-:W-:-:S03]  /*a6e0*/  @P2 MOV R126, R8 ;  /* 0x00000008007e2202 */ /* 0x001fc60000000f00 */
        /* <DEDUP_REMOVED lines=17> */
[----:B-1----:R-:W-:Y:S01]  /*a800*/  @P0 IMAD.MOV.U32 R128, RZ, RZ, R130 ;  /* 0x000000ffff800224 */ /* 0x002fe200078e0082 */
[----:B------:R-:W-:Y:S01]  /*a810*/  @P1 MOV R130, R95 ;  /* 0x0000005f00821202 */ /* 0x000fe20000000f00 */
[----:B------:R-:W-:Y:S01]  /*a820*/  @P0 IMAD.MOV.U32 R129, RZ, RZ, R131 ;  /* 0x000000ffff810224 */ /* 0x000fe200078e0083 */
[----:B------:R-:W5:Y:S04]  /*a830*/  LDL R95, [R1+0x2bc] ;  /* 0x0002bc00015f7983 */ /* 0x000f680000100800 */
[----:B------:R0:W5:Y:S01]  /*a840*/  @P0 LDG.E.U16 R126, desc[UR52][R128.64] ;  /* 0x00000034807e0981 */ /* 0x000162000c1e1500 */
[----:B------:R-:W-:Y:S01]  /*a850*/  @P1 IMAD.MOV.U32 R131, RZ, RZ, R99 ;  /* 0x000000ffff831224 */ /* 0x000fe200078e0063 */
[----:B------:R-:W-:-:S02]  /*a860*/  ISETP.GT.AND P0, PT, R106, 0x5d, PT ;  /* 0x0000005d6a00780c */ /* 0x000fc40003f04270 */
[----:B------:R-:W5:Y:S04]  /*a870*/  LDL R99, [R1+0x2b8] ;  /* 0x0002b80001637983 */ /* 0x000f680000100800 */
[----:B------:R3:W5:Y:S01]  /*a880*/  @P1 LDG.E.U16 R127, desc[UR52][R130.64] ;  /* 0x00000034827f1981 */ /* 0x000762000c1e1500 */
        /* <DEDUP_REMOVED lines=28> */
[----:B------:R0:W5:Y:S02]  /*aa50*/  @P0 LDG.E.U16 R132, desc[UR52][R134.64] ;  /* 0x0000003486840981 */ /* 0x000164000c1e1500 */
[----:B0-----:R-:W-:Y:S01]  /*aa60*/  PRMT R135, RZ, 0x7610, R135 ;  /* 0x00007610ff877816 */ /* 0x001fe20000000087 */
[----:B---3--:R-:W-:Y:S02]  /*aa70*/  @P1 IMAD.MOV.U32 R136, RZ, RZ, R17 ;  /* 0x000000ffff881224 */ /* 0x008fe400078e0011 */
[----:B------:R-:W-:Y:S01]  /*aa80*/  @P1 IMAD.MOV.U32 R137, RZ, RZ, R89 ;  /* 0x000000ffff891224 */ /* 0x000fe200078e0059 */
[----:B------:R-:W-:Y:S01]  /*aa90*/  PRMT R134, RZ, 0x7610, R134 ;  /* 0x00007610ff867816 */ /* 0x000fe20000000086 */
[----:B------:R-:W3:Y:S04]  /*aaa0*/  LDL R89, [R1+0x288] ;  /* 0x0002880001597983 */ /* 0x000ee80000100800 */
[----:B------:R0:W3:Y:S01]  /*aab0*/  @P1 LDG.E.U16 R133, desc[UR52][R136.64] ;  /* 0x0000003488851981 */ /* 0x0000e2000c1e1500 */
[----:B------:R-:W-:-:S03]  /*aac0*/  ISETP.GT.AND P0, PT, R106, 0x60, PT ;  /* 0x000000606a00780c */ /* 0x000fc60003f04270 */
[----:B------:R-:W3:Y:S01]  /*aad0*/  LDL R17, [R1+0x28c] ;  /* 0x00028c0001117983 */ /* 0x000ee20000100800 */
[----:B0-----:R-:W-:Y:S01]  /*aae0*/  @P1 MOV R136, R138 ;  /* 0x0000008a00881202 */ /* 0x001fe20000000f00 */
[----:B------:R-:W-:-:S05]  /*aaf0*/  @P1 IMAD.MOV.U32 R137, RZ, RZ, R139 ;  /* 0x000000ffff891224 */ /* 0x000fca00078e008b */
[----:B------:R-:W3:Y:S01]  /*ab00*/  @P1 LDG.E.U16 R134, desc[UR52][R136.64] ;  /* 0x0000003488861981 */ /* 0x000ee2000c1e1500 */
[----:B------:R-:W-:-:S03]  /*ab10*/  @P2 IMAD.MOV.U32 R138, RZ, RZ, R8 ;  /* 0x000000ffff8a2224 */ /* 0x000fc600078e0008 */
[----:B------:R-:W3:Y:S01]  /*ab20*/  LDL R8, [R1+0x284] ;  /* 0x0002840001087983 */ /* 0x000ee20000100800 */
[----:B--2---:R-:W-:-:S03]  /*ab30*/  @P2 IMAD.MOV.U32 R139, RZ, RZ, R14 ;  /* 0x000000ffff8b2224 */ /* 0x004fc600078e000e */
[----:B------:R-:W2:Y:S04]  /*ab40*/  LDL R14, [R1+0x280] ;  /* 0x00028000010e7983 */ /* 0x000ea80000100800 */
[----:B------:R4:W2:Y:S02]  /*ab50*/  @P2 LDG.E.U16 R135, desc[UR52][R138.64] ;  /* 0x000000348a872981 */ /* 0x0008a4000c1e1500 */
[----:B----4-:R-:W-:Y:S02]  /*ab60*/  @P2 IMAD.MOV.U32 R138, RZ, RZ, R0 ;  /* 0x000000ffff8a2224 */ /* 0x010fe400078e0000 */
[----:B------:R-:W4:Y:S01]  /*ab70*/  LDL R0, [R1+0x27c] ;  /* 0x00027c0001007983 */ /* 0x000f220000100800 */
[----:B-----5:R-:W-:-:S03]  /*ab80*/  @P2 IMAD.MOV.U32 R139, RZ, RZ, R6 ;  /* 0x000000ffff8b2224 */ /* 0x020fc600078e0006 */
[----:B------:R-:W5:Y:S01]  /*ab90*/  LDL R6, [R1+0x278] ;  /* 0x0002780001067983 */ /* 0x000f620000100800 */
[----:B------:R-:W-:Y:S02]  /*aba0*/  ISETP.GT.AND P1, PT, R106, 0x61, PT ;  /* 0x000000616a00780c */ /* 0x000fe40003f24270 */
[----:B------:R-:W-:-:S06]  /*abb0*/  PRMT R136, RZ, 0x7610, R136 ;  /* 0x00007610ff887816 */ /* 0x000fcc0000000088 */
[----:B------:R0:W5:Y:S02]  /*abc0*/  @P2 LDG.E.U16 R136, desc[UR52][R138.64] ;  /* 0x000000348a882981 */ /* 0x000164000c1e1500 */
[----:B0-----:R-:W-:Y:S02]  /*abd0*/  PRMT R139, RZ, 0x7610, R139 ;  /* 0x00007610ff8b7816 */ /* 0x001fe4000000008b */
[----:B------:R-:W-:Y:S02]  /*abe0*/  @P0 MOV R140, R95 ;  /* 0x0000005f008c0202 */ /* 0x000fe40000000f00 */
[----:B------:R-:W5:Y:S01]  /*abf0*/  LDL R95, [R1+0x26c] ;  /* 0x00026c00015f7983 */ /* 0x000f620000100800 */
[----:B------:R-:W-:-:S03]  /*ac00*/  @P0 IMAD.MOV.U32 R141, RZ, RZ, R99 ;  /* 0x000000ffff8d0224 */ /* 0x000fc600078e0063 */
[----:B------:R-:W5:Y:S01]  /*ac10*/  LDL R99, [R1+0x268] ;  /* 0x0002680001637983 */ /* 0x000f620000100800 */
[----:B---3--:R-:W-:Y:S02]  /*ac20*/  @P1 IMAD.MOV.U32 R142, RZ, RZ, R8 ;  /* 0x000000ffff8e1224 */ /* 0x008fe400078e0008 */
[----:B--2---:R-:W-:Y:S01]  /*ac30*/  @P1 IMAD.MOV.U32 R143, RZ, RZ, R14 ;  /* 0x000000ffff8f1224 */ /* 0x004fe200078e000e */
[----:B------:R-:W-:Y:S01]  /*ac40*/  PRMT R137, RZ, 0x7610, R137 ;  /* 0x00007610ff897816 */ /* 0x000fe20000000089 */
[----:B------:R-:W2:Y:S04]  /*ac50*/  LDL R14, [R1+0x250] ;  /* 0x00025000010e7983 */ /* 0x000ea80000100800 */
[----:B------:R4:W3:Y:S01]  /*ac60*/  @P1 LDG.E.U16 R139, desc[UR52][R142.64] ;  /* 0x000000348e8b1981 */ /* 0x0008e2000c1e1500 */
[----:B------:R-:W-:-:S02]  /*ac70*/  PRMT R138, RZ, 0x7610, R138 ;  /* 0x00007610ff8a7816 */ /* 0x000fc4000000008a */
[----:B------:R-:W-:Y:S01]  /*ac80*/  ISETP.GT.AND P2, PT, R106, 0x62, PT ;  /* 0x000000626a00780c */ /* 0x000fe20003f44270 */
[----:B------:R0:W3:Y:S04]  /*ac90*/  @P0 LDG.E.U16 R137, desc[UR52][R140.64] ;  /* 0x000000348c890981 */ /* 0x0000e8000c1e1500 */
[----:B------:R-:W2:Y:S01]  /*aca0*/  LDL R8, [R1+0x254] ;  /* 0x0002540001087983 */ /* 0x000ea20000100800 */
[----:B----4-:R-:W-:-:S03]  /*acb0*/  @P1 MOV R142, R0 ;  /* 0x00000000008e1202 */ /* 0x010fc60000000f00 */
[----:B------:R-:W4:Y:S01]  /*acc0*/  LDL R0, [R1+0x264] ;  /* 0x0002640001007983 */ /* 0x000f220000100800 */
[----:B-----5:R-:W-:-:S03]  /*acd0*/  @P1 IMAD.MOV.U32 R143, RZ, RZ, R6 ;  /* 0x000000ffff8f1224 */ /* 0x020fc600078e0006 */
[----:B------:R-:W5:Y:S01]  /*ace0*/  LDL R6, [R1+0x260] ;  /* 0x0002600001067983 */ /* 0x000f620000100800 */
[----:B0-----:R-:W-:Y:S02]  /*acf0*/  @P0 IMAD.MOV.U32 R140, RZ, RZ, R17 ;  /* 0x000000ffff8c0224 */ /* 0x001fe400078e0011 */
[----:B------:R-:W-:Y:S01]  /*ad00*/  @P0 IMAD.MOV.U32 R141, RZ, RZ, R89 ;  /* 0x000000ffff8d0224 */ /* 0x000fe200078e0059 */
[----:B------:R-:W3:Y:S04]  /*ad10*/  LDL R17, [R1+0x25c] ;  /* 0x00025c0001117983 */ /* 0x000ee80000100800 */
[----:B------:R-:W2:Y:S04]  /*ad20*/  LDL R89, [R1+0x258] ;  /* 0x0002580001597983 */ /* 0x000ea80000100800 */
[----:B------:R0:W2:Y:S01]  /*ad30*/  @P0 LDG.E.U16 R138, desc[UR52][R140.64] ;  /* 0x000000348c8a0981 */ /* 0x0000a2000c1e1500 */
[----:B------:R-:W-:-:S02]  /*ad40*/  ISETP.GT.AND P0, PT, R106, 0x63, PT ;  /* 0x000000636a00780c */ /* 0x000fc40003f04270 */
[----:B0-----:R-:W-:-:S06]  /*ad50*/  PRMT R141, RZ, 0x7610, R141 ;  /* 0x00007610ff8d7816 */ /* 0x001fcc000000008d */
[----:B------:R0:W2:Y:S02]  /*ad60*/  @P2 LDG.E.U16 R141, desc[UR52][R144.64] ;  /* 0x00000034908d2981 */ /* 0x0000a4000c1e1500 */
[----:B0-----:R-:W-:Y:S02]  /*ad70*/  @P2 IMAD.MOV.U32 R144, RZ, RZ, R95 ;  /* 0x000000ffff902224 */ /* 0x001fe400078e005f */
[----:B------:R-:W2:Y:S01]  /*ad80*/  LDL R95, [R1+0x24c] ;  /* 0x00024c00015f7983 */ /* 0x000ea20000100800 */
[----:B------:R-:W-:-:S03]  /*ad90*/  @P2 IMAD.MOV.U32 R145, RZ, RZ, R99 ;  /* 0x000000ffff912224 */ /* 0x000fc600078e0063 */
[----:B------:R-:W2:Y:S01]  /*ada0*/  LDL R99, [R1+0x248] ;  /* 0x0002480001637983 */ /* 0x000ea20000100800 */
[----:B----4-:R-:W-:-:S03]  /*adb0*/  @P0 IMAD.MOV.U32 R146, RZ, RZ, R0 ;  /* 0x000000ffff920224 */ /* 0x010fc600078e0000 */
[----:B------:R-:W4:Y:S01]  /*adc0*/  LDL R0, [R1+0x244] ;  /* 0x0002440001007983 */ /* 0x000f220000100800 */
[----:B-----5:R-:W-:-:S03]  /*add0*/  @P0 MOV R147, R6 ;  /* 0x0000000600930202 */ /* 0x020fc60000000f00 */
[----:B------:R-:W5:Y:S01]  /*ade0*/  LDL R6, [R1+0x240] ;  /* 0x0002400001067983 */ /* 0x000f620000100800 */
[----:B------:R-:W-:-:S06]  /*adf0*/  PRMT R140, RZ, 0x7610, R140 ;  /* 0x00007610ff8c7816 */ /* 0x000fcc000000008c */
[----:B------:R0:W5:Y:S01]  /*ae00*/  @P1 LDG.E.U16 R140, desc[UR52][R142.64] ;  /* 0x000000348e8c1981 */ /* 0x000162000c1e1500 */
[----:B------:R-:W-:Y:S02]  /*ae10*/  ISETP.GT.AND P1, PT, R106, 0x64, PT ;  /* 0x000000646a00780c */ /* 0x000fe40003f24270 */
[----:B0-----:R-:W-:Y:S02]  /*ae20*/  PRMT R142, RZ, 0x7610, R142 ;  /* 0x00007610ff8e7816 */ /* 0x001fe4000000008e */
[----:B------:R-:W-:-:S04]  /*ae30*/  PRMT R143, RZ, 0x7610, R143 ;  /* 0x00007610ff8f7816 */ /* 0x000fc8000000008f */
[----:B------:R0:W5:Y:S04]  /*ae40*/  @P2 LDG.E.U16 R142, desc[UR52][R144.64] ;  /* 0x00000034908e2981 */ /* 0x000168000c1e1500 */
[----:B------:R3:W5:Y:S01]  /*ae50*/  @P0 LDG.E.U16 R143, desc[UR52][R146.64] ;  /* 0x00000034928f0981 */ /* 0x000762000c1e1500 */
[----:B0-----:R-:W-:Y:S01]  /*ae60*/  PRMT R144, RZ, 0x7610, R144 ;  /* 0x00007610ff907816 */ /* 0x001fe20000000090 */
[----:B---3--:R-:W-:Y:S02]  /*ae70*/  @P0 IMAD.MOV.U32 R146, RZ, RZ, R17 ;  /* 0x000000ffff920224 */ /* 0x008fe400078e0011 */
[----:B--2---:R-:W-:Y:S01]  /*ae80*/  @P0 IMAD.MOV.U32 R147, RZ, RZ, R89 ;  /* 0x000000ffff930224 */ /* 0x004fe200078e0059 */
[----:B------:R-:W2:Y:S04]  /*ae90*/  LDL R17, [R1+0x23c] ;  /* 0x00023c0001117983 */ /* 0x000ea80000100800 */
[----:B------:R-:W3:Y:S01]  /*aea0*/  LDL R89, [R1+0x238] ;  /* 0x0002380001597983 */ /* 0x000ee20000100800 */
[----:B------:R-:W-:-:S03]  /*aeb0*/  ISETP.GT.AND P2, PT, R106, 0x65, PT ;  /* 0x000000656a00780c */ /* 0x000fc60003f44270 */
[----:B------:R0:W3:Y:S01]  /*aec0*/  @P0 LDG.E.U16 R144, desc[UR52][R146.64] ;  /* 0x0000003492900981 */ /* 0x0000e2000c1e1500 */
[----:B------:R-:W-:Y:S01]  /*aed0*/  @P1 MOV R148, R95 ;  /* 0x0000005f00941202 */ /* 0x000fe20000000f00 */
[----:B------:R-:W-:Y:S02]  /*aee0*/  @P1 IMAD.MOV.U32 R149, RZ, RZ, R99 ;  /* 0x000000ffff951224 */ /* 0x000fe400078e0063 */
[----:B------:R-:W3:Y:S04]  /*aef0*/  LDL R99, [R1+0x208] ;  /* 0x0002080001637983 */ /* 0x000ee80000100800 */
[----:B------:R-:W3:Y:S01]  /*af00*/  LDL R95, [R1+0x20c] ;  /* 0x00020c00015f7983 */ /* 0x000ee20000100800 */
[----:B0-----:R-:W-:Y:S02]  /*af10*/  @P1 IMAD.MOV.U32 R146, RZ, RZ, R8 ;  /* 0x000000ffff921224 */ /* 0x001fe400078e0008 */
[----:B------:R-:W-:Y:S01]  /*af20*/  @P1 IMAD.MOV.U32 R147, RZ, RZ, R14 ;  /* 0x000000ffff931224 */ /* 0x000fe200078e000e */
[----:B------:R-:W3:Y:S04]  /*af30*/  LDL R8, [R1+0x234] ;  /* 0x0002340001087983 */ /* 0x000ee80000100800 */
[----:B------:R-:W3:Y:S01]  /*af40*/  LDL R14, [R1+0x230] ;  /* 0x00023000010e7983 */ /* 0x000ee20000100800 */
[----:B----4-:R-:W-:-:S03]  /*af50*/  @P2 IMAD.MOV.U32 R150, RZ, RZ, R0 ;  /* 0x000000ffff962224 */ /* 0x010fc600078e0000 */
[----:B------:R-:W4:Y:S01]  /*af60*/  LDL R0, [R1+0x204] ;  /* 0x0002040001007983 */ /* 0x000f220000100800 */
[----:B-----5:R-:W-:-:S03]  /*af70*/  @P2 IMAD.MOV.U32 R151, RZ, RZ, R6 ;  /* 0x000000ffff972224 */ /* 0x020fc600078e0006 */
[----:B------:R-:W5:Y:S01]  /*af80*/  LDL R6, [R1+0x200] ;  /* 0x0002000001067983 */ /* 0x000f620000100800 */
[----:B------:R-:W-:Y:S02]  /*af90*/  PRMT R145, RZ, 0x7610, R145 ;  /* 0x00007610ff917816 */ /* 0x000fe40000000091 */
[----:B------:R-:W-:-:S04]  /*afa0*/  ISETP.GT.AND P0, PT, R106, 0x66, PT ;  /* 0x000000666a00780c */ /* 0x000fc80003f04270 */
[----:B------:R0:W5:Y:S01]  /*afb0*/  @P1 LDG.E.U16 R145, desc[UR52][R146.64] ;  /* 0x0000003492911981 */ /* 0x000162000c1e1500 */
[----:B------:R-:W-:Y:S02]  /*afc0*/  ISETP.GT.AND P3, PT, R106, 0x68, PT ;  /* 0x000000686a00780c */ /* 0x000fe40003f64270 */
[----:B0-----:R-:W-:Y:S02]  /*afd0*/  PRMT R147, RZ, 0x7610, R147 ;  /* 0x00007610ff937816 */ /* 0x001fe40000000093 */
[----:B------:R-:W-:-:S04]  /*afe0*/  PRMT R146, RZ, 0x7610, R146 ;  /* 0x00007610ff927816 */ /* 0x000fc80000000092 */
[----:B------:R2:W5:Y:S04]  /*aff0*/  @P2 LDG.E.U16 R147, desc[UR52][R150.64] ;  /* 0x0000003496932981 */ /* 0x000568000c1e1500 */
[----:B------:R0:W5:Y:S01]  /*b000*/  @P1 LDG.E.U16 R146, desc[UR52][R148.64] ;  /* 0x0000003494921981 */ /* 0x000162000c1e1500 */
[----:B------:R-:W-:Y:S01]  /*b010*/  ISETP.GT.AND P1, PT, R106, 0x69, PT ;  /* 0x000000696a00780c */ /* 0x000fe20003f24270 */
[----:B--2---:R-:W-:Y:S02]  /*b020*/  @P2 IMAD.MOV.U32 R150, RZ, RZ, R17 ;  /* 0x000000ffff962224 */ /* 0x004fe400078e0011 */
[----:B------:R-:W2:Y:S01]  /*b030*/  LDL R17, [R1+0x1fc] ;  /* 0x0001fc0001117983 */ /* 0x000ea20000100800 */
[----:B---3--:R-:W-:-:S03]  /*b040*/  @P2 MOV R151, R89 ;  /* 0x0000005900972202 */ /* 0x008fc60000000f00 */
[----:B------:R-:W3:Y:S01]  /*b050*/  LDL R89, [R1+0x1f8] ;  /* 0x0001f80001597983 */ /* 0x000ee20000100800 */
[----:B0-----:R-:W-:Y:S02]  /*b060*/  PRMT R148, RZ, 0x7610, R148 ;  /* 0x00007610ff947816 */ /* 0x001fe40000000094 */
[----:B------:R-:W-:-:S04]  /*b070*/  PRMT R149, RZ, 0x7610, R149 ;  /* 0x00007610ff957816 */ /* 0x000fc80000000095 */
[----:B------:R0:W3:Y:S01]  /*b080*/  @P2 LDG.E.U16 R148, desc[UR52][R150.64] ;  /* 0x0000003496942981 */ /* 0x0000e2000c1e1500 */
[----:B------:R-:W-:-:S03]  /*b090*/  @P0 IMAD.MOV.U32 R152, RZ, RZ, R8 ;  /* 0x000000ffff980224 */ /* 0x000fc600078e0008 */
[----:B------:R-:W3:Y:S01]  /*b0a0*/  LDL R8, [R1+0x1f4] ;  /* 0x0001f40001087983 */ /* 0x000ee20000100800 */
[----:B------:R-:W-:-:S03]  /*b0b0*/  @P0 IMAD.MOV.U32 R153, RZ, RZ, R14 ;  /* 0x000000ffff990224 */ /* 0x000fc600078e000e */
[----:B------:R-:W3:Y:S01]  /*b0c0*/  LDL R14, [R1+0x1f0] ;  /* 0x0001f000010e7983 */ /* 0x000ee20000100800 */
[----:B0-----:R-:W-:-:S03]  /*b0d0*/  PRMT R151, RZ, 0x7610, R151 ;  /* 0x00007610ff977816 */ /* 0x001fc60000000097 */
[----:B------:R0:W3:Y:S02]  /*b0e0*/  @P0 LDG.E.U16 R149, desc[UR52][R152.64] ;  /* 0x0000003498950981 */ /* 0x0000e4000c1e1500 */
[----:B0-----:R-:W-:Y:S01]  /*b0f0*/  @P3 IMAD.MOV.U32 R152, RZ, RZ, R160 ;  /* 0x000000ffff983224 */ /* 0x001fe200078e00a0 */
[----:B------:R-:W-:Y:S01]  /*b100*/  @P3 MOV R160, R95 ;  /* 0x0000005f00a03202 */ /* 0x000fe20000000f00 */
[----:B------:R-:W-:Y:S01]  /*b110*/  @P3 IMAD.MOV.U32 R153, RZ, RZ, R161 ;  /* 0x000000ffff993224 */ /* 0x000fe200078e00a1 */
[----:B------:R-:W3:Y:S01]  /*b120*/  LDL R95, [R1+0x1ec] ;  /* 0x0001ec00015f7983 */ /* 0x000ee20000100800 */
[----:B------:R-:W-:-:S03]  /*b130*/  @P3 IMAD.MOV.U32 R161, RZ, RZ, R99 ;  /* 0x000000ffffa13224 */ /* 0x000fc600078e0063 */
[----:B------:R-:W3:Y:S04]  /*b140*/  LDL R99, [R1+0x1e8] ;  /* 0x0001e80001637983 */ /* 0x000ee80000100800 */
[----:B------:R4:W3:Y:S02]  /*b150*/  @P3 LDG.E.U16 R151, desc[UR52][R160.64] ;  /* 0x00000034a0973981 */ /* 0x0008e4000c1e1500 */
[----:B----4-:R-:W-:Y:S02]  /*b160*/  @P1 IMAD.MOV.U32 R160, RZ, RZ, R0 ;  /* 0x000000ffffa01224 */ /* 0x010fe400078e0000 */
[----:B------:R-:W4:Y:S01]  /*b170*/  LDL R0, [R1+0x1e4] ;  /* 0x0001e40001007983 */ /* 0x000f220000100800 */
[----:B-----5:R-:W-:-:S03]  /*b180*/  @P1 IMAD.MOV.U32 R161, RZ, RZ, R6 ;  /* 0x000000ffffa11224 */ /* 0x020fc600078e0006 */
[----:B------:R-:W5:Y:S01]  /*b190*/  LDL R6, [R1+0x1e0] ;  /* 0x0001e00001067983 */ /* 0x000f620000100800 */
[----:B------:R-:W-:Y:S02]  /*b1a0*/  PRMT R150, RZ, 0x7610, R150 ;  /* 0x00007610ff967816 */ /* 0x000fe40000000096 */
[----:B------:R-:W-:-:S04]  /*b1b0*/  ISETP.GT.AND P2, PT, R106, 0x6a, PT ;  /* 0x0000006a6a00780c */ /* 0x000fc80003f44270 */
[----:B------:R0:W5:Y:S02]  /*b1c0*/  @P3 LDG.E.U16 R150, desc[UR52][R152.64] ;  /* 0x0000003498963981 */ /* 0x000164000c1e1500 */
[----:B0-----:R-:W-:Y:S02]  /*b1d0*/  PRMT R152, RZ, 0x7610, R152 ;  /* 0x00007610ff987816 */ /* 0x001fe40000000098 */
[----:B------:R-:W-:-:S04]  /*b1e0*/  PRMT R153, RZ, 0x7610, R153 ;  /* 0x00007610ff997816 */ /* 0x000fc80000000099 */
[----:B------:R2:W5:Y:S01]  /*b1f0*/  @P1 LDG.E.U16 R152, desc[UR52][R160.64] ;  /* 0x00000034a0981981 */ /* 0x000562000c1e1500 */
[----:B------:R-:W-:Y:S02]  /*b200*/  PRMT R154, RZ, 0x7610, R154 ;  /* 0x00007610ff9a7816 */ /* 0x000fe4000000009a */
[----:B------:R-:W-:Y:S01]  /*b210*/  PRMT R162, RZ, 0x7610, R162 ;  /* 0x00007610ffa27816 */ /* 0x000fe200000000a2 */
[----:B--2---:R-:W-:Y:S02]  /*b220*/  @P1 IMAD.MOV.U32 R160, RZ, RZ, R17 ;  /* 0x000000ffffa01224 */ /* 0x004fe400078e0011 */
[----:B------:R-:W2:Y:S01]  /*b230*/  LDL R17, [R1+0x1d4] ;  /* 0x0001d40001117983 */ /* 0x000ea20000100800 */
[----:B---3--:R-:W-:-:S03]  /*b240*/  @P1 MOV R161, R89 ;  /* 0x0000005900a11202 */ /* 0x008fc60000000f00 */
[----:B------:R-:W3:Y:S04]  /*b250*/  LDL R89, [R1+0x1d0] ;  /* 0x0001d00001597983 */ /* 0x000ee80000100800 */
[----:B------:R0:W3:Y:S01]  /*b260*/  @P1 LDG.E.U16 R153, desc[UR52][R160.64] ;  /* 0x00000034a0991981 */ /* 0x0000e2000c1e1500 */
[----:B------:R-:W-:Y:S01]  /*b270*/  ISETP.GT.AND P1, PT, R106, 0x6b, PT ;  /* 0x0000006b6a00780c */ /* 0x000fe20003f24270 */
[----:B0-----:R-:W-:Y:S02]  /*b280*/  @P2 IMAD.MOV.U32 R160, RZ, RZ, R8 ;  /* 0x000000ffffa02224 */ /* 0x001fe400078e0008 */
[----:B------:R-:W2:Y:S01]  /*b290*/  LDL R8, [R1+0x1dc] ;  /* 0x0001dc0001087983 */ /* 0x000ea20000100800 */
[----:B------:R-:W-:-:S03]  /*b2a0*/  @P2 IMAD.MOV.U32 R161, RZ, RZ, R14 ;  /* 0x000000ffffa12224 */ /* 0x000fc600078e000e */
[----:B------:R-:W3:Y:S04]  /*b2b0*/  LDL R14, [R1+0x1d8] ;  /* 0x0001d800010e7983 */ /* 0x000ee80000100800 */
[----:B------:R0:W3:Y:S02]  /*b2c0*/  @P2 LDG.E.U16 R154, desc[UR52][R160.64] ;  /* 0x00000034a09a2981 */ /* 0x0000e4000c1e1500 */
[----:B0-----:R-:W-:Y:S01]  /*b2d0*/  @P2 IMAD.MOV.U32 R160, RZ, RZ, R95 ;  /* 0x000000ffffa02224 */ /* 0x001fe200078e005f */
[----:B------:R-:W-:Y:S01]  /*b2e0*/  PRMT R164, RZ, 0x7610, R164 ;  /* 0x00007610ffa47816 */ /* 0x000fe200000000a4 */
[----:B------:R-:W3:Y:S01]  /*b2f0*/  LDL R95, [R1+0x194] ;  /* 0x00019400015f7983 */ /* 0x000ee20000100800 */
[----:B------:R-:W-:-:S03]  /*b300*/  @P2 IMAD.MOV.U32 R161, RZ, RZ, R99 ;  /* 0x000000ffffa12224 */ /* 0x000fc600078e0063 */
[----:B------:R-:W3:Y:S04]  /*b310*/  LDL R99, [R1+0x190] ;  /* 0x0001900001637983 */ /* 0x000ee80000100800 */
[----:B------:R4:W3:Y:S02]  /*b320*/  @P2 LDG.E.U16 R162, desc[UR52][R160.64] ;  /* 0x00000034a0a22981 */ /* 0x0008e4000c1e1500 */
[----:B----4-:R-:W-:Y:S02]  /*b330*/  @P1 MOV R160, R0 ;  /* 0x0000000000a01202 */ /* 0x010fe40000000f00 */
[----:B------:R-:W4:Y:S01]  /*b340*/  LDL R0, [R1+0x1cc] ;  /* 0x0001cc0001007983 */ /* 0x000f220000100800 */
[----:B-----5:R-:W-:-:S03]  /*b350*/  @P1 IMAD.MOV.U32 R161, RZ, RZ, R6 ;  /* 0x000000ffffa11224 */ /* 0x020fc600078e0006 */
[----:B------:R-:W5:Y:S01]  /*b360*/  LDL R6, [R1+0x1c8] ;  /* 0x0001c80001067983 */ /* 0x000f620000100800 */
[----:B------:R-:W-:Y:S02]  /*b370*/  ISETP.GT.AND P2, PT, R106, 0x6c, PT ;  /* 0x0000006c6a00780c */ /* 0x000fe40003f44270 */
[----:B------:R-:W-:Y:S01]  /*b380*/  PRMT R166, RZ, 0x7610, R166 ;  /* 0x00007610ffa67816 */ /* 0x000fe200000000a6 */
[----:B------:R2:W5:Y:S01]  /*b390*/  @P1 LDG.E.U16 R164, desc[UR52][R160.64] ;  /* 0x00000034a0a41981 */ /* 0x000562000c1e1500 */
[----:B------:R-:W-:Y:S01]  /*b3a0*/  PRMT R168, RZ, 0x7610, R168 ;  /* 0x00007610ffa87816 */ /* 0x000fe200000000a8 */
[----:B--2---:R-:W-:Y:S02]  /*b3b0*/  @P1 IMAD.MOV.U32 R160, RZ, RZ, R8 ;  /* 0x000000ffffa01224 */ /* 0x004fe400078e0008 */
[----:B------:R-:W2:Y:S01]  /*b3c0*/  LDL R8, [R1+0x18c] ;  /* 0x00018c0001087983 */ /* 0x000ea20000100800 */
[----:B---3--:R-:W-:-:S03]  /*b3d0*/  @P1 IMAD.MOV.U32 R161, RZ, RZ, R14 ;  /* 0x000000ffffa11224 */ /* 0x008fc600078e000e */
[----:B------:R-:W3:Y:S04]  /*b3e0*/  LDL R14, [R1+0x188] ;  /* 0x00018800010e7983 */ /* 0x000ee80000100800 */
[----:B------:R0:W3:Y:S02]  /*b3f0*/  @P1 LDG.E.U16 R166, desc[UR52][R160.64] ;  /* 0x00000034a0a61981 */ /* 0x0000e4000c1e1500 */
[----:B0-----:R-:W-:Y:S01]  /*b400*/  @P2 IMAD.MOV.U32 R160, RZ, RZ, R17 ;  /* 0x000000ffffa02224 */ /* 0x001fe200078e0011 */
[----:B------:R-:W-:Y:S01]  /*b410*/  @P2 MOV R161, R89 ;  /* 0x0000005900a12202 */ /* 0x000fe20000000f00 */
[----:B------:R-:W3:Y:S04]  /*b420*/  LDL R17, [R1+0x104] ;  /* 0x0001040001117983 */ /* 0x000ee80000100800 */
[----:B------:R-:W3:Y:S04]  /*b430*/  LDL R89, [R1+0x100] ;  /* 0x0001000001597983 */ /* 0x000ee80000100800 */
[----:B------:R4:W3:Y:S02]  /*b440*/  @P2 LDG.E.U16 R168, desc[UR52][R160.64] ;  /* 0x00000034a0a82981 */ /* 0x0008e4000c1e1500 */
[----:B----4-:R-:W-:-:S02]  /*b450*/  @P2 IMAD.MOV.U32 R160, RZ, RZ, R0 ;  /* 0x000000ffffa02224 */ /* 0x010fc400078e0000 */
[----:B------:R-:W4:Y:S01]  /*b460*/  LDL R0, [R1+0xfc] ;  /* 0x0000fc0001007983 */ /* 0x000f220000100800 */
[----:B-----5:R-:W-:-:S03]  /*b470*/  @P2 IMAD.MOV.U32 R161, RZ, RZ, R6 ;  /* 0x000000ffffa12224 */ /* 0x020fc600078e0006 */
[----:B------:R-:W5:Y:S01]  /*b480*/  LDL R6, [R1+0xf8] ;  /* 0x0000f80001067983 */ /* 0x000f620000100800 */
[----:B------:R-:W-:Y:S02]  /*b490*/  ISETP.GT.AND P1, PT, R106, 0x70, PT ;  /* 0x000000706a00780c */ /* 0x000fe40003f24270 */
[----:B------:R-:W-:Y:S02]  /*b4a0*/  PRMT R170, RZ, 0x7610, R170 ;  /* 0x00007610ffaa7816 */ /* 0x000fe400000000aa */
[----:B------:R-:W-:-:S04]  /*b4b0*/  PRMT R172, RZ, 0x7610, R172 ;  /* 0x00007610ffac7816 */ /* 0x000fc800000000ac */
[----:B------:R0:W5:Y:S01]  /*b4c0*/  @P2 LDG.E.U16 R170, desc[UR52][R160.64] ;  /* 0x00000034a0aa2981 */ /* 0x000162000c1e1500 */
[----:B------:R-:W-:Y:S02]  /*b4d0*/  ISETP.GT.AND P2, PT, R106, 0x78, PT ;  /* 0x000000786a00780c */ /* 0x000fe40003f44270 */
[----:B------:R-:W-:Y:S02]  /*b4e0*/  PRMT R174, RZ, 0x7610, R174 ;  /* 0x00007610ffae7816 */ /* 0x000fe400000000ae */
[----:B0-----:R-:W-:Y:S02]  /*b4f0*/  @P1 IMAD.MOV.U32 R160, RZ, RZ, R95 ;  /* 0x000000ffffa01224 */ /* 0x001fe400078e005f */
[----:B------:R-:W-:Y:S01]  /*b500*/  @P1 IMAD.MOV.U32 R161, RZ, RZ, R99 ;  /* 0x000000ffffa11224 */ /* 0x000fe200078e0063 */
[----:B------:R-:W5:Y:S04]  /*b510*/  LDL R95, [R1+0x1c4] ;  /* 0x0001c400015f7983 */ /* 0x000f680000100800 */
[----:B------:R-:W5:Y:S04]  /*b520*/  LDL R99, [R1+0x1c0] ;  /* 0x0001c00001637983 */ /* 0x000f680000100800 */
[----:B------:R2:W5:Y:S01]  /*b530*/  @P1 LDG.E.U16 R172, desc[UR52][R160.64] ;  /* 0x00000034a0ac1981 */ /* 0x000562000c1e1500 */
[----:B------:R-:W-:-:S02]  /*b540*/  PRMT R176, RZ, 0x7610, R176 ;  /* 0x00007610ffb07816 */ /* 0x000fc400000000b0 */
[----:B--2---:R-:W-:Y:S02]  /*b550*/  @P1 MOV R160, R8 ;  /* 0x0000000800a01202 */ /* 0x004fe40000000f00 */
[----:B------:R-:W2:Y:S01]  /*b560*/  LDL R8, [R1+0x184] ;  /* 0x0001840001087983 */ /* 0x000ea20000100800 */
[----:B---3--:R-:W-:-:S03]  /*b570*/  @P1 IMAD.MOV.U32 R161, RZ, RZ, R14 ;  /* 0x000000ffffa11224 */ /* 0x008fc600078e000e */
[----:B------:R-:W3:Y:S04]  /*b580*/  LDL R14, [R1+0x180] ;  /* 0x00018000010e7983 */ /* 0x000ee80000100800 */
[----:B------:R0:W3:Y:S02]  /*b590*/  @P1 LDG.E.U16 R174, desc[UR52][R160.64] ;  /* 0x00000034a0ae1981 */ /* 0x0000e4000c1e1500 */
[----:B0-----:R-:W-:Y:S02]  /*b5a0*/  @P2 IMAD.MOV.U32 R160, RZ, RZ, R17 ;  /* 0x000000ffffa02224 */ /* 0x001fe400078e0011 */
[----:B------:R-:W3:Y:S01]  /*b5b0*/  LDL R17, [R1+0x17c] ;  /* 0x00017c0001117983 */ /* 0x000ee20000100800 */
[----:B------:R-:W-:-:S03]  /*b5c0*/  @P2 IMAD.MOV.U32 R161, RZ, RZ, R89 ;  /* 0x000000ffffa12224 */ /* 0x000fc600078e0059 */
[----:B------:R-:W3:Y:S04]  /*b5d0*/  LDL R89, [R1+0x178] ;  /* 0x0001780001597983 */ /* 0x000ee80000100800 */
[----:B------:R4:W3:Y:S02]  /*b5e0*/  @P2 LDG.E.U16 R176, desc[UR52][R160.64] ;  /* 0x00000034a0b02981 */ /* 0x0008e4000c1e1500 */
[----:B----4-:R-:W-:Y:S02]  /*b5f0*/  @P2 IMAD.MOV.U32 R160, RZ, RZ, R0 ;  /* 0x000000ffffa02224 */ /* 0x010fe400078e0000 */
[----:B------:R-:W4:Y:S01]  /*b600*/  LDL R0, [R1+0xf4] ;  /* 0x0000f40001007983 */ /* 0x000f220000100800 */
[----:B-----5:R-:W-:-:S03]  /*b610*/  @P2 MOV R161, R6 ;  /* 0x0000000600a12202 */ /* 0x020fc60000000f00 */
[----:B------:R-:W5:Y:S01]  /*b620*/  LDL R6, [R1+0xf0] ;  /* 0x0000f00001067983 */ /* 0x000f620000100800 */
[----:B------:R-:W-:Y:S02]  /*b630*/  ISETP.GT.AND P1, PT, R106, 0x6d, PT ;  /* 0x0000006d6a00780c */ /* 0x000fe40003f24270 */
[----:B------:R-:W-:-:S06]  /*b640*/  PRMT R178, RZ, 0x7610, R178 ;  /* 0x00007610ffb27816 */ /* 0x000fcc00000000b2 */
[----:B------:R0:W5:Y:S01]  /*b650*/  @P2 LDG.E.U16 R178, desc[UR52][R160.64] ;  /* 0x00000034a0b22981 */ /* 0x000162000c1e1500 */
[----:B------:R-:W-:Y:S02]  /*b660*/  ISETP.GT.AND P2, PT, R106, 0x71, PT ;  /* 0x000000716a00780c */ /* 0x000fe40003f44270 */
[----:B------:R-:W-:Y:S02]  /*b670*/  PRMT R180, RZ, 0x7610, R180 ;  /* 0x00007610ffb47816 */ /* 0x000fe400000000b4 */
[----:B------:R-:W-:Y:S01]  /*b680*/  PRMT R182, RZ, 0x7610, R182 ;  /* 0x00007610ffb67816 */ /* 0x000fe200000000b6 */
[----:B0-----:R-:W-:Y:S02]  /*b690*/  @P1 IMAD.MOV.U32 R160, RZ, RZ, R95 ;  /* 0x000000ffffa01224 */ /* 0x001fe400078e005f */
[----:B------:R-:W5:Y:S01]  /*b6a0*/  LDL R95, [R1+0xec] ;  /* 0x0000ec00015f7983 */ /* 0x000f620000100800 */
[----:B------:R-:W-:-:S03]  /*b6b0*/  @P1 IMAD.MOV.U32 R161, RZ, RZ, R99 ;  /* 0x000000ffffa11224 */ /* 0x000fc600078e0063 */
[----:B------:R-:W5:Y:S01]  /*b6c0*/  LDL R99, [R1+0xe8] ;  /* 0x0000e80001637983 */ /* 0x000f620000100800 */
[----:B------:R-:W-:-:S03]  /*b6d0*/  ISETP.GT.AND P3, PT, R106, 0x79, PT ;  /* 0x000000796a00780c */ /* 0x000fc60003f64270 */
[----:B------:R2:W5:Y:S01]  /*b6e0*/  @P1 LDG.E.U16 R180, desc[UR52][R160.64] ;  /* 0x00000034a0b41981 */ /* 0x000562000c1e1500 */
[----:B------:R-:W-:Y:S01]  /*b6f0*/  PRMT R184, RZ, 0x7610, R184 ;  /* 0x00007610ffb87816 */ /* 0x000fe200000000b8 */
[----:B--2---:R-:W-:Y:S02]  /*b700*/  @P2 IMAD.MOV.U32 R160, RZ, RZ, R8 ;  /* 0x000000ffffa02224 */ /* 0x004fe400078e0008 */
[----:B------:R-:W2:Y:S01]  /*b710*/  LDL R8, [R1+0x174] ;  /* 0x0001740001087983 */ /* 0x000ea20000100800 */
[----:B---3--:R-:W-:-:S03]  /*b720*/  @P2 IMAD.MOV.U32 R161, RZ, RZ, R14 ;  /* 0x000000ffffa12224 */ /* 0x008fc600078e000e */
[----:B------:R-:W3:Y:S04]  /*b730*/  LDL R14, [R1+0x170] ;  /* 0x00017000010e7983 */ /* 0x000ee80000100800 */
[----:B------:R0:W3:Y:S02]  /*b740*/  @P2 LDG.E.U16 R182, desc[UR52][R160.64] ;  /* 0x00000034a0b62981 */ /* 0x0000e4000c1e1500 */
[----:B0-----:R-:W-:Y:S02]  /*b750*/  @P2 MOV R160, R17 ;  /* 0x0000001100a02202 */ /* 0x001fe40000000f00 */
        /* <DEDUP_REMOVED lines=9> */
[----:B------:R-:W-:Y:S02]  /*b7f0*/  ISETP.GT.AND P2, PT, R106, 0x72, PT ;  /* 0x000000726a00780c */ /* 0x000fe40003f44270 */
[----:B------:R-:W-:Y:S02]  /*b800*/  PRMT R188, RZ, 0x7610, R188 ;  /* 0x00007610ffbc7816 */ /* 0x000fe400000000bc */
[----:B------:R0:W5:Y:S01]  /*b810*/  @P3 LDG.E.U16 R186, desc[UR52][R160.64] ;  /* 0x00000034a0ba3981 */ /* 0x000162000c1e1500 */
[----:B------:R-:W-:Y:S01]  /*b820*/  PRMT R190, RZ, 0x7610, R190 ;  /* 0x00007610ffbe7816 */ /* 0x000fe200000000be */
[----:B0-----:R-:W-:Y:S01]  /*b830*/  @P3 IMAD.MOV.U32 R160, RZ, RZ, R95 ;  /* 0x000000ffffa03224 */ /* 0x001fe200078e005f */
[----:B------:R-:W-:Y:S01]  /*b840*/  PRMT R192, RZ, 0x7610, R192 ;  /* 0x00007610ffc07816 */ /* 0x000fe200000000c0 */
[----:B------:R-:W5:Y:S01]  /*b850*/  LDL R95, [R1+0x164] ;  /* 0x00016400015f7983 */ /* 0x000f620000100800 */
[----:B------:R-:W-:-:S03]  /*b860*/  @P3 MOV R161, R99 ;  /* 0x0000006300a13202 */ /* 0x000fc60000000f00 */
[----:B------:R-:W5:Y:S04]  /*b870*/  LDL R99, [R1+0x160] ;  /* 0x0001600001637983 */ /* 0x000f680000100800 */
[----:B------:R2:W5:Y:S01]  /*b880*/  @P3 LDG.E.U16 R188, desc[UR52][R160.64] ;  /* 0x00000034a0bc3981 */ /* 0x000562000c1e1500 */
[----:B------:R-:W-:Y:S01]  /*b890*/  ISETP.GT.AND P3, PT, R106, 0x7a, PT ;  /* 0x0000007a6a00780c */ /* 0x000fe20003f64270 */
[----:B--2---:R-:W-:Y:S02]  /*b8a0*/  @P2 IMAD.MOV.U32 R160, RZ, RZ, R8 ;  /* 0x000000ffffa02224 */ /* 0x004fe400078e0008 */
[----:B------:R-:W2:Y:S01]  /*b8b0*/  LDL R8, [R1+0xdc] ;  /* 0x0000dc0001087983 */ /* 0x000ea20000100800 */
[----:B---3--:R-:W-:-:S03]  /*b8c0*/  @P2 IMAD.MOV.U32 R161, RZ, RZ, R14 ;  /* 0x000000ffffa12224 */ /* 0x008fc600078e000e */
        /* <DEDUP_REMOVED lines=34> */
[----:B------:R-:W-:Y:S02]  /*baf0*/  PRMT R204, RZ, 0x7610, R204 ;  /* 0x00007610ffcc7816 */ /* 0x000fe400000000cc */
[----:B------:R-:W-:Y:S02]  /*bb00*/  ISETP.GT.AND P2, PT, R106, 0x74, PT ;  /* 0x000000746a00780c */ /* 0x000fe40003f44270 */
[----:B0-----:R-:W-:Y:S02]  /*bb10*/  @P3 IMAD.MOV.U32 R160, RZ, RZ, R17 ;  /* 0x000000ffffa03224 */ /* 0x001fe400078e0011 */
[----:B------:R-:W-:Y:S01]  /*bb20*/  @P3 IMAD.MOV.U32 R161, RZ, RZ, R89 ;  /* 0x000000ffffa13224 */ /* 0x000fe200078e0059 */
[----:B------:R-:W5:Y:S04]  /*bb30*/  LDL R17, [R1+0x144] ;  /* 0x0001440001117983 */ /* 0x000f680000100800 */
[----:B------:R2:W5:Y:S04]  /*bb40*/  @P3 LDG.E.U16 R202, desc[UR52][R160.64] ;  /* 0x00000034a0ca3981 */ /* 0x000568000c1e1500 */
[----:B------:R-:W5:Y:S01]  /*bb50*/  LDL R89, [R1+0x140] ;  /* 0x0001400001597983 */ /* 0x000f620000100800 */
[----:B------:R-:W-:-:S02]  /*bb60*/  PRMT R206, RZ, 0x7610, R206 ;  /* 0x00007610ffce7816 */ /* 0x000fc400000000ce */
[----:B--2---:R-:W-:Y:S02]  /*bb70*/  @P3 MOV R160, R8 ;  /* 0x0000000800a03202 */ /* 0x004fe40000000f00 */
[----:B------:R-:W2:Y:S01]  /*bb80*/  LDL R8, [R1+0xbc] ;  /* 0x0000bc0001087983 */ /* 0x000ea20000100800 */
[----:B---3--:R-:W-:-:S03]  /*bb90*/  @P3 IMAD.MOV.U32 R161, RZ, RZ, R14 ;  /* 0x000000ffffa13224 */ /* 0x008fc600078e000e */
[----:B------:R-:W3:Y:S04]  /*bba0*/  LDL R14, [R1+0xb8] ;  /* 0x0000b800010e7983 */ /* 0x000ee80000100800 */
[----:B------:R0:W3:Y:S02]  /*bbb0*/  @P3 LDG.E.U16 R204, desc[UR52][R160.64] ;  /* 0x00000034a0cc3981 */ /* 0x0000e4000c1e1500 */
[----:B0-----:R-:W-:Y:S02]  /*bbc0*/  @P1 IMAD.MOV.U32 R160, RZ, RZ, R95 ;  /* 0x000000ffffa01224 */ /* 0x001fe400078e005f */
[----:B------:R-:W-:Y:S01]  /*bbd0*/  @P1 IMAD.MOV.U32 R161, RZ, RZ, R99 ;  /* 0x000000ffffa11224 */ /* 0x000fe200078e0063 */
[----:B------:R-:W-:Y:S01]  /*bbe0*/  PRMT R208, RZ, 0x7610, R208 ;  /* 0x00007610ffd07816 */ /* 0x000fe200000000d0 */
[----:B------:R-:W3:Y:S04]  /*bbf0*/  LDL R99, [R1+0x138] ;  /* 0x0001380001637983 */ /* 0x000ee80000100800 */
[----:B------:R4:W3:Y:S01]  /*bc00*/  @P1 LDG.E.U16 R206, desc[UR52][R160.64] ;  /* 0x00000034a0ce1981 */ /* 0x0008e2000c1e1500 */
[----:B------:R-:W-:-:S03]  /*bc10*/  ISETP.GT.AND P3, PT, R106, 0x7c, PT ;  /* 0x0000007c6a00780c */ /* 0x000fc60003f64270 */
[----:B------:R-:W3:Y:S01]  /*bc20*/  LDL R95, [R1+0x13c] ;  /* 0x00013c00015f7983 */ /* 0x000ee20000100800 */
[----:B----4-:R-:W-:-:S03]  /*bc30*/  @P2 IMAD.MOV.U32 R160, RZ, RZ, R0 ;  /* 0x000000ffffa02224 */ /* 0x010fc600078e0000 */
[----:B------:R-:W4:Y:S01]  /*bc40*/  LDL R0, [R1+0xb4] ;  /* 0x0000b40001007983 */ /* 0x000f220000100800 */
[----:B-----5:R-:W-:-:S03]  /*bc50*/  @P2 MOV R161, R6 ;  /* 0x0000000600a12202 */ /* 0x020fc60000000f00 */
[----:B------:R-:W5:Y:S01]  /*bc60*/  LDL R6, [R1+0xb0] ;  /* 0x0000b00001067983 */ /* 0x000f620000100800 */
[----:B------:R-:W-:-:S03]  /*bc70*/  PRMT R210, RZ, 0x7610, R210 ;  /* 0x00007610ffd27816 */ /* 0x000fc600000000d2 */
[----:B------:R0:W5:Y:S01]  /*bc80*/  @P2 LDG.E.U16 R208, desc[UR52][R160.64] ;  /* 0x00000034a0d02981 */ /* 0x000162000c1e1500 */
[----:B------:R-:W-:Y:S01]  /*bc90*/  PRMT R212, RZ, 0x7610, R212 ;  /* 0x00007610ffd47816 */ /* 0x000fe200000000d4 */
[----:B0-----:R-:W-:Y:S02]  /*bca0*/  @P2 IMAD.MOV.U32 R160, RZ, RZ, R17 ;  /* 0x000000ffffa02224 */ /* 0x001fe400078e0011 */
[----:B------:R-:W5:Y:S01]  /*bcb0*/  LDL R17, [R1+0x134] ;  /* 0x0001340001117983 */ /* 0x000f620000100800 */
[----:B------:R-:W-:-:S03]  /*bcc0*/  @P2 IMAD.MOV.U32 R161, RZ, RZ, R89 ;  /* 0x000000ffffa12224 */ /* 0x000fc600078e0059 */
[----:B------:R-:W5:Y:S04]  /*bcd0*/  LDL R89, [R1+0x130] ;  /* 0x0001300001597983 */ /* 0x000f680000100800 */
[----:B------:R2:W5:Y:S02]  /*bce0*/  @P2 LDG.E.U16 R210, desc[UR52][R160.64] ;  /* 0x00000034a0d22981 */ /* 0x000564000c1e1500 */
[----:B--2---:R-:W-:Y:S02]  /*bcf0*/  @P3 IMAD.MOV.U32 R160, RZ, RZ, R8 ;  /* 0x000000ffffa03224 */ /* 0x004fe400078e0008 */
[----:B------:R-:W2:Y:S01]  /*bd00*/  LDL R8, [R1+0xac] ;  /* 0x0000ac0001087983 */ /* 0x000ea20000100800 */
[----:B---3--:R-:W-:-:S03]  /*bd10*/  @P3 IMAD.MOV.U32 R161, RZ, RZ, R14 ;  /* 0x000000ffffa13224 */ /* 0x008fc600078e000e */
[----:B------:R-:W3:Y:S04]  /*bd20*/  LDL R14, [R1+0xa8] ;  /* 0x0000a800010e7983 */ /* 0x000ee80000100800 */
[----:B------:R4:W3:Y:S02]  /*bd30*/  @P3 LDG.E.U16 R212, desc[UR52][R160.64] ;  /* 0x00000034a0d43981 */ /* 0x0008e4000c1e1500 */
[----:B----4-:R-:W-:Y:S02]  /*bd40*/  @P3 MOV R160, R0 ;  /* 0x0000000000a03202 */ /* 0x010fe40000000f00 */
[----:B------:R-:W4:Y:S01]  /*bd50*/  LDL R0, [R1+0xa4] ;  /* 0x0000a40001007983 */ /* 0x000f220000100800 */
[----:B-----5:R-:W-:-:S03]  /*bd60*/  @P3 IMAD.MOV.U32 R161, RZ, RZ, R6 ;  /* 0x000000ffffa13224 */ /* 0x020fc600078e0006 */
[----:B------:R-:W5:Y:S01]  /*bd70*/  LDL R6, [R1+0xa0] ;  /* 0x0000a00001067983 */ /* 0x000f620000100800 */
[C---:B------:R-:W-:Y:S02]  /*bd80*/  ISETP.GT.AND P1, PT, R106.reuse, 0x75, PT ;  /* 0x000000756a00780c */ /* 0x040fe40003f24270 */
[----:B------:R-:W-:Y:S02]  /*bd90*/  PRMT R214, RZ, 0x7610, R214 ;  /* 0x00007610ffd67816 */ /* 0x000fe400000000d6 */
[----:B------:R-:W-:Y:S02]  /*bda0*/  PRMT R216, RZ, 0x7610, R216 ;  /* 0x00007610ffd87816 */ /* 0x000fe400000000d8 */
[----:B------:R-:W-:Y:S02]  /*bdb0*/  ISETP.GT.AND P2, PT, R106, 0x7d, PT ;  /* 0x0000007d6a00780c */ /* 0x000fe40003f44270 */
[----:B------:R0:W5:Y:S01]  /*bdc0*/  @P3 LDG.E.U16 R214, desc[UR52][R160.64] ;  /* 0x00000034a0d63981 */ /* 0x000162000c1e1500 */
[----:B------:R-:W-:-:S04]  /*bdd0*/  PRMT R218, RZ, 0x7610, R218 ;  /* 0x00007610ffda7816 */ /* 0x000fc800000000da */
[----:B0-----:R-:W-:Y:S02]  /*bde0*/  @P1 IMAD.MOV.U32 R160, RZ, RZ, R95 ;  /* 0x000000ffffa01224 */ /* 0x001fe400078e005f */
[----:B------:R-:W-:Y:S01]  /*bdf0*/  @P1 IMAD.MOV.U32 R161, RZ, RZ, R99 ;  /* 0x000000ffffa11224 */ /* 0x000fe200078e0063 */
[----:B------:R-:W5:Y:S04]  /*be00*/  LDL R95, [R1+0x22c] ;  /* 0x00022c00015f7983 */ /* 0x000f680000100800 */
[----:B------:R-:W5:Y:S04]  /*be10*/  LDL R99, [R1+0x228] ;  /* 0x0002280001637983 */ /* 0x000f680000100800 */
[----:B------:R0:W5:Y:S01]  /*be20*/  @P1 LDG.E.U16 R216, desc[UR52][R160.64] ;  /* 0x00000034a0d81981 */ /* 0x000162000c1e1500 */
[----:B------:R-:W-:Y:S01]  /*be30*/  PRMT R220, RZ, 0x7610, R220 ;  /* 0x00007610ffdc7816 */ /* 0x000fe200000000dc */
[----:B0-----:R-:W-:Y:S01]  /*be40*/  @P1 IMAD.MOV.U32 R160, RZ, RZ, R17 ;  /* 0x000000ffffa01224 */ /* 0x001fe200078e0011 */
[----:B------:R-:W-:Y:S01]  /*be50*/  @P1 MOV R161, R89 ;  /* 0x0000005900a11202 */ /* 0x000fe20000000f00 */
[----:B------:R-:W5:Y:S04]  /*be60*/  LDL R17, [R1+0x224] ;  /* 0x0002240001117983 */ /* 0x000f680000100800 */
[----:B------:R-:W5:Y:S04]  /*be70*/  LDL R89, [R1+0x220] ;  /* 0x0002200001597983 */ /* 0x000f680000100800 */
[----:B------:R2:W5:Y:S02]  /*be80*/  @P1 LDG.E.U16 R218, desc[UR52][R160.64] ;  /* 0x00000034a0da1981 */ /* 0x000564000c1e1500 */
[----:B--2---:R-:W-:-:S02]  /*be90*/  @P2 IMAD.MOV.U32 R160, RZ, RZ, R8 ;  /* 0x000000ffffa02224 */ /* 0x004fc400078e0008 */
[----:B------:R-:W2:Y:S01]  /*bea0*/  LDL R8, [R1+0x21c] ;  /* 0x00021c0001087983 */ /* 0x000ea20000100800 */
[----:B---3--:R-:W-:-:S03]  /*beb0*/  @P2 IMAD.MOV.U32 R161, RZ, RZ, R14 ;  /* 0x000000ffffa12224 */ /* 0x008fc600078e000e */
        /* <DEDUP_REMOVED lines=10> */
[----:B------:R-:W-:Y:S02]  /*bf60*/  PRMT R226, RZ, 0x7610, R226 ;  /* 0x00007610ffe27816 */ /* 0x000fe400000000e2 */
[----:B0-----:R-:W-:-:S02]  /*bf70*/  @P0 MOV R160, R95 ;  /* 0x0000005f00a00202 */ /* 0x001fc40000000f00 */
[----:B------:R-:W-:Y:S01]  /*bf80*/  PRMT R228, RZ, 0x7610, R228 ;  /* 0x00007610ffe47816 */ /* 0x000fe200000000e4 */
[----:B------:R-:W5:Y:S01]  /*bf90*/  LDL R95, [R1+0x1a4] ;  /* 0x0001a400015f7983 */ /* 0x000f620000100800 */
[----:B------:R-:W-:Y:S01]  /*bfa0*/  @P0 IMAD.MOV.U32 R161, RZ, RZ, R99 ;  /* 0x000000ffffa10224 */ /* 0x000fe200078e0063 */
[----:B------:R-:W-:Y:S02]  /*bfb0*/  PRMT R230, RZ, 0x7610, R230 ;  /* 0x00007610ffe67816 */ /* 0x000fe400000000e6 */
[----:B------:R-:W5:Y:S04]  /*bfc0*/  LDL R99, [R1+0x1a0] ;  /* 0x0001a00001637983 */ /* 0x000f680000100800 */
[----:B------:R0:W5:Y:S01]  /*bfd0*/  @P0 LDG.E.U16 R224, desc[UR52][R160.64] ;  /* 0x00000034a0e00981 */ /* 0x000162000c1e1500 */
[----:B------:R-:W-:Y:S01]  /*bfe0*/  ISETP.GT.AND P0, PT, R106, 0x6e, PT ;  /* 0x0000006e6a00780c */ /* 0x000fe20003f04270 */
[----:B0-----:R-:W-:-:S02]  /*bff0*/  @P1 IMAD.MOV.U32 R160, RZ, RZ, R17 ;  /* 0x000000ffffa01224 */ /* 0x001fc400078e0011 */
[----:B------:R-:W5:Y:S01]  /*c000*/  LDL R17, [R1+0x19c] ;  /* 0x00019c0001117983 */ /* 0x000f620000100800 */
[----:B------:R-:W-:-:S03]  /*c010*/  @P1 IMAD.MOV.U32 R161, RZ, RZ, R89 ;  /* 0x000000ffffa11224 */ /* 0x000fc600078e0059 */
[----:B------:R-:W5:Y:S04]  /*c020*/  LDL R89, [R1+0x198] ;  /* 0x0001980001597983 */ /* 0x000f680000100800 */
[----:B------:R2:W5:Y:S02]  /*c030*/  @P1 LDG.E.U16 R226, desc[UR52][R160.64] ;  /* 0x00000034a0e21981 */ /* 0x000564000c1e1500 */
[----:B--2---:R-:W-:Y:S02]  /*c040*/  @P1 IMAD.MOV.U32 R160, RZ, RZ, R8 ;  /* 0x000000ffffa01224 */ /* 0x004fe400078e0008 */
[----:B------:R-:W2:Y:S01]  /*c050*/  LDL R8, [R1+0x12c] ;  /* 0x00012c0001087983 */ /* 0x000ea20000100800 */
[----:B---3--:R-:W-:-:S03]  /*c060*/  @P1 MOV R161, R14 ;  /* 0x0000000e00a11202 */ /* 0x008fc60000000f00 */
[----:B------:R-:W3:Y:S04]  /*c070*/  LDL R14, [R1+0x128] ;  /* 0x00012800010e7983 */ /* 0x000ee80000100800 */
[----:B------:R4:W3:Y:S02]  /*c080*/  @P1 LDG.E.U16 R228, desc[UR52][R160.64] ;  /* 0x00000034a0e41981 */ /* 0x0008e4000c1e1500 */
[----:B----4-:R-:W-:Y:S02]  /*c090*/  @P0 IMAD.MOV.U32 R160, RZ, RZ, R0 ;  /* 0x000000ffffa00224 */ /* 0x010fe400078e0000 */
[----:B------:R-:W4:Y:S01]  /*c0a0*/  LDL R0, [R1+0x124] ;  /* 0x0001240001007983 */ /* 0x000f220000100800 */
[----:B-----5:R-:W-:-:S03]  /*c0b0*/  @P0 IMAD.MOV.U32 R161, RZ, RZ, R6 ;  /* 0x000000ffffa10224 */ /* 0x020fc600078e0006 */
[----:B------:R-:W5:Y:S04]  /*c0c0*/  LDL R6, [R1+0x120] ;  /* 0x0001200001067983 */ /* 0x000f680000100800 */
[----:B------:R0:W5:Y:S04]  /*c0d0*/  @P0 LDG.E.U16 R230, desc[UR52][R160.64] ;  /* 0x00000034a0e60981 */ /* 0x000168000c1e1500 */
[----:B------:R-:W0:Y:S04]  /*c0e0*/  LDL R160, [R1+0x1a8] ;  /* 0x0001a80001a07983 */ /* 0x000e280000100800 */
[----:B------:R-:W0:Y:S01]  /*c0f0*/  LDL R161, [R1+0x1ac] ;  /* 0x0001ac0001a17983 */ /* 0x000e220000100800 */
[----:B------:R-:W-:-:S02]  /*c100*/  ISETP.GT.AND P1, PT, R106, 0x6f, PT ;  /* 0x0000006f6a00780c */ /* 0x000fc40003f24270 */
[----:B------:R-:W-:Y:S02]  /*c110*/  PRMT R232, RZ, 0x7610, R232 ;  /* 0x00007610ffe87816 */ /* 0x000fe400000000e8 */
[----:B------:R-:W-:Y:S02]  /*c120*/  PRMT R234, RZ, 0x7610, R234 ;  /* 0x00007610ffea7816 */ /* 0x000fe400000000ea */
[----:B------:R-:W-:Y:S02]  /*c130*/  PRMT R236, RZ, 0x7610, R236 ;  /* 0x00007610ffec7816 */ /* 0x000fe400000000ec */
[----:B------:R-:W-:Y:S02]  /*c140*/  PRMT R238, RZ, 0x7610, R238 ;  /* 0x00007610ffee7816 */ /* 0x000fe400000000ee */
[----:B------:R-:W-:Y:S02]  /*c150*/  PRMT R240, RZ, 0x7610, R240 ;  /* 0x00007610fff07816 */ /* 0x000fe400000000f0 */
[----:B0-----:R-:W-:-:S04]  /*c160*/  @P0 LOP3.LUT R161, R161, R160, RZ, 0x3c, !PT ;  /* 0x000000a0a1a10212 */ /* 0x001fc800078e3cff */
[----:B------:R-:W-:-:S04]  /*c170*/  @P0 LOP3.LUT R160, R161, R160, RZ, 0x3c, !PT ;  /* 0x000000a0a1a00212 */ /* 0x000fc800078e3cff */
[----:B------:R-:W-:-:S05]  /*c180*/  @P0 LOP3.LUT R161, R161, R160, RZ, 0x3c, !PT ;  /* 0x000000a0a1a10212 */ /* 0x000fca00078e3cff */
[----:B------:R0:W5:Y:S01]  /*c190*/  @P0 LDG.E.U16 R232, desc[UR52][R160.64] ;  /* 0x00000034a0e80981 */ /* 0x000162000c1e1500 */
[----:B------:R-:W-:Y:S01]  /*c1a0*/  ISETP.GT.AND P0, PT, R106, 0x76, PT ;  /* 0x000000766a00780c */ /* 0x000fe20003f04270 */
[----:B0-----:R-:W-:Y:S02]  /*c1b0*/  @P1 IMAD.MOV.U32 R160, RZ, RZ, R95 ;  /* 0x000000ffffa01224 */ /* 0x001fe400078e005f */
[----:B------:R-:W-:-:S05]  /*c1c0*/  @P1 IMAD.MOV.U32 R161, RZ, RZ, R99 ;  /* 0x000000ffffa11224 */ /* 0x000fca00078e0063 */
[----:B------:R0:W5:Y:S02]  /*c1d0*/  @P1 LDG.E.U16 R234, desc[UR52][R160.64] ;  /* 0x00000034a0ea1981 */ /* 0x000164000c1e1500 */
[----:B0-----:R-:W-:Y:S01]  /*c1e0*/  @P1 MOV R160, R17 ;  /* 0x0000001100a01202 */ /* 0x001fe20000000f00 */
[----:B------:R-:W-:-:S05]  /*c1f0*/  @P1 IMAD.MOV.U32 R161, RZ, RZ, R89 ;  /* 0x000000ffffa11224 */ /* 0x000fca00078e0059 */
[----:B------:R2:W5:Y:S02]  /*c200*/  @P1 LDG.E.U16 R236, desc[UR52][R160.64] ;  /* 0x00000034a0ec1981 */ /* 0x000564000c1e1500 */
[----:B--2---:R-:W-:Y:S02]  /*c210*/  @P0 IMAD.MOV.U32 R160, RZ, RZ, R8 ;  /* 0x000000ffffa00224 */ /* 0x004fe400078e0008 */
[----:B---3--:R-:W-:-:S05]  /*c220*/  @P0 IMAD.MOV.U32 R161, RZ, RZ, R14 ;  /* 0x000000ffffa10224 */ /* 0x008fca00078e000e */
[----:B------:R4:W2:Y:S02]  /*c230*/  @P0 LDG.E.U16 R238, desc[UR52][R160.64] ;  /* 0x00000034a0ee0981 */ /* 0x0008a4000c1e1500 */
[----:B----4-:R-:W-:Y:S01]  /*c240*/  @P0 IMAD.MOV.U32 R160, RZ, RZ, R0 ;  /* 0x000000ffffa00224 */ /* 0x010fe200078e0000 */
[----:B-----5:R-:W-:Y:S01]  /*c250*/  @P0 MOV R161, R6 ;  /* 0x0000000600a10202 */ /* 0x020fe20000000f00 */
[----:B------:R-:W3:Y:S04]  /*c260*/  LDL R0, [R1+0x94] ;  /* 0x0000940001007983 */ /* 0x000ee80000100800 */
[----:B------:R-:W4:Y:S04]  /*c270*/  LDL.LU R6, [R1+0x8c] ;  /* 0x00008c0001067983 */ /* 0x000f280000300800 */
[----:B------:R-:W5:Y:S04]  /*c280*/  LDL.LU R8, [R1+0x88] ;  /* 0x0000880001087983 */ /* 0x000f680000300800 */
[----:B------:R-:W2:Y:S04]  /*c290*/  LDL.LU R95, [R1+0x64] ;  /* 0x00006400015f7983 */ /* 0x000ea80000300800 */
[----:B------:R-:W2:Y:S04]  /*c2a0*/  LDL.LU R17, [R1+0x60] ;  /* 0x0000600001117983 */ /* 0x000ea80000300800 */
[----:B------:R-:W2:Y:S04]  /*c2b0*/  LDL.LU R89, [R1+0x44] ;  /* 0x0000440001597983 */ /* 0x000ea80000300800 */
[----:B------:R-:W2:Y:S04]  /*c2c0*/  LDL.LU R14, [R1+0x40] ;  /* 0x00004000010e7983 */ /* 0x000ea80000300800 */
[----:B------:R-:W2:Y:S04]  /*c2d0*/  LDL.LU R99, [R1+0x24] ;  /* 0x0000240001637983 */ /* 0x000ea80000300800 */
[----:B------:R0:W2:Y:S04]  /*c2e0*/  @P0 LDG.E.U16 R240, desc[UR52][R160.64] ;  /* 0x00000034a0f00981 */ /* 0x0000a8000c1e1500 */
[----:B------:R-:W0:Y:S04]  /*c2f0*/  LDL R160, [R1+0x118] ;  /* 0x0001180001a07983 */ /* 0x000e280000100800 */
[----:B------:R-:W0:Y:S01]  /*c300*/  LDL R161, [R1+0x11c] ;  /* 0x00011c0001a17983 */ /* 0x000e220000100800 */
[----:B------:R-:W-:-:S02]  /*c310*/  ISETP.GT.AND P1, PT, R106, 0x77, PT ;  /* 0x000000776a00780c */ /* 0x000fc40003f24270 */
[----:B------:R-:W-:-:S11]  /*c320*/  PRMT R242, RZ, 0x7610, R242 ;  /* 0x00007610fff27816 */ /* 0x000fd600000000f2 */
[----:B0-----:R-:W-:-:S04]  /*c330*/  @P1 LOP3.LUT R161, R161, R160, RZ, 0x3c, !PT ;  /* 0x000000a0a1a11212 */ /* 0x001fc800078e3cff */
[----:B------:R-:W-:-:S04]  /*c340*/  @P1 LOP3.LUT R160, R161, R160, RZ, 0x3c, !PT ;  /* 0x000000a0a1a01212 */ /* 0x000fc800078e3cff */
[----:B------:R-:W-:-:S05]  /*c350*/  @P1 LOP3.LUT R161, R161, R160, RZ, 0x3c, !PT ;  /* 0x000000a0a1a11212 */ /* 0x000fca00078e3cff */
[----:B------:R0:W2:Y:S04]  /*c360*/  @P1 LDG.E.U16 R242, desc[UR52][R160.64] ;  /* 0x00000034a0f21981 */ /* 0x0000a8000c1e1500 */
[----:B------:R-:W0:Y:S04]  /*c370*/  LDL R160, [R1+0x10c] ;  /* 0x00010c0001a07983 */ /* 0x000e280000100800 */
[----:B------:R-:W0:Y:S01]  /*c380*/  LDL R161, [R1+0x114] ;  /* 0x0001140001a17983 */ /* 0x000e220000100800 */
[----:B------:R-:W-:Y:S02]  /*c390*/  PRMT R244, RZ, 0x7610, R244 ;  /* 0x00007610fff47816 */ /* 0x000fe400000000f4 */
[----:B0-----:R-:W-:-:S04]  /*c3a0*/  @P1 LOP3.LUT R161, R161, R160, RZ, 0x3c, !PT ;  /* 0x000000a0a1a11212 */ /* 0x001fc800078e3cff */
[----:B------:R-:W-:-:S04]  /*c3b0*/  @P1 LOP3.LUT R160, R161, R160, RZ, 0x3c, !PT ;  /* 0x000000a0a1a01212 */ /* 0x000fc800078e3cff */
[----:B------:R-:W-:-:S05]  /*c3c0*/  @P1 LOP3.LUT R161, R161, R160, RZ, 0x3c, !PT ;  /* 0x000000a0a1a11212 */ /* 0x000fca00078e3cff */
[----:B------:R0:W2:Y:S04]  /*c3d0*/  @P1 LDG.E.U16 R244, desc[UR52][R160.64] ;  /* 0x00000034a0f41981 */ /* 0x0000a8000c1e1500 */
[----:B------:R-:W0:Y:S04]  /*c3e0*/  LDL R160, [R1+0x98] ;  /* 0x0000980001a07983 */ /* 0x000e280000100800 */
[----:B------:R-:W0:Y:S01]  /*c3f0*/  LDL R161, [R1+0x9c] ;  /* 0x00009c0001a17983 */ /* 0x000e220000100800 */
[----:B------:R-:W-:Y:S02]  /*c400*/  ISETP.GT.AND P0, PT, R106, 0x7e, PT ;  /* 0x0000007e6a00780c */ /* 0x000fe40003f04270 */
[----:B------:R-:W-:-:S11]  /*c410*/  PRMT R246, RZ, 0x7610, R246 ;  /* 0x00007610fff67816 */ /* 0x000fd600000000f6 */
[----:B0-----:R-:W-:-:S04]  /*c420*/  @P0 LOP3.LUT R161, R161, R160, RZ, 0x3c, !PT ;  /* 0x000000a0a1a10212 */ /* 0x001fc800078e3cff */
[----:B------:R-:W-:-:S04]  /*c430*/  @P0 LOP3.LUT R160, R161, R160, RZ, 0x3c, !PT ;  /* 0x000000a0a1a00212 */ /* 0x000fc800078e3cff */
[----:B------:R-:W-:-:S05]  /*c440*/  @P0 LOP3.LUT R161, R161, R160, RZ, 0x3c, !PT ;  /* 0x000000a0a1a10212 */ /* 0x000fca00078e3cff */
[----:B------:R3:W2:Y:S04]  /*c450*/  @P0 LDG.E.U16 R246, desc[UR52][R160.64] ;  /* 0x00000034a0f60981 */ /* 0x0006a8000c1e1500 */
[----:B------:R-:W4:Y:S01]  /*c460*/  LDL R161, [R1+0x90] ;  /* 0x0000900001a17983 */ /* 0x000f220000100800 */
[----:B---3--:R-:W-:Y:S02]  /*c470*/  @P0 IMAD.MOV.U32 R160, RZ, RZ, R0 ;  /* 0x000000ffffa00224 */ /* 0x008fe400078e0000 */
[----:B------:R-:W0:Y:S01]  /*c480*/  S2R R0, SR_TID.X ;  /* 0x0000000000007919 */ /* 0x000e220000002100 */
[----:B------:R-:W-:Y:S02]  /*c490*/  ISETP.GT.AND P1, PT, R106, 0x7f, PT ;  /* 0x0000007f6a00780c */ /* 0x000fe40003f24270 */
[----:B------:R-:W-:-:S02]  /*c4a0*/  PRMT R248, RZ, 0x7610, R248 ;  /* 0x00007610fff87816 */ /* 0x000fc400000000f8 */
[----:B------:R-:W-:Y:S02]  /*c4b0*/  PRMT R250, RZ, 0x7610, R250 ;  /* 0x00007610fffa7816 */ /* 0x000fe400000000fa */
[----:B------:R-:W-:Y:S02]  /*c4c0*/  PRMT R252, RZ, 0x7610, R252 ;  /* 0x00007610fffc7816 */ /* 0x000fe400000000fc */
[----:B0-----:R-:W-:Y:S01]  /*c4d0*/  LOP3.LUT R0, R0, 0x7f, RZ, 0xc0, !PT ;  /* 0x0000007f00007812 */ /* 0x001fe200078ec0ff */
[----:B----4-:R0:W3:Y:S04]  /*c4e0*/  @P0 LDG.E.U16 R248, desc[UR52][R160.64] ;  /* 0x00000034a0f80981 */ /* 0x0100e8000c1e1500 */
[----:B0-----:R-:W-:Y:S02]  /*c4f0*/  @P1 IMAD.MOV.U32 R160, RZ, RZ, R103 ;  /* 0x000000ffffa01224 */ /* 0x001fe400078e0067 */
[----:B------:R-:W-:-:S05]  /*c500*/  @P1 IMAD.MOV.U32 R161, RZ, RZ, R22 ;  /* 0x000000ffffa11224 */ /* 0x000fca00078e0016 */
[----:B------:R0:W4:Y:S01]  /*c510*/  @P1 LDG.E.U16 R250, desc[UR52][R160.64] ;  /* 0x00000034a0fa1981 */ /* 0x000122000c1e1500 */
[----:B------:R-:W-:Y:S01]  /*c520*/  ISETP.GE.AND P0, PT, R0, R106, PT ;  /* 0x0000006a0000720c */ /* 0x000fe20003f06270 */
[----:B0-----:R-:W-:Y:S01]  /*c530*/  @P1 IMAD.MOV.U32 R160, RZ, RZ, R102 ;  /* 0x000000ffffa01224 */ /* 0x001fe200078e0066 */
[----:B------:R-:W-:-:S05]  /*c540*/  @P1 MOV R161, R20 ;  /* 0x0000001400a11202 */ /* 0x000fca0000000f00 */
[----:B------:R-:W4:Y:S04]  /*c550*/  @P1 LDG.E.U16 R252, desc[UR52][R160.64] ;  /* 0x00000034a0fc1981 */ /* 0x000f28000c1e1500 */
[----:B------:R-:W3:Y:S04]  /*c560*/  LDL.LU R160, [R1+0xc] ;  /* 0x00000c0001a07983 */ /* 0x000ee80000300800 */
[----:B------:R-:W4:Y:S04]  /*c570*/  LDL.LU R161, [R1+0x8] ;  /* 0x0000080001a17983 */ /* 0x000f280000300800 */
[----:B------:R-:W5:Y:S01]  /*c580*/  LDL.LU R0, [R1+0xa08] ;  /* 0x000a080001007983 */ /* 0x000f620000300800 */
[----:B------:R-:W-:Y:S06]  /*c590*/  BAR.SYNC.DEFER_BLOCKING 0x0 ;  /* 0x0000000000007b1d */ /* 0x000fec0000010000 */
[----:B------:R-:W3:Y:S04]  /*c5a0*/  LDL.LU R106, [R1+0x20] ;  /* 0x00002000016a7983 */ /* 0x000ee80000300800 */
[----:B-----5:R0:W-:Y:S04]  /*c5b0*/  STS.U16 [R0+UR51], R6 ;  /* 0x0000000600007988 */ /* 0x0201e80008000433 */
[----:B------:R1:W-:Y:S04]  /*c5c0*/  STS.U16 [R0+UR51+0x10000], R8 ;  /* 0x0100000800007988 */ /* 0x0003e80008000433 */
[----:B--2---:R2:W-:Y:S04]  /*c5d0*/  STS.U16 [R0+UR51+0x400], R95 ;  /* 0x0004005f00007988 */ /* 0x0045e80008000433 */
[----:B0-----:R-:W5:Y:S04]  /*c5e0*/  LDL.LU R6, [R1+0xa04] ;  /* 0x000a040001067983 */ /* 0x001f680000300800 */
[----:B-1----:R-:W5:Y:S04]  /*c5f0*/  LDL.LU R8, [R1+0xa00] ;  /* 0x000a000001087983 */ /* 0x002f680000300800 */
[----:B--2---:R-:W2:Y:S04]  /*c600*/  LDL.LU R95, [R1+0x9fc] ;  /* 0x0009fc00015f7983 */ /* 0x004ea80000300800 */
[----:B------:R0:W-:Y:S04]  /*c610*/  STS.U16 [R0+UR51+0x10400], R17 ;  /* 0x0104001100007988 */ /* 0x0001e80008000433 */
[----:B------:R1:W-:Y:S04]  /*c620*/  STS.U16 [R0+UR51+0x800], R89 ;  /* 0x0008005900007988 */ /* 0x0003e80008000433 */
[----:B------:R4:W-:Y:S04]  /*c630*/  STS.U16 [R0+UR51+0x10800], R14 ;  /* 0x0108000e00007988 */ /* 0x0009e80008000433 */
[----:B0-----:R-:W2:Y:S04]  /*c640*/  LDL.LU R17, [R1+0x9f8] ;  /* 0x0009f80001117983 */ /* 0x001ea80000300800 */
[----:B-1----:R-:W2:Y:S04]  /*c650*/  LDL.LU R89, [R1+0x9f4] ;  /* 0x0009f40001597983 */ /* 0x002ea80000300800 */
[----:B----4-:R-:W4:Y:S04]  /*c660*/  LDL.LU R14, [R1+0x9f0] ;  /* 0x0009f000010e7983 */ /* 0x010f280000300800 */
[----:B------:R0:W-:Y:S04]  /*c670*/  STS.U16 [R0+UR51+0xc00], R99 ;  /* 0x000c006300007988 */ /* 0x0001e80008000433 */
[----:B---3--:R1:W-:Y:S04]  /*c680*/  STS.U16 [R0+UR51+0x10c00], R106 ;  /* 0x010c006a00007988 */ /* 0x0083e80008000433 */
[----:B------:R3:W-:Y:S04]  /*c690*/  STS.U16 [R0+UR51+0x1000], R160 ;  /* 0x001000a000007988 */ /* 0x0007e80008000433 */
[----:B0-----:R-:W4:Y:S04]  /*c6a0*/  LDL.LU R99, [R1+0x9ec] ;  /* 0x0009ec0001637983 */ /* 0x001f280000300800 */
[----:B-1----:R-:W4:Y:S04]  /*c6b0*/  LDL.LU R106, [R1+0x38] ;  /* 0x00003800016a7983 */ /* 0x002f280000300800 */
[----:B------:R0:W-:Y:S04]  /*c6c0*/  STS.U16 [R0+UR51+0x11000], R161 ;  /* 0x011000a100007988 */ /* 0x0001e80008000433 */
[----:B---3--:R-:W3:Y:S04]  /*c6d0*/  LDL.LU R160, [R1+0x1c] ;  /* 0x00001c0001a07983 */ /* 0x008ee80000300800 */
[----:B------:R-:W-:Y:S04]  /*c6e0*/  STS.U16 [R0+UR51+0x1800], R90 ;  /* 0x0018005a00007988 */ /* 0x000fe80008000433 */
[----:B0-----:R-:W3:Y:S04]  /*c6f0*/  LDL.LU R161, [R1+0x18] ;  /* 0x0000180001a17983 */ /* 0x001ee80000300800 */
[----:B------:R-:W-:Y:S04]  /*c700*/  STS.U16 [R0+UR51+0x11800], R19 ;  /* 0x0118001300007988 */ /* 0x000fe80008000433 */
[----:B------:R-:W-:Y:S04]  /*c710*/  STS.U16 [R0+UR51+0x1c00], R21 ;  /* 0x001c001500007988 */ /* 0x000fe80008000433 */
[----:B------:R-:W-:Y:S04]  /*c720*/  STS.U16 [R0+UR51+0x11c00], R11 ;  /* 0x011c000b00007988 */ /* 0x000fe80008000433 */
[----:B------:R-:W-:Y:S04]  /*c730*/  STS.U16 [R0+UR51+0x2000], R227 ;  /* 0x002000e300007988 */ /* 0x000fe80008000433 */
[----:B------:R-:W-:Y:S04]  /*c740*/  STS.U16 [R0+UR51+0x12000], R225 ;  /* 0x012000e100007988 */ /* 0x000fe80008000433 */
[----:B------:R-:W-:Y:S04]  /*c750*/  STS.U16 [R0+UR51+0x2400], R195 ;  /* 0x002400c300007988 */ /* 0x000fe80008000433 */
[----:B------:R-:W-:Y:S04]  /*c760*/  STS.U16 [R0+UR51+0x12400], R193 ;  /* 0x012400c100007988 */ /* 0x000fe80008000433 */
[----:B------:R-:W-:Y:S04]  /*c770*/  STS.U16 [R0+UR51+0x2800], R163 ;  /* 0x002800a300007988 */ /* 0x000fe80008000433 */
[----:B-----5:R-:W-:Y:S04]  /*c780*/  STS.U16 [R0+UR51+0x11400], R8 ;  /* 0x0114000800007988 */ /* 0x020fe80008000433 */
[----:B--2---:R0:W-:Y:S04]  /*c790*/  STS.U16 [R0+UR51+0x1400], R95 ;  /* 0x0014005f00007988 */ /* 0x0041e80008000433 */
[----:B0-----:R-:W2:Y:S04]  /*c7a0*/  LDL.LU R95, [R1+0x9e8] ;  /* 0x0009e800015f7983 */ /* 0x001ea80000300800 */
[----:B------:R-:W5:Y:S04]  /*c7b0*/  LDL.LU R8, [R1+0x9e4] ;  /* 0x0009e40001087983 */ /* 0x000f680000300800 */
[----:B------:R-:W2:Y:S04]  /*c7c0*/  LDL.LU R90, [R1+0x9e0] ;  /* 0x0009e000015a7983 */ /* 0x000ea80000300800 */
[----:B------:R-:W5:Y:S04]  /*c7d0*/  LDL.LU R19, [R1+0x9dc] ;  /* 0x0009dc0001137983 */ /* 0x000f680000300800 */
[----:B------:R-:W2:Y:S04]  /*c7e0*/  LDL.LU R21, [R1+0x9d8] ;  /* 0x0009d80001157983 */ /* 0x000ea80000300800 */
[----:B------:R-:W5:Y:S04]  /*c7f0*/  LDL.LU R11, [R1+0x9d4] ;  /* 0x0009d400010b7983 */ /* 0x000f680000300800 */
[----:B------:R-:W4:Y:S04]  /*c800*/  LDL.LU R227, [R1+0x3c] ;  /* 0x00003c0001e37983 */ /* 0x000f280000300800 */
[----:B------:R-:W3:Y:S04]  /*c810*/  LDL.LU R225, [R1+0x58] ;  /* 0x0000580001e17983 */ /* 0x000ee80000300800 */
[----:B------:R-:W2:Y:S04]  /*c820*/  LDL.LU R195, [R1+0x5c] ;  /* 0x00005c0001c37983 */ /* 0x000ea80000300800 */
[----:B------:R-:W5:Y:S04]  /*c830*/  LDL.LU R193, [R1+0x80] ;  /* 0x0000800001c17983 */ /* 0x000f680000300800 */
[----:B------:R-:W4:Y:S04]  /*c840*/  LDL.LU R163, [R1+0x84] ;  /* 0x0000840001a37983 */ /* 0x000f280000300800 */
[----:B------:R0:W-:Y:S04]  /*c850*/  STS.U16 [R0+UR51+0x12800], R155 ;  /* 0x0128009b00007988 */ /* 0x0001e80008000433 */
[----:B------:R-:W-:Y:S01]  /*c860*/  STS.U16 [R0+UR51+0x2c00], R121 ;  /* 0x002c007900007988 */ /* 0x000fe20008000433 */
[----:B0-----:R-:W-:-:S03]  /*c870*/  LOP3.LUT R155, R0, 0x10, RZ, 0x3c, !PT ;  /* 0x00000010009b7812 */ /* 0x001fc600078e3cff */
        /* <DEDUP_REMOVED lines=9> */
[----:B----4-:R-:W-:Y:S04]  /*c910*/  STS.U16 [R155+UR51+0x80], R163 ;  /* 0x000080a39b007988 */ /* 0x010fe80008000433 */
[----:B-----5:R-:W-:Y:S04]  /*c920*/  STS.U16 [R155+UR51+0x10080], R193 ;  /* 0x010080c19b007988 */ /* 0x020fe80008000433 */
[----:B--2---:R-:W-:Y:S04]  /*c930*/  STS.U16 [R155+UR51+0x480], R195 ;  /* 0x000480c39b007988 */ /* 0x004fe80008000433 */
[----:B---3--:R-:W-:Y:S04]  /*c940*/  STS.U16 [R155+UR51+0x10480], R225 ;  /* 0x010480e19b007988 */ /* 0x008fe80008000433 */
[----:B------:R-:W-:Y:S04]  /*c950*/  STS.U16 [R155+UR51+0x880], R227 ;  /* 0x000880e39b007988 */ /* 0x000fe80008000433 */
[----:B------:R-:W-:Y:S04]  /*c960*/  STS.U16 [R155+UR51+0x10880], R106 ;  /* 0x0108806a9b007988 */ /* 0x000fe80008000433 */
[----:B------:R-:W-:Y:S04]  /*c970*/  STS.U16 [R155+UR51+0xc80], R160 ;  /* 0x000c80a09b007988 */ /* 0x000fe80008000433 */
[----:B------:R-:W-:Y:S04]  /*c980*/  STS.U16 [R155+UR51+0x10c80], R161 ;  /* 0x010c80a19b007988 */ /* 0x000fe80008000433 */
[----:B------:R0:W-:Y:S04]  /*c990*/  STS.U16 [R155+UR51+0x1080], R11 ;  /* 0x0010800b9b007988 */ /* 0x0001e80008000433 */
[----:B------:R1:W-:Y:S04]  /*c9a0*/  STS.U16 [R155+UR51+0x11080], R21 ;  /* 0x011080159b007988 */ /* 0x0003e80008000433 */
[----:B0-----:R-:W2:Y:S04]  /*c9b0*/  LDL.LU R11, [R1+0x9d0] ;  /* 0x0009d000010b7983 */ /* 0x001ea80000300800 */
[----:B-1----:R-:W3:Y:S04]  /*c9c0*/  LDL.LU R21, [R1+0x9cc] ;  /* 0x0009cc0001157983 */ /* 0x002ee80000300800 */
[----:B------:R-:W4:Y:S04]  /*c9d0*/  LDL.LU R163, [R1+0x7c] ;  /* 0x00007c0001a37983 */ /* 0x000f280000300800 */
[----:B------:R-:W5:Y:S04]  /*c9e0*/  LDL.LU R193, [R1+0x78] ;  /* 0x0000780001c17983 */ /* 0x000f680000300800 */
[----:B------:R-:W2:Y:S04]  /*c9f0*/  LDL.LU R195, [R1+0x54] ;  /* 0x0000540001c37983 */ /* 0x000ea80000300800 */
[----:B------:R-:W3:Y:S04]  /*ca00*/  LDL.LU R225, [R1+0x50] ;  /* 0x0000500001e17983 */ /* 0x000ee80000300800 */
[----:B------:R-:W3:Y:S04]  /*ca10*/  LDL.LU R227, [R1+0x34] ;  /* 0x0000340001e37983 */ /* 0x000ee80000300800 */
[----:B------:R-:W3:Y:S04]  /*ca20*/  LDL.LU R106, [R1+0x30] ;  /* 0x00003000016a7983 */ /* 0x000ee80000300800 */
[----:B------:R-:W3:Y:S04]  /*ca30*/  LDL.LU R160, [R1+0x14] ;  /* 0x0000140001a07983 */ /* 0x000ee80000300800 */
[----:B------:R-:W3:Y:S04]  /*ca40*/  LDL.LU R161, [R1+0x10] ;  /* 0x0000100001a17983 */ /* 0x000ee80000300800 */
[----:B------:R0:W-:Y:S04]  /*ca50*/  STS.U16 [R155+UR51+0x1480], R6 ;  /* 0x001480069b007988 */ /* 0x0001e80008000433 */
[----:B------:R1:W-:Y:S04]  /*ca60*/  STS.U16 [R155+UR51+0x11480], R93 ;  /* 0x0114805d9b007988 */ /* 0x0003e80008000433 */
[----:B------:R1:W-:Y:S04]  /*ca70*/  STS.U16 [R155+UR51+0x1880], R16 ;  /* 0x001880109b007988 */ /* 0x0003e80008000433 */
[----:B------:R1:W-:Y:S04]  /*ca80*/  STS.U16 [R155+UR51+0x11880], R100 ;  /* 0x011880649b007988 */ /* 0x0003e80008000433 */
[----:B------:R1:W-:Y:S04]  /*ca90*/  STS.U16 [R155+UR51+0x1c80], R23 ;  /* 0x001c80179b007988 */ /* 0x0003e80008000433 */
[----:B------:R1:W-:Y:S04]  /*caa0*/  STS.U16 [R155+UR51+0x11c80], R13 ;  /* 0x011c800d9b007988 */ /* 0x0003e80008000433 */
[----:B------:R-:W-:Y:S04]  /*cab0*/  STS.U16 [R155+UR51+0x2080], R223 ;  /* 0x002080df9b007988 */ /* 0x000fe80008000433 */
[----:B------:R-:W-:Y:S04]  /*cac0*/  STS.U16 [R155+UR51+0x12080], R221 ;  /* 0x012080dd9b007988 */ /* 0x000fe80008000433 */
[----:B------:R-:W-:Y:S04]  /*cad0*/  STS.U16 [R155+UR51+0x2480], R191 ;  /* 0x002480bf9b007988 */ /* 0x000fe80008000433 */
[----:B------:R-:W-:Y:S04]  /*cae0*/  STS.U16 [R155+UR51+0x12480], R189 ;  /* 0x012480bd9b007988 */ /* 0x000fe80008000433 */
[----:B------:R-:W-:Y:S04]  /*caf0*/  STS.U16 [R155+UR51+0x2880], R107 ;  /* 0x0028806b9b007988 */ /* 0x000fe80008000433 */
[----:B------:R-:W-:Y:S04]  /*cb00*/  STS.U16 [R155+UR51+0x12880], R108 ;  /* 0x0128806c9b007988 */ /* 0x000fe80008000433 */
[----:B------:R-:W-:Y:S04]  /*cb10*/  STS.U16 [R155+UR51+0x2c80], R123 ;  /* 0x002c807b9b007988 */ /* 0x000fe80008000433 */
[----:B------:R-:W-:Y:S01]  /*cb20*/  STS.U16 [R155+UR51+0x12c80], R124 ;  /* 0x012c807c9b007988 */ /* 0x000fe20008000433 */
[----:B------:R-:W-:-:S03]  /*cb30*/  LOP3.LUT R137, R0, 0x20, RZ, 0x3c, !PT ;  /* 0x0000002000897812 */ /* 0x000fc600078e3cff */
[----:B------:R-:W-:Y:S04]  /*cb40*/  STS.U16 [R155+UR51+0x3080], R139 ;  /* 0x0030808b9b007988 */ /* 0x000fe80008000433 */
[----:B------:R-:W-:Y:S04]  /*cb50*/  STS.U16 [R155+UR51+0x13080], R140 ;  /* 0x0130808c9b007988 */ /* 0x000fe80008000433 */
[----:B------:R-:W-:Y:S04]  /*cb60*/  STS.U16 [R155+UR51+0x3480], R152 ;  /* 0x003480989b007988 */ /* 0x000fe80008000433 */
[----:B------:R-:W-:Y:S04]  /*cb70*/  STS.U16 [R155+UR51+0x13480], R153 ;  /* 0x013480999b007988 */ /* 0x000fe80008000433 */
[----:B------:R-:W-:Y:S04]  /*cb80*/  STS.U16 [R155+UR51+0x3880], R182 ;  /* 0x003880b69b007988 */ /* 0x000fe80008000433 */
[----:B------:R-:W-:Y:S04]  /*cb90*/  STS.U16 [R155+UR51+0x13880], R184 ;  /* 0x013880b89b007988 */ /* 0x000fe80008000433 */
[----:B------:R-:W-:Y:S04]  /*cba0*/  STS.U16 [R155+UR51+0x3c80], R186 ;  /* 0x003c80ba9b007988 */ /* 0x000fe80008000433 */
[----:B0-----:R-:W3:Y:S04]  /*cbb0*/  LDL.LU R6, [R1+0x9c8] ;  /* 0x0009c80001067983 */ /* 0x001ee80000300800 */
[----:B------:R-:W-:Y:S04]  /*cbc0*/  STS.U16 [R155+UR51+0x13c80], R188 ;  /* 0x013c80bc9b007988 */ /* 0x000fe80008000433 */
[----:B-1----:R-:W3:Y:S04]  /*cbd0*/  LDL.LU R93, [R1+0x9c4] ;  /* 0x0009c400015d7983 */ /* 0x002ee80000300800 */
[----:B------:R-:W3:Y:S04]  /*cbe0*/  LDL.LU R16, [R1+0x9c0] ;  /* 0x0009c00001107983 */ /* 0x000ee80000300800 */
[----:B------:R-:W3:Y:S04]  /*cbf0*/  LDL.LU R100, [R1+0x9bc] ;  /* 0x0009bc0001647983 */ /* 0x000ee80000300800 */
[----:B------:R-:W3:Y:S04]  /*cc00*/  LDL.LU R23, [R1+0x9b8] ;  /* 0x0009b80001177983 */ /* 0x000ee80000300800 */
[----:B------:R-:W3:Y:S04]  /*cc10*/  LDL.LU R13, [R1+0x9b4] ;  /* 0x0009b400010d7983 */ /* 0x000ee80000300800 */
[----:B----4-:R-:W-:Y:S04]  /*cc20*/  STS.U16 [R137+UR51+0x100], R163 ;  /* 0x000100a389007988 */ /* 0x010fe80008000433 */
[----:B-----5:R0:W-:Y:S04]  /*cc30*/  STS.U16 [R137+UR51+0x10100], R193 ;  /* 0x010100c189007988 */ /* 0x0201e80008000433 */
[----:B--2---:R1:W-:Y:S04]  /*cc40*/  STS.U16 [R137+UR51+0x500], R195 ;  /* 0x000500c389007988 */ /* 0x0043e80008000433 */
[----:B---3--:R-:W-:Y:S04]  /*cc50*/  STS.U16 [R137+UR51+0x10500], R225 ;  /* 0x010500e189007988 */ /* 0x008fe80008000433 */
[----:B------:R-:W-:Y:S04]  /*cc60*/  STS.U16 [R137+UR51+0x900], R227 ;  /* 0x000900e389007988 */ /* 0x000fe80008000433 */
[----:B------:R-:W-:Y:S04]  /*cc70*/  STS.U16 [R137+UR51+0x10900], R106 ;  /* 0x0109006a89007988 */ /* 0x000fe80008000433 */
[----:B0-----:R-:W2:Y:S04]  /*cc80*/  LDL.LU R193, [R1+0x74] ;  /* 0x0000740001c17983 */ /* 0x001ea80000300800 */
[----:B------:R0:W-:Y:S04]  /*cc90*/  STS.U16 [R137+UR51+0xd00], R160 ;  /* 0x000d00a089007988 */ /* 0x0001e80008000433 */
[----:B-1----:R-:W3:Y:S04]  /*cca0*/  LDL.LU R195, [R1+0x70] ;  /* 0x0000700001c37983 */ /* 0x002ee80000300800 */
[----:B------:R1:W-:Y:S04]  /*ccb0*/  STS.U16 [R137+UR51+0x10d00], R161 ;  /* 0x010d00a189007988 */ /* 0x0003e80008000433 */
[----:B0-----:R-:W4:Y:S04]  /*ccc0*/  LDL.LU R160, [R1+0x4c] ;  /* 0x00004c0001a07983 */ /* 0x001f280000300800 */
[----:B------:R0:W-:Y:S04]  /*ccd0*/  STS.U16 [R137+UR51+0x1100], R19 ;  /* 0x0011001389007988 */ /* 0x0001e80008000433 */
[----:B-1----:R-:W5:Y:S04]  /*cce0*/  LDL.LU R161, [R1+0x48] ;  /* 0x0000480001a17983 */ /* 0x002f680000300800 */
[----:B------:R1:W-:Y:S04]  /*ccf0*/  STS.U16 [R137+UR51+0x11100], R90 ;  /* 0x0111005a89007988 */ /* 0x0003e80008000433 */
[----:B0-----:R-:W5:Y:S04]  /*cd00*/  LDL.LU R19, [R1+0x9b0] ;  /* 0x0009b00001137983 */ /* 0x001f680000300800 */
[----:B-1----:R-:W5:Y:S04]  /*cd10*/  LDL.LU R90, [R1+0x9ac] ;  /* 0x0009ac00015a7983 */ /* 0x002f680000300800 */
[----:B------:R-:W5:Y:S04]  /*cd20*/  LDL.LU R225, [R1+0x2c] ;  /* 0x00002c0001e17983 */ /* 0x000f680000300800 */
[----:B------:R-:W5:Y:S04]  /*cd30*/  LDL.LU R227, [R1+0x28] ;  /* 0x0000280001e37983 */ /* 0x000f680000300800 */
        /* <DEDUP_REMOVED lines=23> */
[----:B0-----:R-:W5:Y:S04]  /*ceb0*/  LDL.LU R7, [R1+0x9a8] ;  /* 0x0009a80001077983 */ /* 0x001f680000300800 */
[----:B-1----:R-:W5:Y:S04]  /*cec0*/  LDL.LU R94, [R1+0x9a4] ;  /* 0x0009a400015e7983 */ /* 0x002f680000300800 */
[----:B------:R-:W5:Y:S04]  /*ced0*/  LDL.LU R18, [R1+0x9a0] ;  /* 0x0009a00001127983 */ /* 0x000f680000300800 */
[----:B------:R-:W5:Y:S04]  /*cee0*/  LDL.LU R101, [R1+0x99c] ;  /* 0x00099c0001657983 */ /* 0x000f680000300800 */
[----:B--2---:R-:W-:Y:S04]  /*cef0*/  STS.U16 [R106+UR51+0x180], R193 ;  /* 0x000180c16a007988 */ /* 0x004fe80008000433 */
[----:B---3--:R-:W-:Y:S04]  /*cf00*/  STS.U16 [R106+UR51+0x10180], R195 ;  /* 0x010180c36a007988 */ /* 0x008fe80008000433 */
[----:B----4-:R0:W-:Y:S04]  /*cf10*/  STS.U16 [R106+UR51+0x580], R160 ;  /* 0x000580a06a007988 */ /* 0x0101e80008000433 */
[----:B-----5:R1:W-:Y:S04]  /*cf20*/  STS.U16 [R106+UR51+0x10580], R161 ;  /* 0x010580a16a007988 */ /* 0x0203e80008000433 */
[----:B0-----:R-:W2:Y:S04]  /*cf30*/  LDL.LU R160, [R1+0x6c] ;  /* 0x00006c0001a07983 */ /* 0x001ea80000300800 */
[----:B-1----:R-:W3:Y:S04]  /*cf40*/  LDL.LU R161, [R1+0x68] ;  /* 0x0000680001a17983 */ /* 0x002ee80000300800 */
[----:B------:R-:W-:Y:S04]  /*cf50*/  STS.U16 [R106+UR51+0x980], R225 ;  /* 0x000980e16a007988 */ /* 0x000fe80008000433 */
[----:B------:R-:W-:Y:S04]  /*cf60*/  STS.U16 [R106+UR51+0x10980], R227 ;  /* 0x010980e36a007988 */ /* 0x000fe80008000433 */
[----:B------:R0:W-:Y:S04]  /*cf70*/  STS.U16 [R106+UR51+0xd80], R13 ;  /* 0x000d800d6a007988 */ /* 0x0001e80008000433 */
[----:B------:R1:W-:Y:S04]  /*cf80*/  STS.U16 [R106+UR51+0x10d80], R23 ;  /* 0x010d80176a007988 */ /* 0x0003e80008000433 */
[----:B------:R4:W-:Y:S04]  /*cf90*/  STS.U16 [R106+UR51+0x1180], R8 ;  /* 0x001180086a007988 */ /* 0x0009e80008000433 */
[----:B0-----:R-:W5:Y:S04]  /*cfa0*/  LDL.LU R13, [R1+0x998] ;  /* 0x00099800010d7983 */ /* 0x001f680000300800 */
[----:B-1----:R-:W5:Y:S04]  /*cfb0*/  LDL.LU R23, [R1+0x994] ;  /* 0x0009940001177983 */ /* 0x002f680000300800 */
[----:B----4-:R-:W4:Y:S04]  /*cfc0*/  LDL.LU R8, [R1+0x990] ;  /* 0x0009900001087983 */ /* 0x010f280000300800 */
[----:B------:R0:W-:Y:S04]  /*cfd0*/  STS.U16 [R106+UR51+0x11180], R95 ;  /* 0x0111805f6a007988 */ /* 0x0001e80008000433 */
[----:B------:R1:W-:Y:S04]  /*cfe0*/  STS.U16 [R106+UR51+0x1580], R96 ;  /* 0x001580606a007988 */ /* 0x0003e80008000433 */
[----:B------:R1:W-:Y:S04]  /*cff0*/  STS.U16 [R106+UR51+0x11580], R9 ;  /* 0x011580096a007988 */ /* 0x0003e80008000433 */
[----:B0-----:R-:W5:Y:S04]  /*d000*/  LDL.LU R95, [R1+0x98c] ;  /* 0x00098c00015f7983 */ /* 0x001f680000300800 */
[----:B-1----:R-:W4:Y:S04]  /*d010*/  LDL.LU R96, [R1+0x988] ;  /* 0x0009880001607983 */ /* 0x002f280000300800 */
[----:B------:R-:W5:Y:S04]  /*d020*/  LDL.LU R9, [R1+0x984] ;  /* 0x0009840001097983 */ /* 0x000f680000300800 */
        /* <DEDUP_REMOVED lines=21> */
[----:B0-----:R-:W4:Y:S04]  /*d180*/  LDL.LU R4, [R1+0x980] ;  /* 0x0009800001047983 */ /* 0x001f280000300800 */
[----:B-1----:R-:W4:Y:S04]  /*d190*/  LDL.LU R91, [R1+0x97c] ;  /* 0x00097c00015b7983 */ /* 0x002f280000300800 */
[----:B--2---:R-:W-:Y:S04]  /*d1a0*/  STS.U16 [R107+UR51+0x200], R160 ;  /* 0x000200a06b007988 */ /* 0x004fe80008000433 */
[----:B---3--:R-:W-:Y:S04]  /*d1b0*/  STS.U16 [R107+UR51+0x10200], R161 ;  /* 0x010200a16b007988 */ /* 0x008fe80008000433 */
[----:B-----5:R0:W-:Y:S04]  /*d1c0*/  STS.U16 [R107+UR51+0x600], R9 ;  /* 0x000600096b007988 */ /* 0x0201e80008000433 */
[----:B----4-:R1:W-:Y:S04]  /*d1d0*/  STS.U16 [R107+UR51+0x10600], R96 ;  /* 0x010600606b007988 */ /* 0x0103e80008000433 */
[----:B0-----:R-:W2:Y:S04]  /*d1e0*/  LDL.LU R9, [R1+0x978] ;  /* 0x0009780001097983 */ /* 0x001ea80000300800 */
[----:B-1----:R-:W3:Y:S04]  /*d1f0*/  LDL.LU R96, [R1+0x974] ;  /* 0x0009740001607983 */ /* 0x002ee80000300800 */
[----:B------:R0:W-:Y:S04]  /*d200*/  STS.U16 [R107+UR51+0xa00], R101 ;  /* 0x000a00656b007988 */ /* 0x0001e80008000433 */
        /* <DEDUP_REMOVED lines=17> */
[----:B------:R5:W-:Y:S04]  /*d320*/  STS.U16 [R107+UR51+0x2e00], R129 ;  /* 0x002e00816b007988 */ /* 0x000be80008000433 */
        /* <DEDUP_REMOVED lines=10> */
[----:B0-----:R-:W2:Y:S04]  /*d3d0*/  LDL.LU R101, [R1+0x970] ;  /* 0x0009700001657983 */ /* 0x001ea80000300800 */
[----:B-1----:R-:W2:Y:S04]  /*d3e0*/  LDL.LU R18, [R1+0x96c] ;  /* 0x00096c0001127983 */ /* 0x002ea80000300800 */
[----:B----4-:R-:W4:Y:S04]  /*d3f0*/  LDL.LU R100, [R1+0x968] ;  /* 0x0009680001647983 */ /* 0x010f280000300800 */
[----:B-----5:R-:W5:Y:S04]  /*d400*/  LDL.LU R16, [R1+0x964] ;  /* 0x0009640001107983 */ /* 0x020f680000300800 */
[----:B------:R-:W5:Y:S04]  /*d410*/  LDL.LU R99, [R1+0x960] ;  /* 0x0009600001637983 */ /* 0x000f680000300800 */
[----:B------:R-:W5:Y:S04]  /*d420*/  LDL.LU R14, [R1+0x95c] ;  /* 0x00095c00010e7983 */ /* 0x000f680000300800 */
[----:B------:R-:W5:Y:S04]  /*d430*/  LDL.LU R98, [R1+0x958] ;  /* 0x0009580001627983 */ /* 0x000f680000300800 */
[----:B------:R-:W5:Y:S04]  /*d440*/  LDL.LU R12, [R1+0x954] ;  /* 0x00095400010c7983 */ /* 0x000f680000300800 */
[----:B------:R-:W5:Y:S04]  /*d450*/  LDL.LU R97, [R1+0x950] ;  /* 0x0009500001617983 */ /* 0x000f680000300800 */
[----:B------:R-:W5:Y:S01]  /*d460*/  LDL.LU R10, [R1+0x94c] ;  /* 0x00094c00010a7983 */ /* 0x000f620000300800 */
[----:B------:R-:W-:-:S03]  /*d470*/  LOP3.LUT R129, R0, 0x60, RZ, 0x3c, !PT ;  /* 0x0000006000817812 */ /* 0x000fc600078e3cff */
[----:B---3--:R0:W-:Y:S04]  /*d480*/  STS.U16 [R106+UR51+0x280], R96 ;  /* 0x000280606a007988 */ /* 0x0081e80008000433 */
[----:B--2---:R1:W-:Y:S04]  /*d490*/  STS.U16 [R106+UR51+0x10280], R9 ;  /* 0x010280096a007988 */ /* 0x0043e80008000433 */
        /* <DEDUP_REMOVED lines=17> */
[----:B0-----:R-:W5:Y:S04]  /*d5b0*/  LDL.LU R96, [R1+0x948] ;  /* 0x0009480001607983 */ /* 0x001f680000300800 */
[----:B------:R-:W-:Y:S04]  /*d5c0*/  STS.U16 [R106+UR51+0x12680], R173 ;  /* 0x012680ad6a007988 */ /* 0x000fe80008000433 */
[----:B-1----:R-:W5:Y:S04]  /*d5d0*/  LDL.LU R9, [R1+0x944] ;  /* 0x0009440001097983 */ /* 0x002f680000300800 */
[----:B------:R-:W-:Y:S04]  /*d5e0*/  STS.U16 [R106+UR51+0x2a80], R115 ;  /* 0x002a80736a007988 */ /* 0x000fe80008000433 */
[----:B--2---:R-:W2:Y:S04]  /*d5f0*/  LDL.LU R95, [R1+0x940] ;  /* 0x00094000015f7983 */ /* 0x004ea80000300800 */
[----:B------:R-:W-:Y:S04]  /*d600*/  STS.U16 [R106+UR51+0x12a80], R116 ;  /* 0x012a80746a007988 */ /* 0x000fe80008000433 */
[----:B---3--:R-:W3:Y:S04]  /*d610*/  LDL.LU R8, [R1+0x93c] ;  /* 0x00093c0001087983 */ /* 0x008ee80000300800 */
[----:B------:R-:W-:Y:S04]  /*d620*/  STS.U16 [R106+UR51+0x2e80], R131 ;  /* 0x002e80836a007988 */ /* 0x000fe80008000433 */
[----:B------:R-:W3:Y:S04]  /*d630*/  LDL.LU R94, [R1+0x938] ;  /* 0x00093800015e7983 */ /* 0x000ee80000300800 */
        /* <DEDUP_REMOVED lines=15> */
[----:B----4-:R-:W4:Y:S04]  /*d730*/  LDL.LU R88, [R1+0x918] ;  /* 0x0009180001587983 */ /* 0x010f280000300800 */
[----:B------:R-:W-:Y:S04]  /*d740*/  STS.U16 [R106+UR51+0x13e80], R222 ;  /* 0x013e80de6a007988 */ /* 0x000fe80008000433 */
[----:B------:R-:W4:Y:S04]  /*d750*/  LDL.LU R15, [R1+0x914] ;  /* 0x00091400010f7983 */ /* 0x000f280000300800 */
[----:B------:R0:W-:Y:S04]  /*d760*/  STS.U16 [R129+UR51+0x300], R91 ;  /* 0x0003005b81007988 */ /* 0x0001e80008000433 */
[----:B------:R1:W-:Y:S04]  /*d770*/  STS.U16 [R129+UR51+0x10300], R4 ;  /* 0x0103000481007988 */ /* 0x0003e80008000433 */
[----:B------:R1:W-:Y:S04]  /*d780*/  STS.U16 [R129+UR51+0x700], R23 ;  /* 0x0007001781007988 */ /* 0x0003e80008000433 */
[----:B0-----:R-:W4:Y:S04]  /*d790*/  LDL.LU R91, [R1+0x910] ;  /* 0x00091000015b7983 */ /* 0x001f280000300800 */
[----:B-1----:R-:W4:Y:S04]  /*d7a0*/  LDL.LU R4, [R1+0x90c] ;  /* 0x00090c0001047983 */ /* 0x002f280000300800 */
        /* <DEDUP_REMOVED lines=9> */
[----:B0-----:R-:W4:Y:S04]  /*d840*/  LDL.LU R21, [R1+0x8f8] ;  /* 0x0008f80001157983 */ /* 0x001f280000300800 */
[----:B-1----:R-:W4:Y:S04]  /*d850*/  LDL.LU R11, [R1+0x8f4] ;  /* 0x0008f400010b7983 */ /* 0x002f280000300800 */
[----:B------:R-:W2:Y:S04]  /*d860*/  LDL.LU R155, [R1+0x4] ;  /* 0x00000400019b7983 */ /* 0x000ea80000300800 */
[----:B------:R-:W3:Y:S04]  /*d870*/  LDL.LU R163, [R1] ;  /* 0x0000000001a37983 */ /* 0x000ee80000300800 */
[----:B------:R-:W4:Y:S04]  /*d880*/  LDL.LU R193, [R1+0x150] ;  /* 0x0001500001c17983 */ /* 0x000f280000300800 */
[----:B------:R-:W4:Y:S04]  /*d890*/  LDL.LU R195, [R1+0x148] ;  /* 0x0001480001c37983 */ /* 0x000f280000300800 */
[----:B------:R-:W4:Y:S04]  /*d8a0*/  LDL.LU R225, [R1+0x110] ;  /* 0x0001100001e17983 */ /* 0x000f280000300800 */
[----:B------:R-:W4:Y:S04]  /*d8b0*/  LDL.LU R227, [R1+0x108] ;  /* 0x0001080001e37983 */ /* 0x000f280000300800 */
[----:B------:R-:W4:Y:S04]  /*d8c0*/  LDL.LU R160, [R1+0xcc] ;  /* 0x0000cc0001a07983 */ /* 0x000f280000300800 */
[----:B------:R-:W4:Y:S01]  /*d8d0*/  LDL.LU R161, [R1+0xc4] ;  /* 0x0000c40001a17983 */ /* 0x000f220000300800 */
[----:B------:R-:W-:Y:S01]  /*d8e0*/  PRMT R108, RZ, 0x7610, R108 ;  /* 0x00007610ff6c7816 */ /* 0x000fe2000000006c */
[----:B------:R-:W-:-:S02]  /*d8f0*/  @!P0 IMAD.MOV.U32 R106, RZ, RZ, R101 ;  /* 0x000000ffff6a8224 */ /* 0x000fc400078e0065 */
[----:B------:R-:W-:Y:S01]  /*d900*/  @!P0 IMAD.MOV.U32 R107, RZ, RZ, R18 ;  /* 0x000000ffff6b8224 */ /* 0x000fe200078e0012 */
[----:B------:R-:W-:-:S04]  /*d910*/  PRMT R109, RZ, 0x7610, R109 ;  /* 0x00007610ff6d7816 */ /* 0x000fc8000000006d */
[----:B------:R0:W4:Y:S01]  /*d920*/  @!P0 LDG.E.U16 R108, desc[UR52][R106.64] ;  /* 0x000000346a6c8981 */ /* 0x000122000c1e1500 */
[----:B------:R-:W-:Y:S01]  /*d930*/  PRMT R110, RZ, 0x7610, R110 ;  /* 0x00007610ff6e7816 */ /* 0x000fe2000000006e */
[----:B0-----:R-:W-:Y:S02]  /*d940*/  @!P0 IMAD.MOV.U32 R106, RZ, RZ, R100 ;  /* 0x000000ffff6a8224 */ /* 0x001fe400078e0064 */
[----:B-----5:R-:W-:-:S05]  /*d950*/  @!P0 IMAD.MOV.U32 R107, RZ, RZ, R16 ;  /* 0x000000ffff6b8224 */ /* 0x020fca00078e0010 */
[----:B------:R0:W5:Y:S04]  /*d960*/  @!P0 LDG.E.U16 R109, desc[UR52][R106.64] ;  /* 0x000000346a6d8981 */ /* 0x000168000c1e1500 */
[----:B--2---:R-:W-:Y:S04]  /*d970*/  STS.U16 [R129+UR51+0x1300], R155 ;  /* 0x0013009b81007988 */ /* 0x004fe80008000433 */
[----:B---3--:R-:W-:Y:S04]  /*d980*/  STS.U16 [R129+UR51+0x11300], R163 ;  /* 0x011300a381007988 */ /* 0x008fe80008000433 */
[----:B------:R1:W-:Y:S04]  /*d990*/  STS.U16 [R129+UR51+0x1700], R157 ;  /* 0x0017009d81007988 */ /* 0x0003e80008000433 */
[----:B------:R2:W-:Y:S04]  /*d9a0*/  STS.U16 [R129+UR51+0x11700], R156 ;  /* 0x0117009c81007988 */ /* 0x0005e80008000433 */
[----:B------:R3:W-:Y:S04]  /*d9b0*/  STS.U16 [R129+UR51+0x1b00], R159 ;  /* 0x001b009f81007988 */ /* 0x0007e80008000433 */
[----:B-1----:R-:W5:Y:S04]  /*d9c0*/  LDL.LU R157, [R1+0x8f0] ;  /* 0x0008f000019d7983 */ /* 0x002f680000300800 */
[----:B--2---:R-:W2:Y:S04]  /*d9d0*/  LDL.LU R156, [R1+0x8ec] ;  /* 0x0008ec00019c7983 */ /* 0x004ea80000300800 */
[----:B---3--:R-:W3:Y:S04]  /*d9e0*/  LDL.LU R159, [R1+0x8e8] ;  /* 0x0008e800019f7983 */ /* 0x008ee80000300800 */
[----:B------:R1:W-:Y:S04]  /*d9f0*/  STS.U16 [R129+UR51+0x11b00], R158 ;  /* 0x011b009e81007988 */ /* 0x0003e80008000433 */
[----:B-1----:R-:W5:Y:S01]  /*da00*/  LDL.LU R158, [R1+0x8e4] ;  /* 0x0008e400019e7983 */ /* 0x002f620000300800 */
[----:B0-----:R-:W-:Y:S01]  /*da10*/  @!P0 MOV R106, R99 ;  /* 0x00000063006a8202 */ /* 0x001fe20000000f00 */
[----:B------:R-:W-:Y:S01]  /*da20*/  @!P0 IMAD.MOV.U32 R107, RZ, RZ, R14 ;  /* 0x000000ffff6b8224 */ /* 0x000fe200078e000e */
[----:B------:R-:W-:-:S04]  /*da30*/  PRMT R111, RZ, 0x7610, R111 ;  /* 0x00007610ff6f7816 */ /* 0x000fc8000000006f */
[----:B------:R0:W2:Y:S01]  /*da40*/  @!P0 LDG.E.U16 R110, desc[UR52][R106.64] ;  /* 0x000000346a6e8981 */ /* 0x0000a2000c1e1500 */
[----:B------:R-:W-:Y:S01]  /*da50*/  PRMT R112, RZ, 0x7610, R112 ;  /* 0x00007610ff707816 */ /* 0x000fe20000000070 */
[----:B0-----:R-:W-:Y:S02]  /*da60*/  @!P0 IMAD.MOV.U32 R106, RZ, RZ, R98 ;  /* 0x000000ffff6a8224 */ /* 0x001fe400078e0062 */
[----:B------:R-:W-:-:S05]  /*da70*/  @!P0 IMAD.MOV.U32 R107, RZ, RZ, R12 ;  /* 0x000000ffff6b8224 */ /* 0x000fca00078e000c */
[----:B------:R0:W2:Y:S01]  /*da80*/  @!P0 LDG.E.U16 R111, desc[UR52][R106.64] ;  /* 0x000000346a6f8981 */ /* 0x0000a2000c1e1500 */
[----:B------:R-:W-:Y:S01]  /*da90*/  PRMT R113, RZ, 0x7610, R113 ;  /* 0x00007610ff717816 */ /* 0x000fe20000000071 */
[----:B0-----:R-:W-:Y:S01]  /*daa0*/  @!P0 IMAD.MOV.U32 R106, RZ, RZ, R97 ;  /* 0x000000ffff6a8224 */ /* 0x001fe200078e0061 */
[----:B------:R-:W-:-:S05]  /*dab0*/  @!P0 MOV R107, R10 ;  /* 0x0000000a006b8202 */ /* 0x000fca0000000f00 */
[----:B------:R0:W2:Y:S01]  /*dac0*/  @!P0 LDG.E.U16 R112, desc[UR52][R106.64] ;  /* 0x000000346a708981 */ /* 0x0000a2000c1e1500 */
[----:B------:R-:W-:Y:S01]  /*dad0*/  PRMT R114, RZ, 0x7610, R114 ;  /* 0x00007610ff727816 */ /* 0x000fe20000000072 */
[----:B0-----:R-:W-:Y:S02]  /*dae0*/  @!P0 IMAD.MOV.U32 R106, RZ, RZ, R96 ;  /* 0x000000ffff6a8224 */ /* 0x001fe400078e0060 */
[----:B------:R-:W-:-:S05]  /*daf0*/  @!P0 IMAD.MOV.U32 R107, RZ, RZ, R9 ;  /* 0x000000ffff6b8224 */ /* 0x000fca00078e0009 */
[----:B------:R0:W2:Y:S01]  /*db00*/  @!P0 LDG.E.U16 R113, desc[UR52][R106.64] ;  /* 0x000000346a718981 */ /* 0x0000a2000c1e1500 */
[----:B------:R-:W-:Y:S01]  /*db10*/  PRMT R115, RZ, 0x7610, R115 ;  /* 0x00007610ff737816 */ /* 0x000fe20000000073 */
[----:B0-----:R-:W-:Y:S02]  /*db20*/  @!P0 IMAD.MOV.U32 R106, RZ, RZ, R95 ;  /* 0x000000ffff6a8224 */ /* 0x001fe400078e005f */
[----:B------:R-:W-:-:S05]  /*db30*/  @!P0 IMAD.MOV.U32 R107, RZ, RZ, R8 ;  /* 0x000000ffff6b8224 */ /* 0x000fca00078e0008 */
[----:B------:R0:W2:Y:S01]  /*db40*/  @!P0 LDG.E.U16 R114, desc[UR52][R106.64] ;  /* 0x000000346a728981 */ /* 0x0000a2000c1e1500 */
[----:B------:R-:W-:-:S03]  /*db50*/  PRMT R116, RZ, 0x7610, R116 ;  /* 0x00007610ff747816 */ /* 0x000fc60000000074 */
[----:B------:R-:W-:Y:S01]  /*db60*/  STS.U16 [R129+UR51+0x1f00], R235 ;  /* 0x001f00eb81007988 */ /* 0x000fe20008000433 */
[----:B0-----:R-:W-:Y:S01]  /*db70*/  @!P0 MOV R106, R94 ;  /* 0x0000005e006a8202 */ /* 0x001fe20000000f00 */
[----:B------:R-:W-:Y:S02]  /*db80*/  @!P0 IMAD.MOV.U32 R107, RZ, RZ, R7 ;  /* 0x000000ffff6b8224 */ /* 0x000fe400078e0007 */
[----:B------:R-:W-:Y:S04]  /*db90*/  STS.U16 [R129+UR51+0x11f00], R233 ;  /* 0x011f00e981007988 */ /* 0x000fe80008000433 */
[----:B------:R0:W2:Y:S01]  /*dba0*/  @!P0 LDG.E.U16 R115, desc[UR52][R106.64] ;  /* 0x000000346a738981 */ /* 0x0000a2000c1e1500 */
[----:B------:R-:W-:-:S03]  /*dbb0*/  PRMT R121, RZ, 0x7610, R121 ;  /* 0x00007610ff797816 */ /* 0x000fc60000000079 */
[----:B------:R-:W-:Y:S01]  /*dbc0*/  STS.U16 [R129+UR51+0x2300], R203 ;  /* 0x002300cb81007988 */ /* 0x000fe20008000433 */
[----:B0-----:R-:W-:Y:S02]  /*dbd0*/  @!P0 IMAD.MOV.U32 R106, RZ, RZ, R93 ;  /* 0x000000ffff6a8224 */ /* 0x001fe400078e005d */
[----:B------:R-:W-:Y:S01]  /*dbe0*/  @!P0 IMAD.MOV.U32 R107, RZ, RZ, R6 ;  /* 0x000000ffff6b8224 */ /* 0x000fe200078e0006 */
[----:B------:R-:W-:Y:S04]  /*dbf0*/  STS.U16 [R129+UR51+0x12300], R201 ;  /* 0x012300c981007988 */ /* 0x000fe80008000433 */
[----:B------:R-:W-:Y:S04]  /*dc00*/  STS.U16 [R129+UR51+0x2700], R171 ;  /* 0x002700ab81007988 */ /* 0x000fe80008000433 */
[----:B------:R0:W2:Y:S04]  /*dc10*/  @!P0 LDG.E.U16 R116, desc[UR52][R106.64] ;  /* 0x000000346a748981 */ /* 0x0000a8000c1e1500 */
[----:B------:R-:W-:Y:S04]  /*dc20*/  STS.U16 [R129+UR51+0x12700], R169 ;  /* 0x012700a981007988 */ /* 0x000fe80008000433 */
[----:B------:R-:W-:Y:S01]  /*dc30*/  STS.U16 [R129+UR51+0x2b00], R117 ;  /* 0x002b007581007988 */ /* 0x000fe20008000433 */
[----:B0-----:R-:W-:Y:S01]  /*dc40*/  @!P0 IMAD.MOV.U32 R106, RZ, RZ, R89 ;  /* 0x000000ffff6a8224 */ /* 0x001fe200078e0059 */
[----:B------:R-:W-:-:S02]  /*dc50*/  @!P0 MOV R107, R17 ;  /* 0x00000011006b8202 */ /* 0x000fc40000000f00 */
[----:B------:R-:W-:Y:S01]  /*dc60*/  STS.U16 [R129+UR51+0x12b00], R118 ;  /* 0x012b007681007988 */ /* 0x000fe20008000433 */
[----:B------:R-:W-:-:S03]  /*dc70*/  PRMT R122, RZ, 0x7610, R122 ;  /* 0x00007610ff7a7816 */ /* 0x000fc6000000007a */
[----:B------:R-:W-:Y:S04]  /*dc80*/  STS.U16 [R129+UR51+0x2f00], R133 ;  /* 0x002f008581007988 */ /* 0x000fe80008000433 */
[----:B------:R-:W-:Y:S01]  /*dc90*/  STS.U16 [R129+UR51+0x12f00], R134 ;  /* 0x012f008681007988 */ /* 0x000fe20008000433 */
[----:B------:R-:W-:-:S03]  /*dca0*/  LOP3.LUT R128, R0, 0x70, RZ, 0x3c, !PT ;  /* 0x0000007000807812 */ /* 0x000fc600078e3cff */
[----:B------:R-:W-:Y:S04]  /*dcb0*/  STS.U16 [R129+UR51+0x3300], R149 ;  /* 0x0033009581007988 */ /* 0x000fe80008000433 */
[----:B------:R0:W2:Y:S04]  /*dcc0*/  @!P0 LDG.E.U16 R121, desc[UR52][R106.64] ;  /* 0x000000346a798981 */ /* 0x0000a8000c1e1500 */
[----:B------:R-:W-:Y:S04]  /*dcd0*/  STS.U16 [R129+UR51+0x13300], R224 ;  /* 0x013300e081007988 */ /* 0x000fe80008000433 */
[----:B------:R-:W-:Y:S01]  /*dce0*/  STS.U16 [R129+UR51+0x3700], R230 ;  /* 0x003700e681007988 */ /* 0x000fe20008000433 */
[----:B0-----:R-:W-:-:S02]  /*dcf0*/  @!P0 IMAD.MOV.U32 R106, RZ, RZ, R92 ;  /* 0x000000ffff6a8224 */ /* 0x001fc400078e005c */
[----:B------:R-:W-:Y:S01]  /*dd00*/  @!P0 IMAD.MOV.U32 R107, RZ, RZ, R5 ;  /* 0x000000ffff6b8224 */ /* 0x000fe200078e0005 */
[----:B------:R-:W-:Y:S01]  /*dd10*/  STS.U16 [R129+UR51+0x13700], R232 ;  /* 0x013700e881007988 */ /* 0x000fe20008000433 */
[----:B------:R-:W-:-:S03]  /*dd20*/  PRMT R123, RZ, 0x7610, R123 ;  /* 0x00007610ff7b7816 */ /* 0x000fc6000000007b */
[----:B------:R-:W-:Y:S04]  /*dd30*/  STS.U16 [R129+UR51+0x3b00], R238 ;  /* 0x003b00ee81007988 */ /* 0x000fe80008000433 */
[----:B------:R-:W-:Y:S04]  /*dd40*/  STS.U16 [R129+UR51+0x13b00], R240 ;  /* 0x013b00f081007988 */ /* 0x000fe80008000433 */
[----:B------:R-:W-:Y:S04]  /*dd50*/  STS.U16 [R129+UR51+0x3f00], R246 ;  /* 0x003f00f681007988 */ /* 0x000fe80008000433 */
[----:B------:R0:W2:Y:S04]  /*dd60*/  @!P0 LDG.E.U16 R122, desc[UR52][R106.64] ;  /* 0x000000346a7a8981 */ /* 0x0000a8000c1e1500 */
[----:B------:R-:W-:Y:S04]  /*dd70*/  STS.U16 [R129+UR51+0x13f00], R248 ;  /* 0x013f00f881007988 */ /* 0x000fe80008000433 */
[----:B----4-:R-:W-:Y:S01]  /*dd80*/  STS.U16 [R128+UR51+0x380], R193 ;  /* 0x000380c180007988 */ /* 0x010fe20008000433 */
[----:B0-----:R-:W-:-:S02]  /*dd90*/  @!P0 IMAD.MOV.U32 R106, RZ, RZ, R88 ;  /* 0x000000ffff6a8224 */ /* 0x001fc400078e0058 */
[----:B------:R-:W-:Y:S01]  /*dda0*/  @!P0 IMAD.MOV.U32 R107, RZ, RZ, R15 ;  /* 0x000000ffff6b8224 */ /* 0x000fe200078e000f */
[----:B------:R-:W-:Y:S01]  /*ddb0*/  STS.U16 [R128+UR51+0x10380], R195 ;  /* 0x010380c380007988 */ /* 0x000fe20008000433 */
[----:B------:R-:W-:-:S03]  /*ddc0*/  PRMT R124, RZ, 0x7610, R124 ;  /* 0x00007610ff7c7816 */ /* 0x000fc6000000007c */
[----:B------:R-:W-:Y:S04]  /*ddd0*/  STS.U16 [R128+UR51+0x780], R225 ;  /* 0x000780e180007988 */ /* 0x000fe80008000433 */
[----:B------:R-:W-:Y:S04]  /*dde0*/  STS.U16 [R128+UR51+0x10780], R227 ;  /* 0x010780e380007988 */ /* 0x000fe80008000433 */
[----:B------:R-:W-:Y:S04]  /*ddf0*/  STS.U16 [R128+UR51+0xb80], R160 ;  /* 0x000b80a080007988 */ /* 0x000fe80008000433 */
[----:B------:R0:W4:Y:S04]  /*de00*/  @!P0 LDG.E.U16 R123, desc[UR52][R106.64] ;  /* 0x000000346a7b8981 */ /* 0x000128000c1e1500 */
[----:B------:R-:W-:Y:S01]  /*de10*/  STS.U16 [R128+UR51+0x10b80], R161 ;  /* 0x010b80a180007988 */ /* 0x000fe20008000433 */
[----:B------:R-:W-:-:S02]  /*de20*/  PRMT R125, RZ, 0x7610, R125 ;  /* 0x00007610ff7d7816 */ /* 0x000fc4000000007d */
[----:B0-----:R-:W-:Y:S01]  /*de30*/  @!P0 MOV R106, R91 ;  /* 0x0000005b006a8202 */ /* 0x001fe20000000f00 */
[----:B------:R-:W-:-:S05]  /*de40*/  @!P0 IMAD.MOV.U32 R107, RZ, RZ, R4 ;  /* 0x000000ffff6b8224 */ /* 0x000fca00078e0004 */
[----:B------:R0:W4:Y:S01]  /*de50*/  @!P0 LDG.E.U16 R124, desc[UR52][R106.64] ;  /* 0x000000346a7c8981 */ /* 0x000122000c1e1500 */
[----:B------:R-:W-:Y:S01]  /*de60*/  PRMT R126, RZ, 0x7610, R126 ;  /* 0x00007610ff7e7816 */ /* 0x000fe2000000007e */
[----:B0-----:R-:W-:Y:S02]  /*de70*/  @!P0 IMAD.MOV.U32 R106, RZ, RZ, R23 ;  /* 0x000000ffff6a8224 */ /* 0x001fe400078e0017 */
[----:B------:R-:W-:-:S05]  /*de80*/  @!P0 IMAD.MOV.U32 R107, RZ, RZ, R13 ;  /* 0x000000ffff6b8224 */ /* 0x000fca00078e000d */
[----:B------:R0:W4:Y:S01]  /*de90*/  @!P0 LDG.E.U16 R125, desc[UR52][R106.64] ;  /* 0x000000346a7d8981 */ /* 0x000122000c1e1500 */
[----:B------:R-:W-:Y:S01]  /*dea0*/  PRMT R127, RZ, 0x7610, R127 ;  /* 0x00007610ff7f7816 */ /* 0x000fe2000000007f */
[----:B0-----:R-:W-:Y:S01]  /*deb0*/  @!P0 IMAD.MOV.U32 R106, RZ, RZ, R90 ;  /* 0x000000ffff6a8224 */ /* 0x001fe200078e005a */
[----:B------:R-:W-:-:S05]  /*dec0*/  @!P0 MOV R107, R19 ;  /* 0x00000013006b8202 */ /* 0x000fca0000000f00 */
[----:B------:R0:W4:Y:S02]  /*ded0*/  @!P0 LDG.E.U16 R126, desc[UR52][R106.64] ;  /* 0x000000346a7e8981 */ /* 0x000124000c1e1500 */
[----:B0-----:R-:W-:Y:S02]  /*dee0*/  @!P0 IMAD.MOV.U32 R106, RZ, RZ, R21 ;  /* 0x000000ffff6a8224 */ /* 0x001fe400078e0015 */
[----:B------:R-:W-:-:S05]  /*def0*/  @!P0 IMAD.MOV.U32 R107, RZ, RZ, R11 ;  /* 0x000000ffff6b8224 */ /* 0x000fca00078e000b */
[----:B------:R0:W4:Y:S04]  /*df00*/  @!P0 LDG.E.U16 R127, desc[UR52][R106.64] ;  /* 0x000000346a7f8981 */ /* 0x000128000c1e1500 */
[----:B-----5:R1:W-:Y:S04]  /*df10*/  STS.U16 [R128+UR51+0xf80], R158 ;  /* 0x000f809e80007988 */ /* 0x0203e80008000433 */
[----:B---3--:R3:W-:Y:S04]  /*df20*/  STS.U16 [R128+UR51+0x10f80], R159 ;  /* 0x010f809f80007988 */ /* 0x0087e80008000433 */
[----:B--2---:R2:W-:Y:S04]  /*df30*/  STS.U16 [R128+UR51+0x1380], R156 ;  /* 0x0013809c80007988 */ /* 0x0045e80008000433 */
[----:B-1----:R-:W5:Y:S04]  /*df40*/  LDL.LU R158, [R1+0x8e0] ;  /* 0x0008e000019e7983 */ /* 0x002f680000300800 */
[----:B---3--:R-:W3:Y:S04]  /*df50*/  LDL.LU R159, [R1+0x8dc] ;  /* 0x0008dc00019f7983 */ /* 0x008ee80000300800 */
[----:B--2---:R-:W2:Y:S04]  /*df60*/  LDL.LU R156, [R1+0x8d8] ;  /* 0x0008d800019c7983 */ /* 0x004ea80000300800 */
[----:B------:R1:W-:Y:S04]  /*df70*/  STS.U16 [R128+UR51+0x11380], R157 ;  /* 0x0113809d80007988 */ /* 0x0003e80008000433 */
[----:B------:R0:W-:Y:S04]  /*df80*/  STS.U16 [R128+UR51+0x1780], R3 ;  /* 0x0017800380007988 */ /* 0x0001e80008000433 */
[----:B------:R0:W-:Y:S04]  /*df90*/  STS.U16 [R128+UR51+0x11780], R2 ;  /* 0x0117800280007988 */ /* 0x0001e80008000433 */
[----:B-1----:R-:W2:Y:S04]  /*dfa0*/  LDL.LU R157, [R1+0x8d4] ;  /* 0x0008d400019d7983 */ /* 0x002ea80000300800 */
[----:B0-----:R-:W2:Y:S04]  /*dfb0*/  LDL.LU R3, [R1+0x8d0] ;  /* 0x0008d00001037983 */ /* 0x001ea80000300800 */
[----:B------:R-:W4:Y:S04]  /*dfc0*/  LDL.LU R2, [R1+0x8cc] ;  /* 0x0008cc0001027983 */ /* 0x000f280000300800 */
[----:B------:R-:W-:Y:S04]  /*dfd0*/  STS.U16 [R128+UR51+0x1b80], R104 ;  /* 0x001b806880007988 */ /* 0x000fe80008000433 */
[----:B------:R0:W-:Y:S04]  /*dfe0*/  STS.U16 [R128+UR51+0x11b80], R105 ;  /* 0x011b806980007988 */ /* 0x0001e80008000433 */
[----:B------:R-:W-:Y:S04]  /*dff0*/  STS.U16 [R128+UR51+0x1f80], R231 ;  /* 0x001f80e780007988 */ /* 0x000fe80008000433 */
[----:B------:R-:W-:Y:S01]  /*e000*/  STS.U16 [R128+UR51+0x11f80], R229 ;  /* 0x011f80e580007988 */ /* 0x000fe20008000433 */
[----:B0-----:R-:W0:Y:S03]  /*e010*/  LDC R105, c[0x0][0x238] ;  /* 0x00008e00ff697b82 */ /* 0x001e260000000800 */
        /* <DEDUP_REMOVED lines=16> */
[----:B------:R-:W3:Y:S01]  /*e120*/  LDL.LU R104, [R1+0x8c8] ;  /* 0x0008c80001687983 */ /* 0x000ee20000300800 */
[----:B----4-:R-:W-:-:S03]  /*e130*/  LOP3.LUT R106, R2, 0x20, RZ, 0x3c, !PT ;  /* 0x00000020026a7812 */ /* 0x010fc600078e3cff */
        /* <DEDUP_REMOVED lines=8> */
[----:B------:R1:W-:Y:S04]  /*e1c0*/  STS.U16 [R106+UR51+0x20d00], R123 ;  /* 0x020d007b6a007988 */ /* 0x0003e80008000433 */
[----:B------:R-:W-:Y:S04]  /*e1d0*/  STS.U16 [R107+UR51+0x20200], R110 ;  /* 0x0202006e6b007988 */ /* 0x000fe80008000433 */
[----:B------:R-:W-:Y:S01]  /*e1e0*/  STS.U16 [R107+UR51+0x20600], R114 ;  /* 0x020600726b007988 */ /* 0x000fe20008000433 */
[----:B-1----:R-:W-:-:S03]  /*e1f0*/  LOP3.LUT R106, R2, 0x60, RZ, 0x3c, !PT ;  /* 0x00000060026a7812 */ /* 0x002fc600078e3cff */
[----:B------:R-:W-:Y:S04]  /*e200*/  STS.U16 [R107+UR51+0x20a00], R124 ;  /* 0x020a007c6b007988 */ /* 0x000fe80008000433 */
[----:B------:R-:W-:Y:S04]  /*e210*/  STS.U16 [R107+UR51+0x20e00], R125 ;  /* 0x020e007d6b007988 */ /* 0x000fe80008000433 */
[----:B------:R-:W-:Y:S04]  /*e220*/  STS.U16 [R106+UR51+0x20300], R111 ;  /* 0x0203006f6a007988 */ /* 0x000fe80008000433 */
[----:B------:R-:W-:Y:S04]  /*e230*/  STS.U16 [R106+UR51+0x20700], R115 ;  /* 0x020700736a007988 */ /* 0x000fe80008000433 */
[----:B------:R-:W-:Y:S04]  /*e240*/  STS.U16 [R106+UR51+0x20b00], R126 ;  /* 0x020b007e6a007988 */ /* 0x000fe80008000433 */
[----:B------:R1:W-:Y:S01]  /*e250*/  STS.U16 [R106+UR51+0x20f00], R127 ;  /* 0x020f007f6a007988 */ /* 0x0003e20008000433 */
[----:B0-----:R-:W-:Y:S01]  /*e260*/  IMAD.SHL.U32 R105, R105, 0x80, RZ ;  /* 0x0000008069697824 */ /* 0x001fe200078e00ff */
[----:B------:R0:W-:Y:S06]  /*e270*/  MEMBAR.ALL.CTA ;  /* 0x0000000000007992 */ /* 0x0001ec0000008000 */
[----:B0-----:R-:W0:Y:S04]  /*e280*/  FENCE.VIEW.ASYNC.S ;  /* 0x00000000000073c6 */ /* 0x001e280000000000 */
[----:B-1----:R-:W4:Y:S04]  /*e290*/  LDL R106, [R1+0x8b8] ;  /* 0x0008b800016a7983 */ /* 0x002f280000100800 */
[----:B------:R-:W2:Y:S04]  /*e2a0*/  LDL.LU R174, [R1+0x88c] ;  /* 0x00088c0001ae7983 */ /* 0x000ea80000300800 */
[----:B------:R-:W5:Y:S04]  /*e2b0*/  LDL.LU R161, [R1+0x884] ;  /* 0x0008840001a17983 */ /* 0x000f680000300800 */
[----:B------:R-:W3:Y:S04]  /*e2c0*/  LDL.LU R172, [R1+0x87c] ;  /* 0x00087c0001ac7983 */ /* 0x000ee80000300800 */
[----:B------:R-:W4:Y:S04]  /*e2d0*/  LDL.LU R151, [R1+0x874] ;  /* 0x0008740001977983 */ /* 0x000f280000300800 */
[----:B------:R-:W4:Y:S04]  /*e2e0*/  LDL.LU R138, [R1+0x86c] ;  /* 0x00086c00018a7983 */ /* 0x000f280000300800 */
[----:B------:R-:W4:Y:S04]  /*e2f0*/  LDL.LU R193, [R1+0x864] ;  /* 0x0008640001c17983 */ /* 0x000f280000300800 */
[----:B------:R-:W4:Y:S04]  /*e300*/  LDL.LU R155, [R1+0x888] ;  /* 0x00088800019b7983 */ /* 0x000f280000300800 */
[----:B------:R-:W4:Y:S04]  /*e310*/  LDL.LU R195, [R1+0x85c] ;  /* 0x00085c0001c37983 */ /* 0x000f280000300800 */
[----:B------:R-:W4:Y:S04]  /*e320*/  LDL.LU R225, [R1+0x880] ;  /* 0x0008800001e17983 */ /* 0x000f280000300800 */
[----:B------:R-:W4:Y:S04]  /*e330*/  LDL.LU R227, [R1+0x854] ;  /* 0x0008540001e37983 */ /* 0x000f280000300800 */
[----:B------:R-:W4:Y:S01]  /*e340*/  LDL.LU R150, [R1+0x878] ;  /* 0x0008780001967983 */ /* 0x000f220000300800 */
[----:B------:R-:W-:-:S03]  /*e350*/  IMAD.SHL.U32 R105, R105, 0x2, RZ ;  /* 0x0000000269697824 */ /* 0x000fc600078e00ff */
[----:B------:R-:W4:Y:S04]  /*e360*/  LDL.LU R160, [R1+0x84c] ;  /* 0x00084c0001a07983 */ /* 0x000f280000300800 */
[----:B------:R-:W4:Y:S04]  /*e370*/  LDL.LU R163, [R1+0x870] ;  /* 0x0008700001a37983 */ /* 0x000f280000300800 */
[----:B------:R-:W4:Y:S01]  /*e380*/  LDL.LU R137, [R1+0x844] ;  /* 0x0008440001897983 */ /* 0x000f220000300800 */
[----:B0-----:R-:W-:Y:S01]  /*e390*/  BAR.SYNC.DEFER_BLOCKING 0x0 ;  /* 0x0000000000007b1d */ /* 0x001fe20000010000 */
[----:B-----5:R-:W-:-:S05]  /*e3a0*/  IADD3 R161, P2, R161, R105, RZ ;  /* 0x00000069a1a17210 */ /* 0x020fca0007f5e0ff */
[----:B------:R0:W-:Y:S04]  /*e3b0*/  STL [R1+0x884], R161 ;  /* 0x000884a101007387 */ /* 0x0001e80000100800 */
[----:B0-----:R-:W5:Y:S01]  /*e3c0*/  LDL.LU R161, [R1+0x868] ;  /* 0x0008680001a17983 */ /* 0x001f620000300800 */
[-C--:B------:R-:W-:Y:S02]  /*e3d0*/  IADD3 R158, P1, R158, R105.reuse, RZ ;  /* 0x000000699e9e7210 */ /* 0x080fe40007f3e0ff */
[----:B---3--:R-:W-:-:S03]  /*e3e0*/  IADD3 R172, P3, R172, R105, RZ ;  /* 0x00000069acac7210 */ /* 0x008fc60007f7e0ff */
[----:B------:R-:W-:Y:S01]  /*e3f0*/  IMAD.X R159, R159, 0x1, R104, P1 ;  /* 0x000000019f9f7824 */ /* 0x000fe200008e0668 */
[-C--:B--2---:R-:W-:Y:S02]  /*e400*/  IADD3 R174, P1, R174, R105.reuse, RZ ;  /* 0x00000069aeae7210 */ /* 0x084fe40007f3e0ff */
[-C--:B----4-:R-:W-:Y:S02]  /*e410*/  IADD3 R151, P4, R151, R105.reuse, RZ ;  /* 0x0000006997977210 */ /* 0x090fe40007f9e0ff */
[-C--:B------:R-:W-:Y:S01]  /*e420*/  IADD3 R193, P6, R193, R105.reuse, RZ ;  /* 0x00000069c1c17210 */ /* 0x080fe20007fde0ff */
[----:B------:R-:W-:Y:S01]  /*e430*/  STL [R1+0x88c], R174 ;  /* 0x00088cae01007387 */ /* 0x000fe20000100800 */
[----:B------:R-:W-:-:S03]  /*e440*/  IADD3 R138, P5, R138, R105, RZ ;  /* 0x000000698a8a7210 */ /* 0x000fc60007fbe0ff */
[----:B------:R-:W2:Y:S01]  /*e450*/  LDL.LU R189, [R1+0x83c] ;  /* 0x00083c0001bd7983 */ /* 0x000ea20000300800 */
[----:B------:R-:W-:-:S03]  /*e460*/  IMAD.X R155, R155, 0x1, R104, P1 ;  /* 0x000000019b9b7824 */ /* 0x000fc600008e0668 */
[----:B------:R-:W-:Y:S04]  /*e470*/  STL [R1+0x87c], R172 ;  /* 0x00087cac01007387 */ /* 0x000fe80000100800 */
[----:B------:R-:W-:Y:S04]  /*e480*/  STL [R1+0x874], R151 ;  /* 0x0008749701007387 */ /* 0x000fe80000100800 */
[----:B------:R0:W-:Y:S04]  /*e490*/  STL [R1+0x864], R193 ;  /* 0x000864c101007387 */ /* 0x0001e80000100800 */
[----:B------:R1:W-:Y:S01]  /*e4a0*/  STL [R1+0x86c], R138 ;  /* 0x00086c8a01007387 */ /* 0x0003e20000100800 */
[----:B------:R-:W-:-:S03]  /*e4b0*/  IADD3 R195, P1, R195, R105, RZ ;  /* 0x00000069c3c37210 */ /* 0x000fc60007f3e0ff */
[----:B0-----:R-:W3:Y:S04]  /*e4c0*/  LDL.LU R193, [R1+0x860] ;  /* 0x0008600001c17983 */ /* 0x001ee80000300800 */
[----:B-1----:R-:W4:Y:S04]  /*e4d0*/  LDL.LU R138, [R1+0x834] ;  /* 0x00083400018a7983 */ /* 0x002f280000300800 */
[----:B------:R0:W-:Y:S01]  /*e4e0*/  STL [R1+0x888], R155 ;  /* 0x0008889b01007387 */ /* 0x0001e20000100800 */
[----:B------:R-:W-:Y:S01]  /*e4f0*/  IMAD.X R225, R225, 0x1, R104, P2 ;  /* 0x00000001e1e17824 */ /* 0x000fe200010e0668 */
[----:B------:R-:W-:-:S02]  /*e500*/  IADD3 R227, P2, R227, R105, RZ ;  /* 0x00000069e3e37210 */ /* 0x000fc40007f5e0ff */
[----:B0-----:R-:W4:Y:S04]  /*e510*/  LDL.LU R155, [R1+0x858] ;  /* 0x00085800019b7983 */ /* 0x001f280000300800 */
[----:B------:R-:W4:Y:S04]  /*e520*/  LDL.LU R191, [R1+0x82c] ;  /* 0x00082c0001bf7983 */ /* 0x000f280000300800 */
[----:B------:R0:W-:Y:S01]  /*e530*/  STL [R1+0x85c], R195 ;  /* 0x00085cc301007387 */ /* 0x0001e20000100800 */
[----:B------:R-:W-:-:S03]  /*e540*/  IADD3.X R150, R150, R104, RZ, P3, !PT ;  /* 0x0000006896967210 */ /* 0x000fc60001ffe4ff */
[----:B0-----:R-:W4:Y:S04]  /*e550*/  LDL.LU R195, [R1+0x850] ;  /* 0x0008500001c37983 */ /* 0x001f280000300800 */
[----:B------:R0:W-:Y:S01]  /*e560*/  STL [R1+0x880], R225 ;  /* 0x000880e101007387 */ /* 0x0001e20000100800 */
[-C--:B------:R-:W-:Y:S01]  /*e570*/  IADD3 R160, P3, R160, R105.reuse, RZ ;  /* 0x00000069a0a07210 */ /* 0x080fe20007f7e0ff */
[----:B------:R-:W-:Y:S02]  /*e580*/  IMAD.X R163, R163, 0x1, R104, P4 ;  /* 0x00000001a3a37824 */ /* 0x000fe400020e0668 */
[----:B0-----:R-:W4:Y:S04]  /*e590*/  LDL.LU R225, [R1+0x824] ;  /* 0x0008240001e17983 */ /* 0x001f280000300800 */
[----:B------:R-:W4:Y:S04]  /*e5a0*/  LDL.LU R151, [R1+0x848] ;  /* 0x0008480001977983 */ /* 0x000f280000300800 */
[----:B------:R0:W-:Y:S01]  /*e5b0*/  STL [R1+0x854], R227 ;  /* 0x000854e301007387 */ /* 0x0001e20000100800 */
[----:B------:R-:W-:-:S03]  /*e5c0*/  IADD3 R137, P4, R137, R105, RZ ;  /* 0x0000006989897210 */ /* 0x000fc60007f9e0ff */
[----:B0-----:R-:W4:Y:S04]  /*e5d0*/  LDL.LU R227, [R1+0x81c] ;  /* 0x00081c0001e37983 */ /* 0x001f280000300800 */
[----:B------:R-:W4:Y:S04]  /*e5e0*/  LDL.LU R221, [R1+0x840] ;  /* 0x0008400001dd7983 */ /* 0x000f280000300800 */
[----:B------:R-:W4:Y:S04]  /*e5f0*/  LDL.LU R223, [R1+0x814] ;  /* 0x0008140001df7983 */ /* 0x000f280000300800 */
[----:B------:R-:W-:Y:S04]  /*e600*/  STL [R1+0x878], R150 ;  /* 0x0008789601007387 */ /* 0x000fe80000100800 */
[----:B------:R-:W4:Y:S04]  /*e610*/  LDL.LU R178, [R1+0x838] ;  /* 0x0008380001b27983 */ /* 0x000f280000300800 */
[----:B------:R0:W-:Y:S04]  /*e620*/  STL [R1+0x84c], R160 ;  /* 0x00084ca001007387 */ /* 0x0001e80000100800 */
[----:B0-----:R-:W4:Y:S04]  /*e630*/  LDL.LU R160, [R1+0x80c] ;  /* 0x00080c0001a07983 */ /* 0x001f280000300800 */
[----:B------:R-:W4:Y:S04]  /*e640*/  LDL.LU R176, [R1+0x830] ;  /* 0x0008300001b07983 */ /* 0x000f280000300800 */
[----:B------:R0:W-:Y:S04]  /*e650*/  STL [R1+0x870], R163 ;  /* 0x000870a301007387 */ /* 0x0001e80000100800 */
[----:B0-----:R-:W4:Y:S04]  /*e660*/  LDL.LU R163, [R1+0x804] ;  /* 0x0008040001a37983 */ /* 0x001f280000300800 */
[----:B------:R-:W4:Y:S04]  /*e670*/  LDL.LU R174, [R1+0x828] ;  /* 0x0008280001ae7983 */ /* 0x000f280000300800 */
[----:B------:R0:W-:Y:S04]  /*e680*/  STL [R1+0x844], R137 ;  /* 0x0008448901007387 */ /* 0x0001e80000100800 */
[----:B0-----:R-:W4:Y:S04]  /*e690*/  LDL.LU R137, [R1+0x7fc] ;  /* 0x0007fc0001897983 */ /* 0x001f280000300800 */
[----:B------:R-:W4:Y:S04]  /*e6a0*/  LDL.LU R172, [R1+0x820] ;  /* 0x0008200001ac7983 */ /* 0x000f280000300800 */
[----:B------:R-:W4:Y:S01]  /*e6b0*/  LDL.LU R150, [R1+0x7f4] ;  /* 0x0007f40001967983 */ /* 0x000f220000300800 */
[----:B-----5:R-:W-:-:S05]  /*e6c0*/  IMAD.X R161, R161, 0x1, R104, P5 ;  /* 0x00000001a1a17824 */ /* 0x020fca00028e0668 */
[----:B------:R0:W-:Y:S04]  /*e6d0*/  STL [R1+0x868], R161 ;  /* 0x000868a101007387 */ /* 0x0001e80000100800 */
[----:B0-----:R-:W5:Y:S01]  /*e6e0*/  LDL.LU R161, [R1+0x818] ;  /* 0x0008180001a17983 */ /* 0x001f620000300800 */
[-C--:B--2---:R-:W-:Y:S01]  /*e6f0*/  IADD3 R189, P5, R189, R105.reuse, RZ ;  /* 0x00000069bdbd7210 */ /* 0x084fe20007fbe0ff */
[----:B---3--:R-:W-:Y:S01]  /*e700*/  IMAD.X R193, R193, 0x1, R104, P6 ;  /* 0x00000001c1c17824 */ /* 0x008fe200030e0668 */
[----:B----4-:R-:W-:-:S04]  /*e710*/  IADD3 R138, P6, R138, R105, RZ ;  /* 0x000000698a8a7210 */ /* 0x010fc80007fde0ff */
[----:B------:R0:W-:Y:S04]  /*e720*/  STL [R1+0x860], R193 ;  /* 0x000860c101007387 */ /* 0x0001e80000100800 */
[----:B------:R-:W-:Y:S04]  /*e730*/  STL [R1+0x83c], R189 ;  /* 0x00083cbd01007387 */ /* 0x000fe80000100800 */
[----:B0-----:R-:W2:Y:S01]  /*e740*/  LDL.LU R193, [R1+0x7ec] ;  /* 0x0007ec0001c17983 */ /* 0x001ea20000300800 */
[----:B------:R-:W-:-:S03]  /*e750*/  IMAD.X R155, R155, 0x1, R104, P1 ;  /* 0x000000019b9b7824 */ /* 0x000fc600008e0668 */
[----:B------:R0:W-:Y:S01]  /*e760*/  STL [R1+0x834], R138 ;  /* 0x0008348a01007387 */ /* 0x0001e20000100800 */
[----:B------:R-:W-:-:S03]  /*e770*/  IADD3 R191, P1, R191, R105, RZ ;  /* 0x00000069bfbf7210 */ /* 0x000fc60007f3e0ff */
[----:B0-----:R-:W3:Y:S04]  /*e780*/  LDL.LU R138, [R1+0x810] ;  /* 0x00081000018a7983 */ /* 0x001ee80000300800 */
[----:B------:R0:W-:Y:S01]  /*e790*/  STL [R1+0x858], R155 ;  /* 0x0008589b01007387 */ /* 0x0001e20000100800 */
[----:B------:R-:W-:-:S03]  /*e7a0*/  IADD3.X R195, R195, R104, RZ, P2, !PT ;  /* 0x00000068c3c37210 */ /* 0x000fc600017fe4ff */
[----:B0-----:R-:W4:Y:S04]  /*e7b0*/  LDL.LU R155, [R1+0x7e4] ;  /* 0x0007e400019b7983 */ /* 0x001f280000300800 */
[----:B------:R0:W-:Y:S01]  /*e7c0*/  STL [R1+0x850], R195 ;  /* 0x000850c301007387 */ /* 0x0001e20000100800 */
[-C--:B------:R-:W-:Y:S01]  /*e7d0*/  IADD3 R225, P2, R225, R105.reuse, RZ ;  /* 0x00000069e1e17210 */ /* 0x080fe20007f5e0ff */
[--C-:B------:R-:W-:Y:S02]  /*e7e0*/  IMAD.X R151, R151, 0x1, R104.reuse, P3 ;  /* 0x0000000197977824 */ /* 0x100fe400018e0668 */
[----:B0-----:R-:W4:Y:S04]  /*e7f0*/  LDL.LU R195, [R1+0x808] ;  /* 0x0008080001c37983 */ /* 0x001f280000300800 */
[----:B------:R-:W-:Y:S04]  /*e800*/  STL [R1+0x82c], R191 ;  /* 0x00082cbf01007387 */ /* 0x000fe80000100800 */
[----:B------:R0:W-:Y:S01]  /*e810*/  STL [R1+0x824], R225 ;  /* 0x000824e101007387 */ /* 0x0001e20000100800 */
[----:B------:R-:W-:Y:S01]  /*e820*/  IADD3 R227, P3, R227, R105, RZ ;  /* 0x00000069e3e37210 */ /* 0x000fe20007f7e0ff */
[----:B------:R-:W-:-:S02]  /*e830*/  IMAD.X R221, R221, 0x1, R104, P4 ;  /* 0x00000001dddd7824 */ /* 0x000fc400020e0668 */
[----:B0-----:R-:W4:Y:S01]  /*e840*/  LDL.LU R225, [R1+0x7dc] ;  /* 0x0007dc0001e17983 */ /* 0x001f220000300800 */
[----:B------:R-:W-:-:S03]  /*e850*/  IADD3 R223, P4, R223, R105, RZ ;  /* 0x00000069dfdf7210 */ /* 0x000fc60007f9e0ff */
[----:B------:R0:W-:Y:S01]  /*e860*/  STL [R1+0x848], R151 ;  /* 0x0008489701007387 */ /* 0x0001e20000100800 */
[----:B------:R-:W-:-:S03]  /*e870*/  IMAD.X R178, R178, 0x1, R104, P5 ;  /* 0x00000001b2b27824 */ /* 0x000fc600028e0668 */
[----:B0-----:R-:W4:Y:S04]  /*e880*/  LDL.LU R151, [R1+0x800] ;  /* 0x0008000001977983 */ /* 0x001f280000300800 */
[----:B------:R0:W-:Y:S01]  /*e890*/  STL [R1+0x81c], R227 ;  /* 0x00081ce301007387 */ /* 0x0001e20000100800 */
[-C--:B------:R-:W-:Y:S01]  /*e8a0*/  IADD3 R160, P5, R160, R105.reuse, RZ ;  /* 0x00000069a0a07210 */ /* 0x080fe20007fbe0ff */
[----:B------:R-:W-:Y:S02]  /*e8b0*/  IMAD.X R176, R176, 0x1, R104, P6 ;  /* 0x00000001b0b07824 */ /* 0x000fe400030e0668 */
[----:B0-----:R-:W4:Y:S04]  /*e8c0*/  LDL.LU R227, [R1+0x7d4] ;  /* 0x0007d40001e37983 */ /* 0x001f280000300800 */
[----:B------:R-:W-:Y:S04]  /*e8d0*/  STL [R1+0x840], R221 ;  /* 0x000840dd01007387 */ /* 0x000fe80000100800 */
[----:B------:R0:W-:Y:S01]  /*e8e0*/  STL [R1+0x80c], R160 ;  /* 0x00080ca001007387 */ /* 0x0001e20000100800 */
[----:B------:R-:W-:-:S03]  /*e8f0*/  IADD3 R163, P6, R163, R105, RZ ;  /* 0x00000069a3a37210 */ /* 0x000fc60007fde0ff */
[----:B------:R-:W-:Y:S01]  /*e900*/  STL [R1+0x814], R223 ;  /* 0x000814df01007387 */ /* 0x000fe20000100800 */
[----:B------:R-:W-:-:S03]  /*e910*/  IADD3.X R174, R174, R104, RZ, P1, !PT ;  /* 0x00000068aeae7210 */ /* 0x000fc60000ffe4ff */
[----:B0-----:R-:W4:Y:S04]  /*e920*/  LDL.LU R160, [R1+0x7f8] ;  /* 0x0007f80001a07983 */ /* 0x001f280000300800 */
[----:B------:R-:W-:Y:S04]  /*e930*/  STL [R1+0x838], R178 ;  /* 0x000838b201007387 */ /* 0x000fe80000100800 */
[----:B------:R0:W-:Y:S01]  /*e940*/  STL [R1+0x804], R163 ;  /* 0x000804a301007387 */ /* 0x0001e20000100800 */
[----:B------:R-:W-:Y:S01]  /*e950*/  IADD3 R137, P1, R137, R105, RZ ;  /* 0x0000006989897210 */ /* 0x000fe20007f3e0ff */
[----:B------:R-:W-:-:S02]  /*e960*/  IMAD.X R172, R172, 0x1, R104, P2 ;  /* 0x00000001acac7824 */ /* 0x000fc400010e0668 */
[----:B0-----:R-:W4:Y:S04]  /*e970*/  LDL.LU R163, [R1+0x7cc] ;  /* 0x0007cc0001a37983 */ /* 0x001f280000300800 */
[----:B------:R-:W-:Y:S01]  /*e980*/  STL [R1+0x830], R176 ;  /* 0x000830b001007387 */ /* 0x000fe20000100800 */
[----:B------:R-:W-:-:S03]  /*e990*/  IADD3 R150, P2, R150, R105, RZ ;  /* 0x0000006996967210 */ /* 0x000fc60007f5e0ff */
[----:B------:R0:W-:Y:S04]  /*e9a0*/  STL [R1+0x7fc], R137 ;  /* 0x0007fc8901007387 */ /* 0x0001e80000100800 */
[----:B0-----:R-:W4:Y:S04]  /*e9b0*/  LDL.LU R137, [R1+0x7f0] ;  /* 0x0007f00001897983 */ /* 0x001f280000300800 */
[----:B------:R-:W-:Y:S04]  /*e9c0*/  STL [R1+0x828], R174 ;  /* 0x000828ae01007387 */ /* 0x000fe80000100800 */
[----:B------:R-:W4:Y:S04]  /*e9d0*/  LDL.LU R139, [R1+0x7c4] ;  /* 0x0007c400018b7983 */ /* 0x000f280000300800 */
[----:B------:R-:W-:Y:S04]  /*e9e0*/  STL [R1+0x820], R172 ;  /* 0x000820ac01007387 */ /* 0x000fe80000100800 */
[----:B------:R-:W4:Y:S04]  /*e9f0*/  LDL.LU R189, [R1+0x7e8] ;  /* 0x0007e80001bd7983 */ /* 0x000f280000300800 */
[----:B------:R-:W-:Y:S01]  /*ea00*/  STL [R1+0x7f4], R150 ;  /* 0x0007f49601007387 */ /* 0x000fe20000100800 */
[----:B-----5:R-:W-:-:S05]  /*ea10*/  IMAD.X R161, R161, 0x1, R104, P3 ;  /* 0x00000001a1a17824 */ /* 0x020fca00018e0668 */
[----:B------:R0:W-:Y:S04]  /*ea20*/  STL [R1+0x818], R161 ;  /* 0x000818a101007387 */ /* 0x0001e80000100800 */
[----:B0-----:R-:W5:Y:S04]  /*ea30*/  LDL.LU R161, [R1+0x7bc] ;  /* 0x0007bc0001a17983 */ /* 0x001f680000300800 */
[----:B------:R-:W5:Y:S01]  /*ea40*/  LDL.LU R150, [R1+0x7e0] ;  /* 0x0007e00001967983 */ /* 0x000f620000300800 */
[----:B--2---:R-:W-:-:S05]  /*ea50*/  IADD3 R193, P3, R193, R105, RZ ;  /* 0x00000069c1c17210 */ /* 0x004fca0007f7e0ff */
[----:B------:R0:W-:Y:S01]  /*ea60*/  STL [R1+0x7ec], R193 ;  /* 0x0007ecc101007387 */ /* 0x0001e20000100800 */
[----:B---3--:R-:W-:-:S03]  /*ea70*/  IMAD.X R138, R138, 0x1, R104, P4 ;  /* 0x000000018a8a7824 */ /* 0x008fc600020e0668 */
[----:B0-----:R-:W2:Y:S04]  /*ea80*/  LDL.LU R193, [R1+0x7b4] ;  /* 0x0007b40001c17983 */ /* 0x001ea80000300800 */
[----:B------:R-:W3:Y:S01]  /*ea90*/  LDL.LU R191, [R1+0x7d8] ;  /* 0x0007d80001bf7983 */ /* 0x000ee20000300800 */
[----:B----4-:R-:W-:-:S05]  /*eaa0*/  IADD3 R155, P4, R155, R105, RZ ;  /* 0x000000699b9b7210 */ /* 0x010fca0007f9e0ff */
[----:B------:R0:W-:Y:S04]  /*eab0*/  STL [R1+0x7e4], R155 ;  /* 0x0007e49b01007387 */ /* 0x0001e80000100800 */
[----:B------:R-:W-:Y:S01]  /*eac0*/  STL [R1+0x810], R138 ;  /* 0x0008108a01007387 */ /* 0x000fe20000100800 */
[----:B------:R-:W-:-:S03]  /*ead0*/  IMAD.X R195, R195, 0x1, R104, P5 ;  /* 0x00000001c3c37824 */ /* 0x000fc600028e0668 */
[----:B0-----:R-:W4:Y:S04]  /*eae0*/  LDL.LU R155, [R1+0x7ac] ;  /* 0x0007ac00019b7983 */ /* 0x001f280000300800 */
[----:B------:R0:W-:Y:S04]  /*eaf0*/  STL [R1+0x808], R195 ;  /* 0x000808c301007387 */ /* 0x0001e80000100800 */
[----:B0-----:R-:W4:Y:S01]  /*eb00*/  LDL.LU R195, [R1+0x7d0] ;  /* 0x0007d00001c37983 */ /* 0x001f220000300800 */
[----:B------:R-:W-:-:S03]  /*eb10*/  IADD3 R225, P5, R225, R105, RZ ;  /* 0x00000069e1e17210 */ /* 0x000fc60007fbe0ff */
[----:B------:R-:W4:Y:S04]  /*eb20*/  LDL.LU R138, [R1+0x7a4] ;  /* 0x0007a400018a7983 */ /* 0x000f280000300800 */
[----:B------:R0:W-:Y:S01]  /*eb30*/  STL [R1+0x7dc], R225 ;  /* 0x0007dce101007387 */ /* 0x0001e20000100800 */
[----:B------:R-:W-:-:S03]  /*eb40*/  IADD3.X R151, R151, R104, RZ, P6, !PT ;  /* 0x0000006897977210 */ /* 0x000fc600037fe4ff */
[----:B0-----:R-:W4:Y:S04]  /*eb50*/  LDL.LU R225, [R1+0x7c8] ;  /* 0x0007c80001e17983 */ /* 0x001f280000300800 */
[----:B------:R-:W4:Y:S04]  /*eb60*/  LDL.LU R221, [R1+0x79c] ;  /* 0x00079c0001dd7983 */ /* 0x000f280000300800 */
[----:B------:R-:W4:Y:S01]  /*eb70*/  LDL.LU R223, [R1+0x7c0] ;  /* 0x0007c00001df7983 */ /* 0x000f220000300800 */
[----:B------:R-:W-:-:S03]  /*eb80*/  IADD3 R227, P6, R227, R105, RZ ;  /* 0x00000069e3e37210 */ /* 0x000fc60007fde0ff */
[----:B------:R-:W-:Y:S04]  /*eb90*/  STL [R1+0x800], R151 ;  /* 0x0008009701007387 */ /* 0x000fe80000100800 */
[----:B------:R-:W4:Y:S04]  /*eba0*/  LDL.LU R178, [R1+0x794] ;  /* 0x0007940001b27983 */ /* 0x000f280000300800 */
[----:B------:R0:W-:Y:S01]  /*ebb0*/  STL [R1+0x7d4], R227 ;  /* 0x0007d4e301007387 */ /* 0x0001e20000100800 */
[----:B------:R-:W-:-:S03]  /*ebc0*/  IMAD.X R160, R160, 0x1, R104, P1 ;  /* 0x00000001a0a07824 */ /* 0x000fc600008e0668 */
[----:B0-----:R-:W4:Y:S04]  /*ebd0*/  LDL.LU R227, [R1+0x7b8] ;  /* 0x0007b80001e37983 */ /* 0x001f280000300800 */
[----:B------:R-:W4:Y:S04]  /*ebe0*/  LDL.LU R176, [R1+0x78c] ;  /* 0x00078c0001b07983 */ /* 0x000f280000300800 */
[----:B------:R0:W-:Y:S01]  /*ebf0*/  STL [R1+0x7f8], R160 ;  /* 0x0007f8a001007387 */ /* 0x0001e20000100800 */
[----:B------:R-:W-:-:S03]  /*ec00*/  IADD3 R163, P1, R163, R105, RZ ;  /* 0x00000069a3a37210 */ /* 0x000fc60007f3e0ff */
[----:B0-----:R-:W4:Y:S04]  /*ec10*/  LDL.LU R160, [R1+0x7b0] ;  /* 0x0007b00001a07983 */ /* 0x001f280000300800 */
[----:B------:R-:W4:Y:S04]  /*ec20*/  LDL.LU R174, [R1+0x784] ;  /* 0x0007840001ae7983 */ /* 0x000f280000300800 */
[----:B------:R0:W-:Y:S01]  /*ec30*/  STL [R1+0x7cc], R163 ;  /* 0x0007cca301007387 */ /* 0x0001e20000100800 */
[----:B------:R-:W-:-:S03]  /*ec40*/  IMAD.X R137, R137, 0x1, R104, P2 ;  /* 0x0000000189897824 */ /* 0x000fc600010e0668 */
[----:B0-----:R-:W4:Y:S04]  /*ec50*/  LDL.LU R163, [R1+0x7a8] ;  /* 0x0007a80001a37983 */ /* 0x001f280000300800 */
[----:B------:R-:W4:Y:S01]  /*ec60*/  LDL.LU R172, [R1+0x77c] ;  /* 0x00077c0001ac7983 */ /* 0x000f220000300800 */
[----:B------:R-:W-:-:S03]  /*ec70*/  IADD3 R139, P2, R139, R105, RZ ;  /* 0x000000698b8b7210 */ /* 0x000fc60007f5e0ff */
[----:B------:R-:W4:Y:S04]  /*ec80*/  LDL.LU R151, [R1+0x7a0] ;  /* 0x0007a00001977983 */ /* 0x000f280000300800 */
[----:B------:R0:W-:Y:S01]  /*ec90*/  STL [R1+0x7f0], R137 ;  /* 0x0007f08901007387 */ /* 0x0001e20000100800 */
[----:B------:R-:W-:-:S03]  /*eca0*/  IMAD.X R189, R189, 0x1, R104, P3 ;  /* 0x00000001bdbd7824 */ /* 0x000fc600018e0668 */
[----:B0-----:R-:W4:Y:S01]  /*ecb0*/  LDL.LU R137, [R1+0x774] ;  /* 0x0007740001897983 */ /* 0x001f220000300800 */
[----:B-----5:R-:W-:-:S05]  /*ecc0*/  IADD3 R161, P3, R161, R105, RZ ;  /* 0x00000069a1a17210 */ /* 0x020fca0007f7e0ff */
[----:B------:R0:W-:Y:S04]  /*ecd0*/  STL [R1+0x7bc], R161 ;  /* 0x0007bca101007387 */ /* 0x0001e80000100800 */
[----:B------:R-:W-:Y:S04]  /*ece0*/  STL [R1+0x7c4], R139 ;  /* 0x0007c48b01007387 */ /* 0x000fe80000100800 */
[----:B0-----:R-:W5:Y:S01]  /*ecf0*/  LDL.LU R161, [R1+0x798] ;  /* 0x0007980001a17983 */ /* 0x001f620000300800 */
[----:B------:R-:W-:-:S03]  /*ed00*/  IMAD.X R150, R150, 0x1, R104, P4 ;  /* 0x0000000196967824 */ /* 0x000fc600020e0668 */
[----:B------:R-:W-:Y:S04]  /*ed10*/  STL [R1+0x7e8], R189 ;  /* 0x0007e8bd01007387 */ /* 0x000fe80000100800 */
[----:B------:R0:W-:Y:S04]  /*ed20*/  STL [R1+0x7e0], R150 ;  /* 0x0007e09601007387 */ /* 0x0001e80000100800 */
[----:B0-----:R-:W5:Y:S01]  /*ed30*/  LDL.LU R150, [R1+0x76c] ;  /* 0x00076c0001967983 */ /* 0x001f620000300800 */
[----:B--2---:R-:W-:Y:S02]  /*ed40*/  IADD3 R193, P4, R193, R105, RZ ;  /* 0x00000069c1c17210 */ /* 0x004fe40007f9e0ff */
[----:B---3--:R-:W-:-:S03]  /*ed50*/  IADD3.X R191, R191, R104, RZ, P5, !PT ;  /* 0x00000068bfbf7210 */ /* 0x008fc60002ffe4ff */
[----:B------:R0:W-:Y:S04]  /*ed60*/  STL [R1+0x7b4], R193 ;  /* 0x0007b4c101007387 */ /* 0x0001e80000100800 */
[----:B0-----:R-:W2:Y:S01]  /*ed70*/  LDL.LU R193, [R1+0x790] ;  /* 0x0007900001c17983 */ /* 0x001ea20000300800 */
[----:B----4-:R-:W-:-:S05]  /*ed80*/  IADD3 R155, P5, R155, R105, RZ ;  /* 0x000000699b9b7210 */ /* 0x010fca0007fbe0ff */
[----:B------:R0:W-:Y:S01]  /*ed90*/  STL [R1+0x7ac], R155 ;  /* 0x0007ac9b01007387 */ /* 0x0001e20000100800 */
[----:B------:R-:W-:-:S03]  /*eda0*/  IMAD.X R195, R195, 0x1, R104, P6 ;  /* 0x00000001c3c37824 */ /* 0x000fc600030e0668 */
[----:B0-----:R-:W3:Y:S01]  /*edb0*/  LDL.LU R155, [R1+0x764] ;  /* 0x00076400019b7983 */ /* 0x001ee20000300800 */
[----:B------:R-:W-:-:S03]  /*edc0*/  IADD3 R138, P6, R138, R105, RZ ;  /* 0x000000698a8a7210 */ /* 0x000fc60007fde0ff */
[----:B------:R-:W-:Y:S04]  /*edd0*/  STL [R1+0x7d8], R191 ;  /* 0x0007d8bf01007387 */ /* 0x000fe80000100800 */
[----:B------:R0:W-:Y:S01]  /*ede0*/  STL [R1+0x7d0], R195 ;  /* 0x0007d0c301007387 */ /* 0x0001e20000100800 */
[----:B------:R-:W-:-:S03]  /*edf0*/  IMAD.X R225, R225, 0x1, R104, P1 ;  /* 0x00000001e1e17824 */ /* 0x000fc600008e0668 */
[----:B0-----:R-:W4:Y:S04]  /*ee00*/  LDL.LU R195, [R1+0x788] ;  /* 0x0007880001c37983 */ /* 0x001f280000300800 */
[----:B------:R0:W-:Y:S01]  /*ee10*/  STL [R1+0x7a4], R138 ;  /* 0x0007a48a01007387 */ /* 0x0001e20000100800 */
[-C--:B------:R-:W-:Y:S01]  /*ee20*/  IADD3 R221, P1, R221, R105.reuse, RZ ;  /* 0x00000069dddd7210 */ /* 0x080fe20007f3e0ff */
[----:B------:R-:W-:Y:S02]  /*ee30*/  IMAD.X R223, R223, 0x1, R104, P2 ;  /* 0x00000001dfdf7824 */ /* 0x000fe400010e0668 */
[----:B0-----:R-:W4:Y:S04]  /*ee40*/  LDL.LU R138, [R1+0x75c] ;  /* 0x00075c00018a7983 */ /* 0x001f280000300800 */
[----:B------:R0:W-:Y:S01]  /*ee50*/  STL [R1+0x7c8], R225 ;  /* 0x0007c8e101007387 */ /* 0x0001e20000100800 */
[----:B------:R-:W-:-:S03]  /*ee60*/  IADD3 R178, P2, R178, R105, RZ ;  /* 0x00000069b2b27210 */ /* 0x000fc60007f5e0ff */
[----:B0-----:R-:W4:Y:S01]  /*ee70*/  LDL.LU R225, [R1+0x780] ;  /* 0x0007800001e17983 */ /* 0x001f220000300800 */
[----:B------:R-:W-:-:S03]  /*ee80*/  IMAD.X R227, R227, 0x1, R104, P3 ;  /* 0x00000001e3e37824 */ /* 0x000fc600018e0668 */
[----:B------:R-:W-:Y:S04]  /*ee90*/  STL [R1+0x79c], R221 ;  /* 0x00079cdd01007387 */ /* 0x000fe80000100800 */
[----:B------:R0:W-:Y:S01]  /*eea0*/  STL [R1+0x7b8], R227 ;  /* 0x0007b8e301007387 */ /* 0x0001e20000100800 */
[----:B------:R-:W-:-:S03]  /*eeb0*/  IADD3 R176, P3, R176, R105, RZ ;  /* 0x00000069b0b07210 */ /* 0x000fc60007f7e0ff */
[----:B------:R-:W-:Y:S04]  /*eec0*/  STL [R1+0x7c0], R223 ;  /* 0x0007c0df01007387 */ /* 0x000fe80000100800 */
[----:B0-----:R-:W4:Y:S01]  /*eed0*/  LDL.LU R227, [R1+0x754] ;  /* 0x0007540001e37983 */ /* 0x001f220000300800 */
[----:B------:R-:W-:-:S03]  /*eee0*/  IADD3.X R160, R160, R104, RZ, P4, !PT ;  /* 0x00000068a0a07210 */ /* 0x000fc600027fe4ff */
[----:B------:R-:W-:Y:S01]  /*eef0*/  STL [R1+0x794], R178 ;  /* 0x000794b201007387 */ /* 0x000fe20000100800 */
[----:B------:R-:W-:-:S03]  /*ef00*/  IADD3 R174, P4, R174, R105, RZ ;  /* 0x00000069aeae7210 */ /* 0x000fc60007f9e0ff */
[----:B------:R0:W-:Y:S04]  /*ef10*/  STL [R1+0x7b0], R160 ;  /* 0x0007b0a001007387 */ /* 0x0001e80000100800 */
[----:B0-----:R-:W4:Y:S01]  /*ef20*/  LDL.LU R160, [R1+0x778] ;  /* 0x0007780001a07983 */ /* 0x001f220000300800 */
[----:B------:R-:W-:-:S03]  /*ef30*/  IMAD.X R163, R163, 0x1, R104, P5 ;  /* 0x00000001a3a37824 */ /* 0x000fc600028e0668 */
[----:B------:R-:W-:Y:S01]  /*ef40*/  STL [R1+0x78c], R176 ;  /* 0x00078cb001007387 */ /* 0x000fe20000100800 */
[----:B------:R-:W-:-:S03]  /*ef50*/  IADD3 R172, P5, R172, R105, RZ ;  /* 0x00000069acac7210 */ /* 0x000fc60007fbe0ff */
[----:B------:R0:W-:Y:S01]  /*ef60*/  STL [R1+0x7a8], R163 ;  /* 0x0007a8a301007387 */ /* 0x0001e20000100800 */
[----:B------:R-:W-:-:S03]  /*ef70*/  IMAD.X R151, R151, 0x1, R104, P6 ;  /* 0x0000000197977824 */ /* 0x000fc600030e0668 */
[----:B0-----:R-:W4:Y:S04]  /*ef80*/  LDL.LU R163, [R1+0x74c] ;  /* 0x00074c0001a37983 */ /* 0x001f280000300800 */
[----:B------:R-:W-:Y:S01]  /*ef90*/  STL [R1+0x784], R174 ;  /* 0x000784ae01007387 */ /* 0x000fe20000100800 */
[----:B------:R-:W-:-:S03]  /*efa0*/  IADD3 R137, P6, R137, R105, RZ ;  /* 0x0000006989897210 */ /* 0x000fc60007fde0ff */
[----:B------:R0:W-:Y:S04]  /*efb0*/  STL [R1+0x7a0], R151 ;  /* 0x0007a09701007387 */ /* 0x0001e80000100800 */
[----:B------:R-:W-:Y:S04]  /*efc0*/  STL [R1+0x77c], R172 ;  /* 0x00077cac01007387 */ /* 0x000fe80000100800 */
[----:B0-----:R-:W4:Y:S04]  /*efd0*/  LDL.LU R151, [R1+0x770] ;  /* 0x0007700001977983 */ /* 0x001f280000300800 */
[----:B------:R0:W-:Y:S04]  /*efe0*/  STL [R1+0x774], R137 ;  /* 0x0007748901007387 */ /* 0x0001e80000100800 */
[----:B0-----:R-:W4:Y:S04]  /*eff0*/  LDL.LU R137, [R1+0x744] ;  /* 0x0007440001897983 */ /* 0x001f280000300800 */
[----:B------:R-:W4:Y:S01]  /*f000*/  LDL.LU R174, [R1+0x768] ;  /* 0x0007680001ae7983 */ /* 0x000f220000300800 */
[----:B-----5:R-:W-:-:S05]  /*f010*/  IMAD.X R161, R161, 0x1, R104, P1 ;  /* 0x00000001a1a17824 */ /* 0x020fca00008e0668 */
[----:B------:R0:W-:Y:S04]  /*f020*/  STL [R1+0x798], R161 ;  /* 0x000798a101007387 */ /* 0x0001e80000100800 */
[----:B0-----:R-:W5:Y:S01]  /*f030*/  LDL.LU R161, [R1+0x73c] ;  /* 0x00073c0001a17983 */ /* 0x001f620000300800 */
[----:B------:R-:W-:Y:S01]  /*f040*/  IADD3 R150, P1, R150, R105, RZ ;  /* 0x0000006996967210 */ /* 0x000fe20007f3e0ff */
[----:B--2---:R-:W-:-:S05]  /*f050*/  IMAD.X R193, R193, 0x1, R104, P2 ;  /* 0x00000001c1c17824 */ /* 0x004fca00010e0668 */
[----:B------:R0:W-:Y:S04]  /*f060*/  STL [R1+0x790], R193 ;  /* 0x000790c101007387 */ /* 0x0001e80000100800 */
[----:B0-----:R-:W2:Y:S04]  /*f070*/  LDL.LU R193, [R1+0x760] ;  /* 0x0007600001c17983 */ /* 0x001ea80000300800 */
[----:B------:R-:W-:Y:S01]  /*f080*/  STL [R1+0x76c], R150 ;  /* 0x00076c9601007387 */ /* 0x000fe20000100800 */
[----:B---3--:R-:W-:-:S05]  /*f090*/  IADD3 R155, P2, R155, R105, RZ ;  /* 0x000000699b9b7210 */ /* 0x008fca0007f5e0ff */
[----:B------:R0:W-:Y:S04]  /*f0a0*/  STL [R1+0x764], R155 ;  /* 0x0007649b01007387 */ /* 0x0001e80000100800 */
[----:B0-----:R-:W3:Y:S01]  /*f0b0*/  LDL.LU R155, [R1+0x734] ;  /* 0x00073400019b7983 */ /* 0x001ee20000300800 */
[----:B----4-:R-:W-:-:S03]  /*f0c0*/  IADD3.X R195, R195, R104, RZ, P3, !PT ;  /* 0x00000068c3c37210 */ /* 0x010fc60001ffe4ff */
[----:B------:R-:W4:Y:S04]  /*f0d0*/  LDL.LU R172, [R1+0x758] ;  /* 0x0007580001ac7983 */ /* 0x000f280000300800 */
[----:B------:R0:W-:Y:S01]  /*f0e0*/  STL [R1+0x788], R195 ;  /* 0x000788c301007387 */ /* 0x0001e20000100800 */
[----:B------:R-:W-:-:S03]  /*f0f0*/  IADD3 R138, P3, R138, R105, RZ ;  /* 0x000000698a8a7210 */ /* 0x000fc60007f7e0ff */
[----:B0-----:R-:W4:Y:S01]  /*f100*/  LDL.LU R195, [R1+0x72c] ;  /* 0x00072c0001c37983 */ /* 0x001f220000300800 */
[----:B------:R-:W-:-:S05]  /*f110*/  IMAD.X R225, R225, 0x1, R104, P4 ;  /* 0x00000001e1e17824 */ /* 0x000fca00020e0668 */
[----:B------:R0:W-:Y:S04]  /*f120*/  STL [R1+0x780], R225 ;  /* 0x000780e101007387 */ /* 0x0001e80000100800 */
[----:B0-----:R-:W4:Y:S01]  /*f130*/  LDL.LU R225, [R1+0x750] ;  /* 0x0007500001e17983 */ /* 0x001f220000300800 */
[----:B------:R-:W-:-:S03]  /*f140*/  IADD3 R227, P4, R227, R105, RZ ;  /* 0x00000069e3e37210 */ /* 0x000fc60007f9e0ff */
[----:B------:R0:W-:Y:S04]  /*f150*/  STL [R1+0x75c], R138 ;  /* 0x00075c8a01007387 */ /* 0x0001e80000100800 */
[----:B------:R-:W4:Y:S04]  /*f160*/  LDL.LU R221, [R1+0x724] ;  /* 0x0007240001dd7983 */ /* 0x000f280000300800 */
[----:B0-----:R-:W4:Y:S04]  /*f170*/  LDL.LU R138, [R1+0x748] ;  /* 0x00074800018a7983 */ /* 0x001f280000300800 */
[----:B------:R-:W4:Y:S01]  /*f180*/  LDL.LU R223, [R1+0x71c] ;  /* 0x00071c0001df7983 */ /* 0x000f220000300800 */
[----:B------:R-:W-:-:S03]  /*f190*/  IMAD.X R160, R160, 0x1, R104, P5 ;  /* 0x00000001a0a07824 */ /* 0x000fc600028e0668 */
[----:B------:R0:W-:Y:S04]  /*f1a0*/  STL [R1+0x754], R227 ;  /* 0x000754e301007387 */ /* 0x0001e80000100800 */
[----:B0-----:R-:W4:Y:S04]  /*f1b0*/  LDL.LU R227, [R1+0x740] ;  /* 0x0007400001e37983 */ /* 0x001f280000300800 */
[----:B------:R-:W4:Y:S01]  /*f1c0*/  LDL.LU R150, [R1+0x714] ;  /* 0x0007140001967983 */ /* 0x000f220000300800 */
[----:B------:R-:W-:-:S03]  /*f1d0*/  IADD3 R163, P5, R163, R105, RZ ;  /* 0x00000069a3a37210 */ /* 0x000fc60007fbe0ff */
[----:B------:R0:W-:Y:S04]  /*f1e0*/  STL [R1+0x778], R160 ;  /* 0x000778a001007387 */ /* 0x0001e80000100800 */
[----:B0-----:R-:W4:Y:S04]  /*f1f0*/  LDL.LU R160, [R1+0x738] ;  /* 0x0007380001a07983 */ /* 0x001f280000300800 */
[----:B------:R-:W4:Y:S01]  /*f200*/  LDL.LU R176, [R1+0x70c] ;  /* 0x00070c0001b07983 */ /* 0x000f220000300800 */
[----:B------:R-:W-:-:S03]  /*f210*/  IMAD.X R151, R151, 0x1, R104, P6 ;  /* 0x0000000197977824 */ /* 0x000fc600030e0668 */
[----:B------:R0:W-:Y:S04]  /*f220*/  STL [R1+0x74c], R163 ;  /* 0x00074ca301007387 */ /* 0x0001e80000100800 */
[----:B0-----:R-:W4:Y:S01]  /*f230*/  LDL.LU R163, [R1+0x730] ;  /* 0x0007300001a37983 */ /* 0x001f220000300800 */
[----:B------:R-:W-:-:S03]  /*f240*/  IADD3 R137, P6, R137, R105, RZ ;  /* 0x0000006989897210 */ /* 0x000fc60007fde0ff */
[----:B------:R0:W-:Y:S01]  /*f250*/  STL [R1+0x770], R151 ;  /* 0x0007709701007387 */ /* 0x0001e20000100800 */
[----:B------:R-:W-:-:S03]  /*f260*/  IMAD.X R174, R174, 0x1, R104, P1 ;  /* 0x00000001aeae7824 */ /* 0x000fc600008e0668 */
[----:B0-----:R-:W4:Y:S04]  /*f270*/  LDL.LU R151, [R1+0x704] ;  /* 0x0007040001977983 */ /* 0x001f280000300800 */
[----:B------:R0:W-:Y:S04]  /*f280*/  STL [R1+0x744], R137 ;  /* 0x0007448901007387 */ /* 0x0001e80000100800 */
[----:B0-----:R-:W4:Y:S04]  /*f290*/  LDL.LU R137, [R1+0x728] ;  /* 0x0007280001897983 */ /* 0x001f280000300800 */
[----:B------:R-:W4:Y:S01]  /*f2a0*/  LDL.LU R178, [R1+0x6fc] ;  /* 0x0006fc0001b27983 */ /* 0x000f220000300800 */
[----:B-----5:R-:W-:-:S05]  /*f2b0*/  IADD3 R161, P1, R161, R105, RZ ;  /* 0x00000069a1a17210 */ /* 0x020fca0007f3e0ff */
[----:B------:R0:W-:Y:S04]  /*f2c0*/  STL [R1+0x73c], R161 ;  /* 0x00073ca101007387 */ /* 0x0001e80000100800 */
[----:B------:R1:W-:Y:S04]  /*f2d0*/  STL [R1+0x768], R174 ;  /* 0x000768ae01007387 */ /* 0x0003e80000100800 */
[----:B0-----:R-:W5:Y:S04]  /*f2e0*/  LDL.LU R161, [R1+0x720] ;  /* 0x0007200001a17983 */ /* 0x001f680000300800 */
[----:B-1----:R-:W5:Y:S01]  /*f2f0*/  LDL.LU R174, [R1+0x6f4] ;  /* 0x0006f40001ae7983 */ /* 0x002f620000300800 */
[----:B--2---:R-:W-:-:S05]  /*f300*/  IADD3.X R193, R193, R104, RZ, P2, !PT ;  /* 0x00000068c1c17210 */ /* 0x004fca00017fe4ff */
[----:B------:R0:W-:Y:S04]  /*f310*/  STL [R1+0x760], R193 ;  /* 0x000760c101007387 */ /* 0x0001e80000100800 */
[----:B0-----:R-:W2:Y:S01]  /*f320*/  LDL.LU R193, [R1+0x718] ;  /* 0x0007180001c17983 */ /* 0x001ea20000300800 */
[----:B---3--:R-:W-:Y:S01]  /*f330*/  IADD3 R155, P2, R155, R105, RZ ;  /* 0x000000699b9b7210 */ /* 0x008fe20007f5e0ff */
[----:B----4-:R-:W-:-:S04]  /*f340*/  IMAD.X R172, R172, 0x1, R104, P3 ;  /* 0x00000001acac7824 */ /* 0x010fc800018e0668 */
[----:B------:R0:W-:Y:S04]  /*f350*/  STL [R1+0x734], R155 ;  /* 0x0007349b01007387 */ /* 0x0001e80000100800 */
[----:B0-----:R-:W3:Y:S01]  /*f360*/  LDL.LU R155, [R1+0x6ec] ;  /* 0x0006ec00019b7983 */ /* 0x001ee20000300800 */
[----:B------:R-:W-:-:S03]  /*f370*/  IADD3 R195, P3, R195, R105, RZ ;  /* 0x00000069c3c37210 */ /* 0x000fc60007f7e0ff */
[----:B------:R0:W-:Y:S04]  /*f380*/  STL [R1+0x758], R172 ;  /* 0x000758ac01007387 */ /* 0x0001e80000100800 */
[----:B0-----:R-:W4:Y:S04]  /*f390*/  LDL.LU R172, [R1+0x710] ;  /* 0x0007100001ac7983 */ /* 0x001f280000300800 */
[----:B------:R0:W-:Y:S04]  /*f3a0*/  STL [R1+0x72c], R195 ;  /* 0x00072cc301007387 */ /* 0x0001e80000100800 */
[----:B0-----:R-:W4:Y:S01]  /*f3b0*/  LDL.LU R195, [R1+0x6e4] ;  /* 0x0006e40001c37983 */ /* 0x001f220000300800 */
[----:B------:R-:W-:-:S05]  /*f3c0*/  IMAD.X R225, R225, 0x1, R104, P4 ;  /* 0x00000001e1e17824 */ /* 0x000fca00020e0668 */
[----:B------:R0:W-:Y:S01]  /*f3d0*/  STL [R1+0x750], R225 ;  /* 0x000750e101007387 */ /* 0x0001e20000100800 */
[-C--:B------:R-:W-:Y:S01]  /*f3e0*/  IADD3 R221, P4, R221, R105.reuse, RZ ;  /* 0x00000069dddd7210 */ /* 0x080fe20007f9e0ff */
[----:B------:R-:W-:Y:S02]  /*f3f0*/  IMAD.X R138, R138, 0x1, R104, P5 ;  /* 0x000000018a8a7824 */ /* 0x000fe400028e0668 */
[----:B0-----:R-:W4:Y:S01]  /*f400*/  LDL.LU R225, [R1+0x708] ;  /* 0x0007080001e17983 */ /* 0x001f220000300800 */
[----:B------:R-:W-:-:S03]  /*f410*/  IADD3 R223, P5, R223, R105, RZ ;  /* 0x00000069dfdf7210 */ /* 0x000fc60007fbe0ff */
[----:B------:R0:W-:Y:S04]  /*f420*/  STL [R1+0x748], R138 ;  /* 0x0007488a01007387 */ /* 0x0001e80000100800 */
[----:B0-----:R-:W4:Y:S01]  /*f430*/  LDL.LU R138, [R1+0x6dc] ;  /* 0x0006dc00018a7983 */ /* 0x001f220000300800 */
[----:B------:R-:W-:-:S03]  /*f440*/  IMAD.X R227, R227, 0x1, R104, P6 ;  /* 0x00000001e3e37824 */ /* 0x000fc600030e0668 */
[----:B------:R-:W-:Y:S01]  /*f450*/  STL [R1+0x724], R221 ;  /* 0x000724dd01007387 */ /* 0x000fe20000100800 */
[----:B------:R-:W-:-:S03]  /*f460*/  IADD3 R150, P6, R150, R105, RZ ;  /* 0x0000006996967210 */ /* 0x000fc60007fde0ff */
[----:B------:R0:W-:Y:S04]  /*f470*/  STL [R1+0x740], R227 ;  /* 0x000740e301007387 */ /* 0x0001e80000100800 */
[----:B0-----:R-:W4:Y:S01]  /*f480*/  LDL.LU R227, [R1+0x700] ;  /* 0x0007000001e37983 */ /* 0x001f220000300800 */
[----:B------:R-:W-:-:S03]  /*f490*/  IADD3.X R160, R160, R104, RZ, P1, !PT ;  /* 0x00000068a0a07210 */ /* 0x000fc60000ffe4ff */
[----:B------:R-:W-:Y:S01]  /*f4a0*/  STL [R1+0x71c], R223 ;  /* 0x00071cdf01007387 */ /* 0x000fe20000100800 */
[----:B------:R-:W-:-:S03]  /*f4b0*/  IADD3 R176, P1, R176, R105, RZ ;  /* 0x00000069b0b07210 */ /* 0x000fc60007f3e0ff */
[----:B------:R0:W-:Y:S04]  /*f4c0*/  STL [R1+0x714], R150 ;  /* 0x0007149601007387 */ /* 0x0001e80000100800 */
[----:B0-----:R-:W4:Y:S01]  /*f4d0*/  LDL.LU R150, [R1+0x6d4] ;  /* 0x0006d40001967983 */ /* 0x001f220000300800 */
[----:B------:R-:W-:-:S03]  /*f4e0*/  IMAD.X R163, R163, 0x1, R104, P2 ;  /* 0x00000001a3a37824 */ /* 0x000fc600010e0668 */
[----:B------:R0:W-:Y:S04]  /*f4f0*/  STL [R1+0x738], R160 ;  /* 0x000738a001007387 */ /* 0x0001e80000100800 */
[----:B0-----:R-:W4:Y:S01]  /*f500*/  LDL.LU R160, [R1+0x6f8] ;  /* 0x0006f80001a07983 */ /* 0x001f220000300800 */
[----:B------:R-:W-:-:S03]  /*f510*/  IADD3 R151, P2, R151, R105, RZ ;  /* 0x0000006997977210 */ /* 0x000fc60007f5e0ff */
[----:B------:R0:W-:Y:S04]  /*f520*/  STL [R1+0x70c], R176 ;  /* 0x00070cb001007387 */ /* 0x0001e80000100800 */
[----:B0-----:R-:W4:Y:S01]  /*f530*/  LDL.LU R176, [R1+0x6cc] ;  /* 0x0006cc0001b07983 */ /* 0x001f220000300800 */
[----:B------:R-:W-:-:S03]  /*f540*/  IMAD.X R137, R137, 0x1, R104, P3 ;  /* 0x0000000189897824 */ /* 0x000fc600018e0668 */
[----:B------:R0:W-:Y:S04]  /*f550*/  STL [R1+0x730], R163 ;  /* 0x000730a301007387 */ /* 0x0001e80000100800 */
[----:B0-----:R-:W4:Y:S04]  /*f560*/  LDL.LU R163, [R1+0x6f0] ;  /* 0x0006f00001a37983 */ /* 0x001f280000300800 */
[----:B------:R0:W-:Y:S04]  /*f570*/  STL [R1+0x704], R151 ;  /* 0x0007049701007387 */ /* 0x0001e80000100800 */
[----:B0-----:R-:W4:Y:S04]  /*f580*/  LDL.LU R151, [R1+0x6c4] ;  /* 0x0006c40001977983 */ /* 0x001f280000300800 */
[----:B------:R0:W-:Y:S04]  /*f590*/  STL [R1+0x728], R137 ;  /* 0x0007288901007387 */ /* 0x0001e80000100800 */
[----:B0-----:R-:W4:Y:S01]  /*f5a0*/  LDL.LU R137, [R1+0x6e8] ;  /* 0x0006e80001897983 */ /* 0x001f220000300800 */
[----:B-----5:R-:W-:-:S05]  /*f5b0*/  IMAD.X R161, R161, 0x1, R104, P4 ;  /* 0x00000001a1a17824 */ /* 0x020fca00020e0668 */
[----:B------:R0:W-:Y:S04]  /*f5c0*/  STL [R1+0x720], R161 ;  /* 0x000720a101007387 */ /* 0x0001e80000100800 */
[----:B0-----:R-:W5:Y:S01]  /*f5d0*/  LDL.LU R161, [R1+0x6bc] ;  /* 0x0006bc0001a17983 */ /* 0x001f620000300800 */
[-C--:B------:R-:W-:Y:S02]  /*f5e0*/  IADD3 R178, P3, R178, R105.reuse, RZ ;  /* 0x00000069b2b27210 */ /* 0x080fe40007f7e0ff */
[----:B------:R-:W-:-:S03]  /*f5f0*/  IADD3 R174, P4, R174, R105, RZ ;  /* 0x00000069aeae7210 */ /* 0x000fc60007f9e0ff */
[----:B------:R-:W-:Y:S01]  /*f600*/  STL [R1+0x6fc], R178 ;  /* 0x0006fcb201007387 */ /* 0x000fe20000100800 */
[----:B--2---:R-:W-:-:S05]  /*f610*/  IMAD.X R193, R193, 0x1, R104, P5 ;  /* 0x00000001c1c17824 */ /* 0x004fca00028e0668 */
[----:B------:R0:W-:Y:S04]  /*f620*/  STL [R1+0x718], R193 ;  /* 0x000718c101007387 */ /* 0x0001e80000100800 */
[----:B0-----:R-:W2:Y:S04]  /*f630*/  LDL.LU R193, [R1+0x6e0] ;  /* 0x0006e00001c17983 */ /* 0x001ea80000300800 */
[----:B------:R0:W-:Y:S01]  /*f640*/  STL [R1+0x6f4], R174 ;  /* 0x0006f4ae01007387 */ /* 0x0001e20000100800 */
[----:B---3--:R-:W-:-:S03]  /*f650*/  IADD3 R155, P5, R155, R105, RZ ;  /* 0x000000699b9b7210 */ /* 0x008fc60007fbe0ff */
[----:B0-----:R-:W3:Y:S04]  /*f660*/  LDL.LU R174, [R1+0x6b4] ;  /* 0x0006b40001ae7983 */ /* 0x001ee80000300800 */
[----:B------:R0:W-:Y:S01]  /*f670*/  STL [R1+0x6ec], R155 ;  /* 0x0006ec9b01007387 */ /* 0x0001e20000100800 */
[----:B----4-:R-:W-:-:S03]  /*f680*/  IADD3.X R172, R172, R104, RZ, P6, !PT ;  /* 0x00000068acac7210 */ /* 0x010fc600037fe4ff */
[----:B0-----:R-:W4:Y:S01]  /*f690*/  LDL.LU R155, [R1+0x6d8] ;  /* 0x0006d800019b7983 */ /* 0x001f220000300800 */
[----:B------:R-:W-:-:S05]  /*f6a0*/  IADD3 R195, P6, R195, R105, RZ ;  /* 0x00000069c3c37210 */ /* 0x000fca0007fde0ff */
[----:B------:R0:W-:Y:S04]  /*f6b0*/  STL [R1+0x6e4], R195 ;  /* 0x0006e4c301007387 */ /* 0x0001e80000100800 */
[----:B0-----:R-:W4:Y:S01]  /*f6c0*/  LDL.LU R195, [R1+0x6ac] ;  /* 0x0006ac0001c37983 */ /* 0x001f220000300800 */
[----:B------:R-:W-:-:S03]  /*f6d0*/  IMAD.X R225, R225, 0x1, R104, P1 ;  /* 0x00000001e1e17824 */ /* 0x000fc600008e0668 */
[----:B------:R-:W-:Y:S04]  /*f6e0*/  STL [R1+0x710], R172 ;  /* 0x000710ac01007387 */ /* 0x000fe80000100800 */
        /* <DEDUP_REMOVED lines=12> */
[----:B------:R0:W-:Y:S01]  /*f7b0*/  STL [R1+0x6d4], R150 ;  /* 0x0006d49601007387 */ /* 0x0001e20000100800 */
[----:B------:R-:W-:-:S03]  /*f7c0*/  IMAD.X R160, R160, 0x1, R104, P3 ;  /* 0x00000001a0a07824 */ /* 0x000fc600018e0668 */
[----:B0-----:R-:W4:Y:S04]  /*f7d0*/  LDL.LU R150, [R1+0x6b8] ;  /* 0x0006b80001967983 */ /* 0x001f280000300800 */
[----:B------:R0:W-:Y:S01]  /*f7e0*/  STL [R1+0x6f8], R160 ;  /* 0x0006f8a001007387 */ /* 0x0001e20000100800 */
[----:B------:R-:W-:-:S03]  /*f7f0*/  IADD3 R176, P3, R176, R105, RZ ;  /* 0x00000069b0b07210 */ /* 0x000fc60007f7e0ff */
[----:B0-----:R-:W4:Y:S04]  /*f800*/  LDL.LU R160, [R1+0x68c] ;  /* 0x00068c0001a07983 */ /* 0x001f280000300800 */
[----:B------:R-:W4:Y:S01]  /*f810*/  LDL.LU R178, [R1+0x6b0] ;  /* 0x0006b00001b27983 */ /* 0x000f220000300800 */
[----:B------:R-:W-:-:S05]  /*f820*/  IMAD.X R163, R163, 0x1, R104, P4 ;  /* 0x00000001a3a37824 */ /* 0x000fca00020e0668 */
[----:B------:R0:W-:Y:S04]  /*f830*/  STL [R1+0x6f0], R163 ;  /* 0x0006f0a301007387 */ /* 0x0001e80000100800 */
[----:B------:R1:W-:Y:S01]  /*f840*/  STL [R1+0x6cc], R176 ;  /* 0x0006ccb001007387 */ /* 0x0003e20000100800 */
[----:B------:R-:W-:-:S03]  /*f850*/  IADD3 R151, P4, R151, R105, RZ ;  /* 0x0000006997977210 */ /* 0x000fc60007f9e0ff */
[----:B0-----:R-:W4:Y:S04]  /*f860*/  LDL.LU R163, [R1+0x684] ;  /* 0x0006840001a37983 */ /* 0x001f280000300800 */
[----:B-1----:R-:W4:Y:S01]  /*f870*/  LDL.LU R176, [R1+0x6a8] ;  /* 0x0006a80001b07983 */ /* 0x002f220000300800 */
[----:B------:R-:W-:-:S05]  /*f880*/  IADD3.X R137, R137, R104, RZ, P5, !PT ;  /* 0x0000006889897210 */ /* 0x000fca0002ffe4ff */
[----:B------:R0:W-:Y:S04]  /*f890*/  STL [R1+0x6e8], R137 ;  /* 0x0006e88901007387 */ /* 0x0001e80000100800 */
[----:B------:R1:W-:Y:S04]  /*f8a0*/  STL [R1+0x6c4], R151 ;  /* 0x0006c49701007387 */ /* 0x0003e80000100800 */
[----:B0-----:R-:W4:Y:S04]  /*f8b0*/  LDL.LU R137, [R1+0x67c] ;  /* 0x00067c0001897983 */ /* 0x001f280000300800 */
[----:B-1----:R-:W4:Y:S01]  /*f8c0*/  LDL.LU R151, [R1+0x6a0] ;  /* 0x0006a00001977983 */ /* 0x002f220000300800 */
[----:B-----5:R-:W-:-:S05]  /*f8d0*/  IADD3 R161, P5, R161, R105, RZ ;  /* 0x00000069a1a17210 */ /* 0x020fca0007fbe0ff */
[----:B------:R0:W-:Y:S04]  /*f8e0*/  STL [R1+0x6bc], R161 ;  /* 0x0006bca101007387 */ /* 0x0001e80000100800 */
[----:B0-----:R-:W5:Y:S01]  /*f8f0*/  LDL.LU R161, [R1+0x674] ;  /* 0x0006740001a17983 */ /* 0x001f620000300800 */
[----:B--2---:R-:W-:-:S05]  /*f900*/  IMAD.X R193, R193, 0x1, R104, P6 ;  /* 0x00000001c1c17824 */ /* 0x004fca00030e0668 */
[----:B------:R0:W-:Y:S01]  /*f910*/  STL [R1+0x6e0], R193 ;  /* 0x0006e0c101007387 */ /* 0x0001e20000100800 */
[----:B---3--:R-:W-:-:S03]  /*f920*/  IADD3 R174, P6, R174, R105, RZ ;  /* 0x00000069aeae7210 */ /* 0x008fc60007fde0ff */
[----:B0-----:R-:W2:Y:S04]  /*f930*/  LDL.LU R193, [R1+0x698] ;  /* 0x0006980001c17983 */ /* 0x001ea80000300800 */
[----:B------:R0:W-:Y:S01]  /*f940*/  STL [R1+0x6b4], R174 ;  /* 0x0006b4ae01007387 */ /* 0x0001e20000100800 */
[----:B----4-:R-:W-:-:S03]  /*f950*/  IMAD.X R155, R155, 0x1, R104, P1 ;  /* 0x000000019b9b7824 */ /* 0x010fc600008e0668 */
[----:B0-----:R-:W3:Y:S04]  /*f960*/  LDL.LU R174, [R1+0x66c] ;  /* 0x00066c0001ae7983 */ /* 0x001ee80000300800 */
[----:B------:R0:W-:Y:S04]  /*f970*/  STL [R1+0x6d8], R155 ;  /* 0x0006d89b01007387 */ /* 0x0001e80000100800 */
[----:B0-----:R-:W4:Y:S01]  /*f980*/  LDL.LU R155, [R1+0x690] ;  /* 0x00069000019b7983 */ /* 0x001f220000300800 */
[----:B------:R-:W-:-:S05]  /*f990*/  IADD3 R195, P1, R195, R105, RZ ;  /* 0x00000069c3c37210 */ /* 0x000fca0007f3e0ff */
[----:B------:R0:W-:Y:S01]  /*f9a0*/  STL [R1+0x6ac], R195 ;  /* 0x0006acc301007387 */ /* 0x0001e20000100800 */
[----:B------:R-:W-:-:S03]  /*f9b0*/  IMAD.X R221, R221, 0x1, R104, P2 ;  /* 0x00000001dddd7824 */ /* 0x000fc600010e0668 */
[----:B0-----:R-:W4:Y:S01]  /*f9c0*/  LDL.LU R195, [R1+0x664] ;  /* 0x0006640001c37983 */ /* 0x001f220000300800 */
[----:B------:R-:W-:Y:S01]  /*f9d0*/  IADD3 R225, P2, R225, R105, RZ ;  /* 0x00000069e1e17210 */ /* 0x000fe20007f5e0ff */
[----:B------:R-:W-:-:S04]  /*f9e0*/  IMAD.X R223, R223, 0x1, R104, P3 ;  /* 0x00000001dfdf7824 */ /* 0x000fc800018e0668 */
[----:B------:R0:W-:Y:S04]  /*f9f0*/  STL [R1+0x6a4], R225 ;  /* 0x0006a4e101007387 */ /* 0x0001e80000100800 */
[----:B0-----:R-:W4:Y:S01]  /*fa00*/  LDL.LU R225, [R1+0x688] ;  /* 0x0006880001e17983 */ /* 0x001f220000300800 */
[----:B------:R-:W-:-:S03]  /*fa10*/  IADD3 R138, P3, R138, R105, RZ ;  /* 0x000000698a8a7210 */ /* 0x000fc60007f7e0ff */
[----:B------:R-:W-:Y:S01]  /*fa20*/  STL [R1+0x6d0], R221 ;  /* 0x0006d0dd01007387 */ /* 0x000fe20000100800 */
[----:B------:R-:W-:-:S03]  /*fa30*/  IADD3.X R172, R172, R104, RZ, P4, !PT ;  /* 0x00000068acac7210 */ /* 0x000fc600027fe4ff */
[----:B------:R0:W-:Y:S04]  /*fa40*/  STL [R1+0x69c], R138 ;  /* 0x00069c8a01007387 */ /* 0x0001e80000100800 */
[----:B0-----:R-:W4:Y:S01]  /*fa50*/  LDL.LU R138, [R1+0x65c] ;  /* 0x00065c00018a7983 */ /* 0x001f220000300800 */
[----:B------:R-:W-:-:S03]  /*fa60*/  IADD3 R227, P4, R227, R105, RZ ;  /* 0x00000069e3e37210 */ /* 0x000fc60007f9e0ff */
[----:B------:R-:W-:Y:S04]  /*fa70*/  STL [R1+0x6c8], R223 ;  /* 0x0006c8df01007387 */ /* 0x000fe80000100800 */
[----:B------:R0:W-:Y:S01]  /*fa80*/  STL [R1+0x6c0], R172 ;  /* 0x0006c0ac01007387 */ /* 0x0001e20000100800 */
[----:B------:R-:W-:-:S03]  /*fa90*/  IMAD.X R150, R150, 0x1, R104, P5 ;  /* 0x0000000196967824 */ /* 0x000fc600028e0668 */
[----:B0-----:R-:W4:Y:S04]  /*faa0*/  LDL.LU R172, [R1+0x680] ;  /* 0x0006800001ac7983 */ /* 0x001f280000300800 */
[----:B------:R0:W-:Y:S01]  /*fab0*/  STL [R1+0x694], R227 ;  /* 0x000694e301007387 */ /* 0x0001e20000100800 */
[----:B------:R-:W-:-:S03]  /*fac0*/  IADD3 R160, P5, R160, R105, RZ ;  /* 0x00000069a0a07210 */ /* 0x000fc60007fbe0ff */
[----:B0-----:R-:W4:Y:S01]  /*fad0*/  LDL.LU R227, [R1+0x654] ;  /* 0x0006540001e37983 */ /* 0x001f220000300800 */
[----:B------:R-:W-:-:S03]  /*fae0*/  IMAD.X R178, R178, 0x1, R104, P6 ;  /* 0x00000001b2b27824 */ /* 0x000fc600030e0668 */
[----:B------:R0:W-:Y:S04]  /*faf0*/  STL [R1+0x6b8], R150 ;  /* 0x0006b89601007387 */ /* 0x0001e80000100800 */
[----:B0-----:R-:W4:Y:S04]  /*fb00*/  LDL.LU R150, [R1+0x678] ;  /* 0x0006780001967983 */ /* 0x001f280000300800 */
[----:B------:R0:W-:Y:S01]  /*fb10*/  STL [R1+0x68c], R160 ;  /* 0x00068ca001007387 */ /* 0x0001e20000100800 */
[----:B------:R-:W-:-:S03]  /*fb20*/  IADD3 R163, P6, R163, R105, RZ ;  /* 0x00000069a3a37210 */ /* 0x000fc60007fde0ff */
[----:B0-----:R-:W4:Y:S01]  /*fb30*/  LDL.LU R160, [R1+0x64c] ;  /* 0x00064c0001a07983 */ /* 0x001f220000300800 */
[----:B------:R-:W-:-:S03]  /*fb40*/  IMAD.X R176, R176, 0x1, R104, P1 ;  /* 0x00000001b0b07824 */ /* 0x000fc600008e0668 */
[----:B------:R0:W-:Y:S04]  /*fb50*/  STL [R1+0x684], R163 ;  /* 0x000684a301007387 */ /* 0x0001e80000100800 */
[----:B0-----:R-:W4:Y:S04]  /*fb60*/  LDL.LU R163, [R1+0x670] ;  /* 0x0006700001a37983 */ /* 0x001f280000300800 */
[----:B------:R-:W-:Y:S01]  /*fb70*/  STL [R1+0x6b0], R178 ;  /* 0x0006b0b201007387 */ /* 0x000fe20000100800 */
[----:B------:R-:W-:Y:S01]  /*fb80*/  IADD3 R137, P1, R137, R105, RZ ;  /* 0x0000006989897210 */ /* 0x000fe20007f3e0ff */
[----:B------:R-:W-:-:S04]  /*fb90*/  IMAD.X R151, R151, 0x1, R104, P2 ;  /* 0x0000000197977824 */ /* 0x000fc800010e0668 */
[----:B------:R0:W-:Y:S04]  /*fba0*/  STL [R1+0x67c], R137 ;  /* 0x00067c8901007387 */ /* 0x0001e80000100800 */
[----:B0-----:R-:W4:Y:S04]  /*fbb0*/  LDL.LU R137, [R1+0x644] ;  /* 0x0006440001897983 */ /* 0x001f280000300800 */
[----:B------:R-:W-:Y:S01]  /*fbc0*/  STL [R1+0x6a8], R176 ;  /* 0x0006a8b001007387 */ /* 0x000fe20000100800 */
[----:B-----5:R-:W-:-:S05]  /*fbd0*/  IADD3 R161, P2, R161, R105, RZ ;  /* 0x00000069a1a17210 */ /* 0x020fca0007f5e0ff */
[----:B------:R0:W-:Y:S04]  /*fbe0*/  STL [R1+0x674], R161 ;  /* 0x000674a101007387 */ /* 0x0001e80000100800 */
[----:B0-----:R-:W5:Y:S04]  /*fbf0*/  LDL.LU R161, [R1+0x668] ;  /* 0x0006680001a17983 */ /* 0x001f680000300800 */
[----:B------:R0:W-:Y:S04]  /*fc00*/  STL [R1+0x6a0], R151 ;  /* 0x0006a09701007387 */ /* 0x0001e80000100800 */
[----:B0-----:R-:W5:Y:S01]  /*fc10*/  LDL.LU R151, [R1+0x63c] ;  /* 0x00063c0001977983 */ /* 0x001f620000300800 */
[----:B--2---:R-:W-:-:S05]  /*fc20*/  IADD3.X R193, R193, R104, RZ, P3, !PT ;  /* 0x00000068c1c17210 */ /* 0x004fca0001ffe4ff */
[----:B------:R0:W-:Y:S01]  /*fc30*/  STL [R1+0x698], R193 ;  /* 0x000698c101007387 */ /* 0x0001e20000100800 */
[----:B---3--:R-:W-:-:S03]  /*fc40*/  IADD3 R174, P3, R174, R105, RZ ;  /* 0x00000069aeae7210 */ /* 0x008fc60007f7e0ff */
[----:B0-----:R-:W2:Y:S01]  /*fc50*/  LDL.LU R193, [R1+0x660] ;  /* 0x0006600001c17983 */ /* 0x001ea20000300800 */
[----:B----4-:R-:W-:-:S05]  /*fc60*/  IMAD.X R155, R155, 0x1, R104, P4 ;  /* 0x000000019b9b7824 */ /* 0x010fca00020e0668 */
[----:B------:R0:W-:Y:S04]  /*fc70*/  STL [R1+0x690], R155 ;  /* 0x0006909b01007387 */ /* 0x0001e80000100800 */
[----:B0-----:R-:W3:Y:S04]  /*fc80*/  LDL.LU R155, [R1+0x634] ;  /* 0x00063400019b7983 */ /* 0x001ee80000300800 */
[----:B------:R-:W-:Y:S01]  /*fc90*/  STL [R1+0x66c], R174 ;  /* 0x00066cae01007387 */ /* 0x000fe20000100800 */
[----:B------:R-:W-:-:S05]  /*fca0*/  IADD3 R195, P4, R195, R105, RZ ;  /* 0x00000069c3c37210 */ /* 0x000fca0007f9e0ff */
[----:B------:R0:W-:Y:S04]  /*fcb0*/  STL [R1+0x664], R195 ;  /* 0x000664c301007387 */ /* 0x0001e80000100800 */
[----:B0-----:R-:W4:Y:S04]  /*fcc0*/  LDL.LU R195, [R1+0x658] ;  /* 0x0006580001c37983 */ /* 0x001f280000300800 */
[----:B------:R-:W4:Y:S01]  /*fcd0*/  LDL.LU R191, [R1+0x62c] ;  /* 0x00062c0001bf7983 */ /* 0x000f220000300800 */
[----:B------:R-:W-:-:S05]  /*fce0*/  IMAD.X R225, R225, 0x1, R104, P5 ;  /* 0x00000001e1e17824 */ /* 0x000fca00028e0668 */
[----:B------:R0:W-:Y:S04]  /*fcf0*/  STL [R1+0x688], R225 ;  /* 0x000688e101007387 */ /* 0x0001e80000100800 */
[----:B0-----:R-:W4:Y:S01]  /*fd00*/  LDL.LU R225, [R1+0x650] ;  /* 0x0006500001e17983 */ /* 0x001f220000300800 */
[----:B------:R-:W-:-:S03]  /*fd10*/  IADD3 R138, P5, R138, R105, RZ ;  /* 0x000000698a8a7210 */ /* 0x000fc60007fbe0ff */
[----:B------:R-:W4:Y:S04]  /*fd20*/  LDL.LU R174, [R1+0x624] ;  /* 0x0006240001ae7983 */ /* 0x000f280000300800 */
[----:B------:R0:W-:Y:S04]  /*fd30*/  STL [R1+0x65c], R138 ;  /* 0x00065c8a01007387 */ /* 0x0001e80000100800 */
[----:B0-----:R-:W4:Y:S01]  /*fd40*/  LDL.LU R138, [R1+0x648] ;  /* 0x00064800018a7983 */ /* 0x001f220000300800 */
[----:B------:R-:W-:-:S05]  /*fd50*/  IMAD.X R172, R172, 0x1, R104, P6 ;  /* 0x00000001acac7824 */ /* 0x000fca00030e0668 */
[----:B------:R0:W-:Y:S01]  /*fd60*/  STL [R1+0x680], R172 ;  /* 0x000680ac01007387 */ /* 0x0001e20000100800 */
[----:B------:R-:W-:-:S03]  /*fd70*/  IADD3 R227, P6, R227, R105, RZ ;  /* 0x00000069e3e37210 */ /* 0x000fc60007fde0ff */
[----:B0-----:R-:W4:Y:S04]  /*fd80*/  LDL.LU R172, [R1+0x61c] ;  /* 0x00061c0001ac7983 */ /* 0x001f280000300800 */
[----:B------:R0:W-:Y:S01]  /*fd90*/  STL [R1+0x654], R227 ;  /* 0x000654e301007387 */ /* 0x0001e20000100800 */
[----:B------:R-:W-:-:S03]  /*fda0*/  IMAD.X R150, R150, 0x1, R104, P1 ;  /* 0x0000000196967824 */ /* 0x000fc600008e0668 */
[----:B0-----:R-:W4:Y:S04]  /*fdb0*/  LDL.LU R227, [R1+0x640] ;  /* 0x0006400001e37983 */ /* 0x001f280000300800 */
[----:B------:R-:W4:Y:S01]  /*fdc0*/  LDL.LU R221, [R1+0x614] ;  /* 0x0006140001dd7983 */ /* 0x000f220000300800 */
[----:B------:R-:W-:-:S05]  /*fdd0*/  IADD3 R160, P1, R160, R105, RZ ;  /* 0x00000069a0a07210 */ /* 0x000fca0007f3e0ff */
[----:B------:R0:W-:Y:S04]  /*fde0*/  STL [R1+0x64c], R160 ;  /* 0x00064ca001007387 */ /* 0x0001e80000100800 */
[----:B------:R-:W-:Y:S01]  /*fdf0*/  STL [R1+0x678], R150 ;  /* 0x0006789601007387 */ /* 0x000fe20000100800 */
[----:B------:R-:W-:-:S03]  /*fe00*/  IADD3.X R163, R163, R104, RZ, P2, !PT ;  /* 0x00000068a3a37210 */ /* 0x000fc600017fe4ff */
[----:B0-----:R-:W4:Y:S04]  /*fe10*/  LDL.LU R160, [R1+0x638] ;  /* 0x0006380001a07983 */ /* 0x001f280000300800 */
[----:B------:R-:W4:Y:S04]  /*fe20*/  LDL.LU R223, [R1+0x60c] ;  /* 0x00060c0001df7983 */ /* 0x000f280000300800 */
[----:B------:R-:W4:Y:S04]  /*fe30*/  LDL.LU R178, [R1+0x630] ;  /* 0x0006300001b27983 */ /* 0x000f280000300800 */
[----:B------:R0:W-:Y:S04]  /*fe40*/  STL [R1+0x670], R163 ;  /* 0x000670a301007387 */ /* 0x0001e80000100800 */
[----:B0-----:R-:W4:Y:S01]  /*fe50*/  LDL.LU R163, [R1+0x604] ;  /* 0x0006040001a37983 */ /* 0x001f220000300800 */
[----:B------:R-:W-:-:S03]  /*fe60*/  IADD3 R137, P2, R137, R105, RZ ;  /* 0x0000006989897210 */ /* 0x000fc60007f5e0ff */
[----:B------:R-:W4:Y:S04]  /*fe70*/  LDL.LU R150, [R1+0x628] ;  /* 0x0006280001967983 */ /* 0x000f280000300800 */
[----:B------:R0:W-:Y:S04]  /*fe80*/  STL [R1+0x644], R137 ;  /* 0x0006448901007387 */ /* 0x0001e80000100800 */
[----:B0-----:R-:W4:Y:S01]  /*fe90*/  LDL.LU R137, [R1+0x5fc] ;  /* 0x0005fc0001897983 */ /* 0x001f220000300800 */
[----:B-----5:R-:W-:-:S05]  /*fea0*/  IMAD.X R161, R161, 0x1, R104, P3 ;  /* 0x00000001a1a17824 */ /* 0x020fca00018e0668 */
[----:B------:R0:W-:Y:S04]  /*feb0*/  STL [R1+0x668], R161 ;  /* 0x000668a101007387 */ /* 0x0001e80000100800 */
[----:B0-----:R-:W5:Y:S01]  /*fec0*/  LDL.LU R161, [R1+0x620] ;  /* 0x0006200001a17983 */ /* 0x001f620000300800 */
[----:B------:R-:W-:-:S03]  /*fed0*/  IADD3 R151, P3, R151, R105, RZ ;  /* 0x0000006997977210 */ /* 0x000fc60007f7e0ff */
[----:B------:R-:W5:Y:S01]  /*fee0*/  LDL.LU R176, [R1+0x5f4] ;  /* 0x0005f40001b07983 */ /* 0x000f620000300800 */
[----:B--2---:R-:W-:-:S05]  /*fef0*/  IMAD.X R193, R193, 0x1, R104, P4 ;  /* 0x00000001c1c17824 */ /* 0x004fca00020e0668 */
[----:B------:R0:W-:Y:S04]  /*ff00*/  STL [R1+0x660], R193 ;  /* 0x000660c101007387 */ /* 0x0001e80000100800 */
[----:B------:R-:W-:Y:S04]  /*ff10*/  STL [R1+0x63c], R151 ;  /* 0x00063c9701007387 */ /* 0x000fe80000100800 */
[----:B0-----:R-:W2:Y:S01]  /*ff20*/  LDL.LU R193, [R1+0x618] ;  /* 0x0006180001c17983 */ /* 0x001ea20000300800 */
[----:B---3--:R-:W-:-:S05]  /*ff30*/  IADD3 R155, P4, R155, R105, RZ ;  /* 0x000000699b9b7210 */ /* 0x008fca0007f9e0ff */
[----:B------:R0:W-:Y:S04]  /*ff40*/  STL [R1+0x634], R155 ;  /* 0x0006349b01007387 */ /* 0x0001e80000100800 */
[----:B0-----:R-:W3:Y:S04]  /*ff50*/  LDL.LU R155, [R1+0x5ec] ;  /* 0x0005ec00019b7983 */ /* 0x001ee80000300800 */
[----:B------:R-:W3:Y:S01]  /*ff60*/  LDL.LU R151, [R1+0x610] ;  /* 0x0006100001977983 */ /* 0x000ee20000300800 */
[----:B----4-:R-:W-:-:S05]  /*ff70*/  IMAD.X R195, R195, 0x1, R104, P5 ;  /* 0x00000001c3c37824 */ /* 0x010fca00028e0668 */
[----:B------:R0:W-:Y:S01]  /*ff80*/  STL [R1+0x658], R195 ;  /* 0x000658c301007387 */ /* 0x0001e20000100800 */
[----:B------:R-:W-:-:S03]  /*ff90*/  IADD3 R191, P5, R191, R105, RZ ;  /* 0x00000069bfbf7210 */ /* 0x000fc60007fbe0ff */
[----:B0-----:R-:W4:Y:S01]  /*ffa0*/  LDL.LU R195, [R1+0x5e4] ;  /* 0x0005e40001c37983 */ /* 0x001f220000300800 */
[----:B------:R-:W-:Y:S01]  /*ffb0*/  IMAD.X R225, R225, 0x1, R104, P6 ;  /* 0x00000001e1e17824 */ /* 0x000fe200030e0668 */
[----:B------:R-:W-:-:S04]  /*ffc0*/  IADD3 R174, P6, R174, R105, RZ ;  /* 0x00000069aeae7210 */ /* 0x000fc80007fde0ff */
[----:B------:R0:W-:Y:S04]  /*ffd0*/  STL [R1+0x650], R225 ;  /* 0x000650e101007387 */ /* 0x0001e80000100800 */
[----:B0-----:R-:W4:Y:S01]  /*ffe0*/  LDL.LU R225, [R1+0x608] ;  /* 0x0006080001e17983 */ /* 0x001f220000300800 */
[----:B------:R-:W-:-:S03]  /*fff0*/  IADD3.X R138, R138, R104, RZ, P1, !PT ;  /* 0x000000688a8a7210 */ /* 0x000fc60000ffe4ff */
[----:B------:R-:W-:Y:S04]  /*10000*/  STL [R1+0x62c], R191 ;  /* 0x00062cbf01007387 */ /* 0x000fe80000100800 */
[----:B------:R0:W-:Y:S04]  /*10010*/  STL [R1+0x624], R174 ;  /* 0x000624ae01007387 */ /* 0x0001e80000100800 */
[----:B0-----:R-:W4:Y:S01]  /*10020*/  LDL.LU R174, [R1+0x5dc] ;  /* 0x0005dc0001ae7983 */ /* 0x001f220000300800 */
[----:B------:R-:W-:-:S03]  /*10030*/  IADD3 R172, P1, R172, R105, RZ ;  /* 0x00000069acac7210 */ /* 0x000fc60007f3e0ff */
[----:B------:R0:W-:Y:S04]  /*10040*/  STL [R1+0x648], R138 ;  /* 0x0006488a01007387 */ /* 0x0001e80000100800 */
[----:B0-----:R-:W4:Y:S01]  /*10050*/  LDL.LU R138, [R1+0x600] ;  /* 0x00060000018a7983 */ /* 0x001f220000300800 */
[----:B------:R-:W-:-:S03]  /*10060*/  IMAD.X R227, R227, 0x1, R104, P2 ;  /* 0x00000001e3e37824 */ /* 0x000fc600010e0668 */
[----:B------:R0:W-:Y:S01]  /*10070*/  STL [R1+0x61c], R172 ;  /* 0x00061cac01007387 */ /* 0x0001e20000100800 */
[----:B------:R-:W-:-:S03]  /*10080*/  IADD3 R221, P2, R221, R105, RZ ;  /* 0x00000069dddd7210 */ /* 0x000fc60007f5e0ff */
[----:B0-----:R-:W4:Y:S04]  /*10090*/  LDL.LU R172, [R1+0x5d4] ;  /* 0x0005d40001ac7983 */ /* 0x001f280000300800 */
[----:B------:R0:W-:Y:S04]  /*100a0*/  STL [R1+0x640], R227 ;  /* 0x000640e301007387 */ /* 0x0001e80000100800 */
[----:B0-----:R-:W4:Y:S01]  /*100b0*/  LDL.LU R227, [R1+0x5f8] ;  /* 0x0005f80001e37983 */ /* 0x001f220000300800 */
[----:B------:R-:W-:Y:S01]  /*100c0*/  IMAD.X R160, R160, 0x1, R104, P3 ;  /* 0x00000001a0a07824 */ /* 0x000fe200018e0668 */
[----:B------:R-:W-:-:S04]  /*100d0*/  IADD3 R223, P3, R223, R105, RZ ;  /* 0x00000069dfdf7210 */ /* 0x000fc80007f7e0ff */
[----:B------:R0:W-:Y:S01]  /*100e0*/  STL [R1+0x638], R160 ;  /* 0x000638a001007387 */ /* 0x0001e20000100800 */
[----:B------:R-:W-:-:S03]  /*100f0*/  IMAD.X R178, R178, 0x1, R104, P4 ;  /* 0x00000001b2b27824 */ /* 0x000fc600020e0668 */
[----:B0-----:R-:W4:Y:S01]  /*10100*/  LDL.LU R160, [R1+0x5cc] ;  /* 0x0005cc0001a07983 */ /* 0x001f220000300800 */
[----:B------:R-:W-:-:S03]  /*10110*/  IADD3 R163, P4, R163, R105, RZ ;  /* 0x00000069a3a37210 */ /* 0x000fc60007f9e0ff */
[----:B------:R-:W-:Y:S01]  /*10120*/  STL [R1+0x614], R221 ;  /* 0x000614dd01007387 */ /* 0x000fe20000100800 */
[----:B------:R-:W-:-:S03]  /*10130*/  IMAD.X R150, R150, 0x1, R104, P5 ;  /* 0x0000000196967824 */ /* 0x000fc600028e0668 */
[----:B------:R0:W-:Y:S04]  /*10140*/  STL [R1+0x604], R163 ;  /* 0x000604a301007387 */ /* 0x0001e80000100800 */
[----:B------:R-:W-:Y:S04]  /*10150*/  STL [R1+0x60c], R223 ;  /* 0x00060cdf01007387 */ /* 0x000fe80000100800 */
[----:B0-----:R-:W4:Y:S01]  /*10160*/  LDL.LU R163, [R1+0x5f0] ;  /* 0x0005f00001a37983 */ /* 0x001f220000300800 */
[----:B------:R-:W-:-:S03]  /*10170*/  IADD3 R137, P5, R137, R105, RZ ;  /* 0x0000006989897210 */ /* 0x000fc60007fbe0ff */
[----:B------:R-:W-:Y:S04]  /*10180*/  STL [R1+0x630], R178 ;  /* 0x000630b201007387 */ /* 0x000fe80000100800 */
[----:B------:R0:W-:Y:S04]  /*10190*/  STL [R1+0x5fc], R137 ;  /* 0x0005fc8901007387 */ /* 0x0001e80000100800 */
[----:B0-----:R-:W4:Y:S04]  /*101a0*/  LDL.LU R137, [R1+0x5c4] ;  /* 0x0005c40001897983 */ /* 0x001f280000300800 */
[----:B------:R0:W-:Y:S04]  /*101b0*/  STL [R1+0x628], R150 ;  /* 0x0006289601007387 */ /* 0x0001e80000100800 */
[----:B0-----:R-:W4:Y:S01]  /*101c0*/  LDL.LU R150, [R1+0x5e8] ;  /* 0x0005e80001967983 */ /* 0x001f220000300800 */
[----:B-----5:R-:W-:-:S05]  /*101d0*/  IADD3.X R161, R161, R104, RZ, P6, !PT ;  /* 0x00000068a1a17210 */ /* 0x020fca00037fe4ff */
[----:B------:R0:W-:Y:S04]  /*101e0*/  STL [R1+0x620], R161 ;  /* 0x000620a101007387 */ /* 0x0001e80000100800 */
[----:B0-----:R-:W5:Y:S01]  /*101f0*/  LDL.LU R161, [R1+0x5bc] ;  /* 0x0005bc0001a17983 */ /* 0x001f620000300800 */
[----:B------:R-:W-:Y:S01]  /*10200*/  IADD3 R176, P6, R176, R105, RZ ;  /* 0x00000069b0b07210 */ /* 0x000fe20007fde0ff */
[----:B--2---:R-:W-:-:S05]  /*10210*/  IMAD.X R193, R193, 0x1, R104, P1 ;  /* 0x00000001c1c17824 */ /* 0x004fca00008e0668 */
[----:B------:R0:W-:Y:S04]  /*10220*/  STL [R1+0x618], R193 ;  /* 0x000618c101007387 */ /* 0x0001e80000100800 */
[----:B0-----:R-:W2:Y:S04]  /*10230*/  LDL.LU R193, [R1+0x5e0] ;  /* 0x0005e00001c17983 */ /* 0x001ea80000300800 */
[----:B------:R-:W-:Y:S01]  /*10240*/  STL [R1+0x5f4], R176 ;  /* 0x0005f4b001007387 */ /* 0x000fe20000100800 */
[----:B---3--:R-:W-:Y:S01]  /*10250*/  IADD3 R155, P1, R155, R105, RZ ;  /* 0x000000699b9b7210 */ /* 0x008fe20007f3e0ff */
[----:B------:R-:W-:-:S04]  /*10260*/  IMAD.X R151, R151, 0x1, R104, P2 ;  /* 0x0000000197977824 */ /* 0x000fc800010e0668 */
[----:B------:R0:W-:Y:S04]  /*10270*/  STL [R1+0x5ec], R155 ;  /* 0x0005ec9b01007387 */ /* 0x0001e80000100800 */
[----:B0-----:R-:W3:Y:S04]  /*10280*/  LDL.LU R155, [R1+0x5b4] ;  /* 0x0005b400019b7983 */ /* 0x001ee80000300800 */
[----:B------:R-:W3:Y:S01]  /*10290*/  LDL.LU R191, [R1+0x5d8] ;  /* 0x0005d80001bf7983 */ /* 0x000ee20000300800 */
[----:B----4-:R-:W-:-:S05]  /*102a0*/  IADD3 R195, P2, R195, R105, RZ ;  /* 0x00000069c3c37210 */ /* 0x010fca0007f5e0ff */
[----:B------:R0:W-:Y:S04]  /*102b0*/  STL [R1+0x5e4], R195 ;  /* 0x0005e4c301007387 */ /* 0x0001e80000100800 */
[----:B------:R1:W-:Y:S04]  /*102c0*/  STL [R1+0x610], R151 ;  /* 0x0006109701007387 */ /* 0x0003e80000100800 */
[----:B0-----:R-:W4:Y:S04]  /*102d0*/  LDL.LU R195, [R1+0x5ac] ;  /* 0x0005ac0001c37983 */ /* 0x001f280000300800 */
[----:B-1----:R-:W4:Y:S01]  /*102e0*/  LDL.LU R151, [R1+0x5d0] ;  /* 0x0005d00001977983 */ /* 0x002f220000300800 */
[----:B------:R-:W-:-:S05]  /*102f0*/  IMAD.X R225, R225, 0x1, R104, P3 ;  /* 0x00000001e1e17824 */ /* 0x000fca00018e0668 */
[----:B------:R0:W-:Y:S04]  /*10300*/  STL [R1+0x608], R225 ;  /* 0x000608e101007387 */ /* 0x0001e80000100800 */
[----:B0-----:R-:W4:Y:S01]  /*10310*/  LDL.LU R225, [R1+0x5a4] ;  /* 0x0005a40001e17983 */ /* 0x001f220000300800 */
[----:B------:R-:W-:-:S03]  /*10320*/  IADD3 R174, P3, R174, R105, RZ ;  /* 0x00000069aeae7210 */ /* 0x000fc60007f7e0ff */
[----:B------:R-:W4:Y:S01]  /*10330*/  LDL.LU R221, [R1+0x5c8] ;  /* 0x0005c80001dd7983 */ /* 0x000f220000300800 */
[----:B------:R-:W-:-:S05]  /*10340*/  IMAD.X R138, R138, 0x1, R104, P4 ;  /* 0x000000018a8a7824 */ /* 0x000fca00020e0668 */
[----:B------:R0:W-:Y:S04]  /*10350*/  STL [R1+0x600], R138 ;  /* 0x0006008a01007387 */ /* 0x0001e80000100800 */
[----:B------:R-:W-:Y:S01]  /*10360*/  STL [R1+0x5dc], R174 ;  /* 0x0005dcae01007387 */ /* 0x000fe20000100800 */
[----:B------:R-:W-:-:S03]  /*10370*/  IADD3 R172, P4, R172, R105, RZ ;  /* 0x00000069acac7210 */ /* 0x000fc60007f9e0ff */
[----:B0-----:R-:W4:Y:S04]  /*10380*/  LDL.LU R138, [R1+0x59c] ;  /* 0x00059c00018a7983 */ /* 0x001f280000300800 */
[----:B------:R-:W4:Y:S01]  /*10390*/  LDL.LU R223, [R1+0x5c0] ;  /* 0x0005c00001df7983 */ /* 0x000f220000300800 */
[----:B------:R-:W-:-:S05]  /*103a0*/  IADD3.X R227, R227, R104, RZ, P5, !PT ;  /* 0x00000068e3e37210 */ /* 0x000fca0002ffe4ff */
[----:B------:R0:W-:Y:S04]  /*103b0*/  STL [R1+0x5f8], R227 ;  /* 0x0005f8e301007387 */ /* 0x0001e80000100800 */
[----:B------:R-:W-:Y:S04]  /*103c0*/  STL [R1+0x5d4], R172 ;  /* 0x0005d4ac01007387 */ /* 0x000fe80000100800 */
[----:B0-----:R-:W4:Y:S01]  /*103d0*/  LDL.LU R227, [R1+0x594] ;  /* 0x0005940001e37983 */ /* 0x001f220000300800 */
[----:B------:R-:W-:-:S03]  /*103e0*/  IADD3 R160, P5, R160, R105, RZ ;  /* 0x00000069a0a07210 */ /* 0x000fc60007fbe0ff */
[----:B------:R-:W4:Y:S04]  /*103f0*/  LDL.LU R178, [R1+0x5b8] ;  /* 0x0005b80001b27983 */ /* 0x000f280000300800 */
[----:B------:R-:W4:Y:S04]  /*10400*/  LDL.LU R176, [R1+0x58c] ;  /* 0x00058c0001b07983 */ /* 0x000f280000300800 */
[----:B------:R0:W-:Y:S04]  /*10410*/  STL [R1+0x5cc], R160 ;  /* 0x0005cca001007387 */ /* 0x0001e80000100800 */
[----:B0-----:R-:W4:Y:S01]  /*10420*/  LDL.LU R160, [R1+0x5b0] ;  /* 0x0005b00001a07983 */ /* 0x001f220000300800 */
[----:B------:R-:W-:-:S03]  /*10430*/  IMAD.X R163, R163, 0x1, R104, P6 ;  /* 0x00000001a3a37824 */ /* 0x000fc600030e0668 */
[----:B------:R-:W4:Y:S04]  /*10440*/  LDL.LU R174, [R1+0x584] ;  /* 0x0005840001ae7983 */ /* 0x000f280000300800 */
[----:B------:R0:W-:Y:S04]  /*10450*/  STL [R1+0x5f0], R163 ;  /* 0x0005f0a301007387 */ /* 0x0001e80000100800 */
[----:B0-----:R-:W4:Y:S01]  /*10460*/  LDL.LU R163, [R1+0x5a8] ;  /* 0x0005a80001a37983 */ /* 0x001f220000300800 */
[----:B------:R-:W-:-:S05]  /*10470*/  IADD3 R137, P6, R137, R105, RZ ;  /* 0x0000006989897210 */ /* 0x000fca0007fde0ff */
[----:B------:R0:W-:Y:S01]  /*10480*/  STL [R1+0x5c4], R137 ;  /* 0x0005c48901007387 */ /* 0x0001e20000100800 */
[----:B------:R-:W-:-:S03]  /*10490*/  IMAD.X R150, R150, 0x1, R104, P1 ;  /* 0x0000000196967824 */ /* 0x000fc600008e0668 */
[----:B0-----:R-:W4:Y:S04]  /*104a0*/  LDL.LU R137, [R1+0x57c] ;  /* 0x00057c0001897983 */ /* 0x001f280000300800 */
[----:B------:R-:W4:Y:S01]  /*104b0*/  LDL.LU R172, [R1+0x5a0] ;  /* 0x0005a00001ac7983 */ /* 0x000f220000300800 */
[----:B-----5:R-:W-:-:S05]  /*104c0*/  IADD3 R161, P1, R161, R105, RZ ;  /* 0x00000069a1a17210 */ /* 0x020fca0007f3e0ff */
[----:B------:R0:W-:Y:S04]  /*104d0*/  STL [R1+0x5bc], R161 ;  /* 0x0005bca101007387 */ /* 0x0001e80000100800 */
[----:B------:R-:W-:Y:S04]  /*104e0*/  STL [R1+0x5e8], R150 ;  /* 0x0005e89601007387 */ /* 0x000fe80000100800 */
[----:B0-----:R-:W5:Y:S01]  /*104f0*/  LDL.LU R161, [R1+0x574] ;  /* 0x0005740001a17983 */ /* 0x001f620000300800 */
[----:B--2---:R-:W-:-:S05]  /*10500*/  IMAD.X R193, R193, 0x1, R104, P2 ;  /* 0x00000001c1c17824 */ /* 0x004fca00010e0668 */
[----:B------:R0:W-:Y:S04]  /*10510*/  STL [R1+0x5e0], R193 ;  /* 0x0005e0c101007387 */ /* 0x0001e80000100800 */
[----:B0-----:R-:W2:Y:S04]  /*10520*/  LDL.LU R193, [R1+0x598] ;  /* 0x0005980001c17983 */ /* 0x001ea80000300800 */
[----:B------:R-:W2:Y:S01]  /*10530*/  LDL.LU R150, [R1+0x56c] ;  /* 0x00056c0001967983 */ /* 0x000ea20000300800 */
[----:B---3--:R-:W-:Y:S01]  /*10540*/  IADD3 R155, P2, R155, R105, RZ ;  /* 0x000000699b9b7210 */ /* 0x008fe20007f5e0ff */
[----:B------:R-:W-:-:S04]  /*10550*/  IMAD.X R191, R191, 0x1, R104, P3 ;  /* 0x00000001bfbf7824 */ /* 0x000fc800018e0668 */
[----:B------:R0:W-:Y:S04]  /*10560*/  STL [R1+0x5b4], R155 ;  /* 0x0005b49b01007387 */ /* 0x0001e80000100800 */
[----:B0-----:R-:W3:Y:S01]  /*10570*/  LDL.LU R155, [R1+0x590] ;  /* 0x00059000019b7983 */ /* 0x001ee20000300800 */
[----:B----4-:R-:W-:Y:S02]  /*10580*/  IADD3 R195, P3, R195, R105, RZ ;  /* 0x00000069c3c37210 */ /* 0x010fe40007f7e0ff */
[----:B------:R-:W-:-:S03]  /*10590*/  IADD3.X R151, R151, R104, RZ, P4, !PT ;  /* 0x0000006897977210 */ /* 0x000fc600027fe4ff */
[----:B------:R0:W-:Y:S04]  /*105a0*/  STL [R1+0x5ac], R195 ;  /* 0x0005acc301007387 */ /* 0x0001e80000100800 */
[----:B0-----:R-:W4:Y:S04]  /*105b0*/  LDL.LU R195, [R1+0x564] ;  /* 0x0005640001c37983 */ /* 0x001f280000300800 */
[----:B------:R-:W-:Y:S01]  /*105c0*/  STL [R1+0x5d8], R191 ;  /* 0x0005d8bf01007387 */ /* 0x000fe20000100800 */
[----:B------:R-:W-:-:S03]  /*105d0*/  IADD3 R225, P4, R225, R105, RZ ;  /* 0x00000069e1e17210 */ /* 0x000fc60007f9e0ff */
[----:B------:R0:W-:Y:S01]  /*105e0*/  STL [R1+0x5d0], R151 ;  /* 0x0005d09701007387 */ /* 0x0001e20000100800 */
[----:B------:R-:W-:-:S03]  /*105f0*/  IMAD.X R221, R221, 0x1, R104, P5 ;  /* 0x00000001dddd7824 */ /* 0x000fc600028e0668 */
[----:B0-----:R-:W4:Y:S04]  /*10600*/  LDL.LU R151, [R1+0x588] ;  /* 0x0005880001977983 */ /* 0x001f280000300800 */
[----:B------:R0:W-:Y:S04]  /*10610*/  STL [R1+0x5a4], R225 ;  /* 0x0005a4e101007387 */ /* 0x0001e80000100800 */
[----:B0-----:R-:W4:Y:S01]  /*10620*/  LDL.LU R225, [R1+0x55c] ;  /* 0x00055c0001e17983 */ /* 0x001f220000300800 */
[----:B------:R-:W-:Y:S01]  /*10630*/  IADD3 R138, P5, R138, R105, RZ ;  /* 0x000000698a8a7210 */ /* 0x000fe20007fbe0ff */
[----:B------:R-:W-:-:S04]  /*10640*/  IMAD.X R223, R223, 0x1, R104, P6 ;  /* 0x00000001dfdf7824 */ /* 0x000fc800030e0668 */
[----:B------:R0:W-:Y:S04]  /*10650*/  STL [R1+0x59c], R138 ;  /* 0x00059c8a01007387 */ /* 0x0001e80000100800 */
[----:B0-----:R-:W4:Y:S04]  /*10660*/  LDL.LU R138, [R1+0x580] ;  /* 0x00058000018a7983 */ /* 0x001f280000300800 */
[----:B------:R-:W-:Y:S01]  /*10670*/  STL [R1+0x5c8], R221 ;  /* 0x0005c8dd01007387 */ /* 0x000fe20000100800 */
[----:B------:R-:W-:Y:S01]  /*10680*/  IADD3 R227, P6, R227, R105, RZ ;  /* 0x00000069e3e37210 */ /* 0x000fe20007fde0ff */
[----:B------:R-:W-:-:S04]  /*10690*/  IMAD.X R178, R178, 0x1, R104, P1 ;  /* 0x00000001b2b27824 */ /* 0x000fc800008e0668 */
        /* <DEDUP_REMOVED lines=10> */
[----:B------:R-:W-:Y:S04]  /*10740*/  STL [R1+0x58c], R176 ;  /* 0x00058cb001007387 */ /* 0x000fe80000100800 */
[----:B------:R0:W-:Y:S04]  /*10750*/  STL [R1+0x5a8], R163 ;  /* 0x0005a8a301007387 */ /* 0x0001e80000100800 */
[----:B0-----:R-:W4:Y:S01]  /*10760*/  LDL.LU R163, [R1+0x54c] ;  /* 0x00054c0001a37983 */ /* 0x001f220000300800 */
[----:B------:R-:W-:-:S03]  /*10770*/  IADD3 R137, P3, R137, R105, RZ ;  /* 0x0000006989897210 */ /* 0x000fc60007f7e0ff */
[----:B------:R-:W-:Y:S01]  /*10780*/  STL [R1+0x584], R174 ;  /* 0x000584ae01007387 */ /* 0x000fe20000100800 */
[----:B------:R-:W-:-:S03]  /*10790*/  IMAD.X R172, R172, 0x1, R104, P4 ;  /* 0x00000001acac7824 */ /* 0x000fc600020e0668 */
[----:B------:R0:W-:Y:S04]  /*107a0*/  STL [R1+0x57c], R137 ;  /* 0x00057c8901007387 */ /* 0x0001e80000100800 */
[----:B0-----:R-:W4:Y:S01]  /*107b0*/  LDL.LU R137, [R1+0x570] ;  /* 0x0005700001897983 */ /* 0x001f220000300800 */
[----:B-----5:R-:W-:-:S05]  /*107c0*/  IADD3 R161, P4, R161, R105, RZ ;  /* 0x00000069a1a17210 */ /* 0x020fca0007f9e0ff */
[----:B------:R0:W-:Y:S04]  /*107d0*/  STL [R1+0x574], R161 ;  /* 0x000574a101007387 */ /* 0x0001e80000100800 */
[----:B0-----:R-:W5:Y:S04]  /*107e0*/  LDL.LU R161, [R1+0x544] ;  /* 0x0005440001a17983 */ /* 0x001f680000300800 */
[----:B------:R-:W-:Y:S01]  /*107f0*/  STL [R1+0x5a0], R172 ;  /* 0x0005a0ac01007387 */ /* 0x000fe20000100800 */
[----:B--2---:R-:W-:Y:S01]  /*10800*/  IMAD.X R193, R193, 0x1, R104, P5 ;  /* 0x00000001c1c17824 */ /* 0x004fe200028e0668 */
[----:B------:R-:W-:-:S04]  /*10810*/  IADD3 R150, P5, R150, R105, RZ ;  /* 0x0000006996967210 */ /* 0x000fc80007fbe0ff */
[----:B------:R0:W-:Y:S04]  /*10820*/  STL [R1+0x598], R193 ;  /* 0x000598c101007387 */ /* 0x0001e80000100800 */
[----:B0-----:R-:W2:Y:S04]  /*10830*/  LDL.LU R193, [R1+0x568] ;  /* 0x0005680001c17983 */ /* 0x001ea80000300800 */
[----:B------:R-:W2:Y:S01]  /*10840*/  LDL.LU R139, [R1+0x53c] ;  /* 0x00053c00018b7983 */ /* 0x000ea20000300800 */
[----:B---3--:R-:W-:-:S05]  /*10850*/  IMAD.X R155, R155, 0x1, R104, P6 ;  /* 0x000000019b9b7824 */ /* 0x008fca00030e0668 */
[----:B------:R0:W-:Y:S04]  /*10860*/  STL [R1+0x590], R155 ;  /* 0x0005909b01007387 */ /* 0x0001e80000100800 */
[----:B------:R1:W-:Y:S04]  /*10870*/  STL [R1+0x56c], R150 ;  /* 0x00056c9601007387 */ /* 0x0003e80000100800 */
[----:B0-----:R-:W3:Y:S04]  /*10880*/  LDL.LU R155, [R1+0x560] ;  /* 0x00056000019b7983 */ /* 0x001ee80000300800 */
[----:B-1----:R-:W3:Y:S01]  /*10890*/  LDL.LU R150, [R1+0x534] ;  /* 0x0005340001967983 */ /* 0x002ee20000300800 */
[----:B----4-:R-:W-:-:S05]  /*108a0*/  IADD3 R195, P6, R195, R105, RZ ;  /* 0x00000069c3c37210 */ /* 0x010fca0007fde0ff */
[----:B------:R0:W-:Y:S04]  /*108b0*/  STL [R1+0x564], R195 ;  /* 0x000564c301007387 */ /* 0x0001e80000100800 */
[----:B0-----:R-:W4:Y:S01]  /*108c0*/  LDL.LU R195, [R1+0x558] ;  /* 0x0005580001c37983 */ /* 0x001f220000300800 */
[----:B------:R-:W-:-:S03]  /*108d0*/  IMAD.X R151, R151, 0x1, R104, P1 ;  /* 0x0000000197977824 */ /* 0x000fc600008e0668 */
[----:B------:R-:W4:Y:S01]  /*108e0*/  LDL.LU R189, [R1+0x52c] ;  /* 0x00052c0001bd7983 */ /* 0x000f220000300800 */
[----:B------:R-:W-:-:S05]  /*108f0*/  IADD3 R225, P1, R225, R105, RZ ;  /* 0x00000069e1e17210 */ /* 0x000fca0007f3e0ff */
[----:B------:R0:W-:Y:S04]  /*10900*/  STL [R1+0x55c], R225 ;  /* 0x00055ce101007387 */ /* 0x0001e80000100800 */
[----:B------:R-:W-:Y:S04]  /*10910*/  STL [R1+0x588], R151 ;  /* 0x0005889701007387 */ /* 0x000fe80000100800 */
[----:B0-----:R-:W4:Y:S04]  /*10920*/  LDL.LU R225, [R1+0x550] ;  /* 0x0005500001e17983 */ /* 0x001f280000300800 */
[----:B------:R-:W4:Y:S01]  /*10930*/  LDL.LU R191, [R1+0x524] ;  /* 0x0005240001bf7983 */ /* 0x000f220000300800 */
[----:B------:R-:W-:-:S03]  /*10940*/  IADD3.X R138, R138, R104, RZ, P2, !PT ;  /* 0x000000688a8a7210 */ /* 0x000fc600017fe4ff */
[----:B------:R-:W4:Y:S04]  /*10950*/  LDL.LU R221, [R1+0x548] ;  /* 0x0005480001dd7983 */ /* 0x000f280000300800 */
[----:B------:R0:W-:Y:S04]  /*10960*/  STL [R1+0x580], R138 ;  /* 0x0005808a01007387 */ /* 0x0001e80000100800 */
[----:B0-----:R-:W4:Y:S04]  /*10970*/  LDL.LU R138, [R1+0x51c] ;  /* 0x00051c00018a7983 */ /* 0x001f280000300800 */
[----:B------:R-:W4:Y:S04]  /*10980*/  LDL.LU R223, [R1+0x540] ;  /* 0x0005400001df7983 */ /* 0x000f280000300800 */
[----:B------:R-:W4:Y:S01]  /*10990*/  LDL.LU R178, [R1+0x514] ;  /* 0x0005140001b27983 */ /* 0x000f220000300800 */
[----:B------:R-:W-:-:S05]  /*109a0*/  IADD3 R227, P2, R227, R105, RZ ;  /* 0x00000069e3e37210 */ /* 0x000fca0007f5e0ff */
[----:B------:R0:W-:Y:S04]  /*109b0*/  STL [R1+0x554], R227 ;  /* 0x000554e301007387 */ /* 0x0001e80000100800 */
[----:B0-----:R-:W4:Y:S04]  /*109c0*/  LDL.LU R227, [R1+0x538] ;  /* 0x0005380001e37983 */ /* 0x001f280000300800 */
[----:B------:R-:W4:Y:S01]  /*109d0*/  LDL.LU R176, [R1+0x50c] ;  /* 0x00050c0001b07983 */ /* 0x000f220000300800 */
[----:B------:R-:W-:-:S05]  /*109e0*/  IMAD.X R160, R160, 0x1, R104, P3 ;  /* 0x00000001a0a07824 */ /* 0x000fca00018e0668 */
[----:B------:R0:W-:Y:S04]  /*109f0*/  STL [R1+0x578], R160 ;  /* 0x000578a001007387 */ /* 0x0001e80000100800 */
[----:B0-----:R-:W4:Y:S01]  /*10a00*/  LDL.LU R160, [R1+0x530] ;  /* 0x0005300001a07983 */ /* 0x001f220000300800 */
[----:B------:R-:W-:-:S05]  /*10a10*/  IADD3 R163, P3, R163, R105, RZ ;  /* 0x00000069a3a37210 */ /* 0x000fca0007f7e0ff */
[----:B------:R0:W-:Y:S04]  /*10a20*/  STL [R1+0x54c], R163 ;  /* 0x00054ca301007387 */ /* 0x0001e80000100800 */
[----:B0-----:R-:W4:Y:S01]  /*10a30*/  LDL.LU R163, [R1+0x504] ;  /* 0x0005040001a37983 */ /* 0x001f220000300800 */
[----:B------:R-:W-:-:S03]  /*10a40*/  IMAD.X R137, R137, 0x1, R104, P4 ;  /* 0x0000000189897824 */ /* 0x000fc600020e0668 */
[----:B------:R-:W4:Y:S04]  /*10a50*/  LDL.LU R174, [R1+0x528] ;  /* 0x0005280001ae7983 */ /* 0x000f280000300800 */
[----:B------:R-:W4:Y:S04]  /*10a60*/  LDL.LU R172, [R1+0x4fc] ;  /* 0x0004fc0001ac7983 */ /* 0x000f280000300800 */
[----:B------:R0:W-:Y:S04]  /*10a70*/  STL [R1+0x570], R137 ;  /* 0x0005708901007387 */ /* 0x0001e80000100800 */
[----:B0-----:R-:W4:Y:S01]  /*10a80*/  LDL.LU R137, [R1+0x520] ;  /* 0x0005200001897983 */ /* 0x001f220000300800 */
[----:B-----5:R-:W-:-:S05]  /*10a90*/  IADD3 R161, P4, R161, R105, RZ ;  /* 0x00000069a1a17210 */ /* 0x020fca0007f9e0ff */
[----:B------:R0:W-:Y:S04]  /*10aa0*/  STL [R1+0x544], R161 ;  /* 0x000544a101007387 */ /* 0x0001e80000100800 */
[----:B0-----:R-:W5:Y:S04]  /*10ab0*/  LDL.LU R161, [R1+0x4f4] ;  /* 0x0004f40001a17983 */ /* 0x001f680000300800 */
[----:B------:R-:W5:Y:S01]  /*10ac0*/  LDL.LU R151, [R1+0x518] ;  /* 0x0005180001977983 */ /* 0x000f620000300800 */
[----:B--2---:R-:W-:Y:S01]  /*10ad0*/  IMAD.X R193, R193, 0x1, R104, P5 ;  /* 0x00000001c1c17824 */ /* 0x004fe200028e0668 */
[----:B------:R-:W-:-:S04]  /*10ae0*/  IADD3 R139, P5, R139, R105, RZ ;  /* 0x000000698b8b7210 */ /* 0x000fc80007fbe0ff */
[----:B------:R0:W-:Y:S04]  /*10af0*/  STL [R1+0x568], R193 ;  /* 0x000568c101007387 */ /* 0x0001e80000100800 */
[----:B0-----:R-:W2:Y:S01]  /*10b00*/  LDL.LU R193, [R1+0x4ec] ;  /* 0x0004ec0001c17983 */ /* 0x001ea20000300800 */
[----:B---3--:R-:W-:Y:S01]  /*10b10*/  IMAD.X R155, R155, 0x1, R104, P6 ;  /* 0x000000019b9b7824 */ /* 0x008fe200030e0668 */
[----:B------:R-:W-:-:S04]  /*10b20*/  IADD3 R150, P6, R150, R105, RZ ;  /* 0x0000006996967210 */ /* 0x000fc80007fde0ff */
[----:B------:R0:W-:Y:S04]  /*10b30*/  STL [R1+0x560], R155 ;  /* 0x0005609b01007387 */ /* 0x0001e80000100800 */
[----:B0-----:R-:W3:Y:S04]  /*10b40*/  LDL.LU R155, [R1+0x510] ;  /* 0x00051000019b7983 */ /* 0x001ee80000300800 */
[----:B------:R-:W-:Y:S04]  /*10b50*/  STL [R1+0x53c], R139 ;  /* 0x00053c8b01007387 */ /* 0x000fe80000100800 */
[----:B------:R0:W-:Y:S01]  /*10b60*/  STL [R1+0x534], R150 ;  /* 0x0005349601007387 */ /* 0x0001e20000100800 */
[----:B----4-:R-:W-:-:S03]  /*10b70*/  IADD3.X R195, R195, R104, RZ, P1, !PT ;  /* 0x00000068c3c37210 */ /* 0x010fc60000ffe4ff */
[----:B0-----:R-:W4:Y:S01]  /*10b80*/  LDL.LU R150, [R1+0x4e4] ;  /* 0x0004e40001967983 */ /* 0x001f220000300800 */
[----:B------:R-:W-:-:S03]  /*10b90*/  IADD3 R189, P1, R189, R105, RZ ;  /* 0x00000069bdbd7210 */ /* 0x000fc60007f3e0ff */
        /* <DEDUP_REMOVED lines=11> */
[----:B------:R-:W-:Y:S01]  /*10c50*/  STL [R1+0x524], R191 ;  /* 0x000524bf01007387 */ /* 0x000fe20000100800 */
[----:B------:R-:W-:-:S03]  /*10c60*/  IADD3 R178, P4, R178, R105, RZ ;  /* 0x00000069b2b27210 */ /* 0x000fc60007f9e0ff */
[----:B0-----:R-:W4:Y:S04]  /*10c70*/  LDL.LU R138, [R1+0x500] ;  /* 0x00050000018a7983 */ /* 0x001f280000300800 */
[----:B------:R-:W-:Y:S01]  /*10c80*/  STL [R1+0x548], R221 ;  /* 0x000548dd01007387 */ /* 0x000fe20000100800 */
[----:B------:R-:W-:-:S05]  /*10c90*/  IMAD.X R227, R227, 0x1, R104, P5 ;  /* 0x00000001e3e37824 */ /* 0x000fca00028e0668 */
        /* <DEDUP_REMOVED lines=11> */
[----:B------:R0:W-:Y:S01]  /*10d50*/  STL [R1+0x504], R163 ;  /* 0x000504a301007387 */ /* 0x0001e20000100800 */
[----:B------:R-:W-:-:S03]  /*10d60*/  IADD3 R172, P1, R172, R105, RZ ;  /* 0x00000069acac7210 */ /* 0x000fc60007f3e0ff */
[----:B0-----:R-:W4:Y:S01]  /*10d70*/  LDL.LU R163, [R1+0x4cc] ;  /* 0x0004cc0001a37983 */ /* 0x001f220000300800 */
[----:B------:R-:W-:-:S05]  /*10d80*/  IMAD.X R137, R137, 0x1, R104, P2 ;  /* 0x0000000189897824 */ /* 0x000fca00010e0668 */
[----:B------:R0:W-:Y:S04]  /*10d90*/  STL [R1+0x520], R137 ;  /* 0x0005208901007387 */ /* 0x0001e80000100800 */
[----:B------:R-:W-:Y:S04]  /*10da0*/  STL [R1+0x528], R174 ;  /* 0x000528ae01007387 */ /* 0x000fe80000100800 */
[----:B0-----:R-:W4:Y:S04]  /*10db0*/  LDL.LU R137, [R1+0x4f0] ;  /* 0x0004f00001897983 */ /* 0x001f280000300800 */
[----:B------:R-:W-:Y:S01]  /*10dc0*/  STL [R1+0x4fc], R172 ;  /* 0x0004fcac01007387 */ /* 0x000fe20000100800 */
[----:B-----5:R-:W-:-:S05]  /*10dd0*/  IADD3 R161, P2, R161, R105, RZ ;  /* 0x00000069a1a17210 */ /* 0x020fca0007f5e0ff */
[----:B------:R0:W-:Y:S04]  /*10de0*/  STL [R1+0x4f4], R161 ;  /* 0x0004f4a101007387 */ /* 0x0001e80000100800 */
[----:B0-----:R-:W5:Y:S01]  /*10df0*/  LDL.LU R161, [R1+0x4c4] ;  /* 0x0004c40001a17983 */ /* 0x001f620000300800 */
[----:B------:R-:W-:-:S03]  /*10e00*/  IMAD.X R151, R151, 0x1, R104, P3 ;  /* 0x0000000197977824 */ /* 0x000fc600018e0668 */
[----:B------:R-:W5:Y:S01]  /*10e10*/  LDL.LU R139, [R1+0x4e8] ;  /* 0x0004e800018b7983 */ /* 0x000f620000300800 */
[----:B--2---:R-:W-:-:S05]  /*10e20*/  IADD3 R193, P3, R193, R105, RZ ;  /* 0x00000069c1c17210 */ /* 0x004fca0007f7e0ff */
[----:B------:R0:W-:Y:S04]  /*10e30*/  STL [R1+0x4ec], R193 ;  /* 0x0004ecc101007387 */ /* 0x0001e80000100800 */
[----:B------:R-:W-:Y:S04]  /*10e40*/  STL [R1+0x518], R151 ;  /* 0x0005189701007387 */ /* 0x000fe80000100800 */
[----:B0-----:R-:W2:Y:S04]  /*10e50*/  LDL.LU R193, [R1+0x4bc] ;  /* 0x0004bc0001c17983 */ /* 0x001ea80000300800 */
[----:B------:R-:W2:Y:S01]  /*10e60*/  LDL.LU R189, [R1+0x4e0] ;  /* 0x0004e00001bd7983 */ /* 0x000ea20000300800 */
[----:B---3--:R-:W-:-:S05]  /*10e70*/  IMAD.X R155, R155, 0x1, R104, P4 ;  /* 0x000000019b9b7824 */ /* 0x008fca00020e0668 */
[----:B------:R0:W-:Y:S04]  /*10e80*/  STL [R1+0x510], R155 ;  /* 0x0005109b01007387 */ /* 0x0001e80000100800 */
[----:B0-----:R-:W3:Y:S01]  /*10e90*/  LDL.LU R155, [R1+0x4b4] ;  /* 0x0004b400019b7983 */ /* 0x001ee20000300800 */
[----:B----4-:R-:W-:-:S03]  /*10ea0*/  IADD3 R150, P4, R150, R105, RZ ;  /* 0x0000006996967210 */ /* 0x010fc60007f9e0ff */
[----:B------:R-:W4:Y:S01]  /*10eb0*/  LDL.LU R191, [R1+0x4d8] ;  /* 0x0004d80001bf7983 */ /* 0x000f220000300800 */
[----:B------:R-:W-:-:S05]  /*10ec0*/  IADD3.X R195, R195, R104, RZ, P5, !PT ;  /* 0x00000068c3c37210 */ /* 0x000fca0002ffe4ff */
[----:B------:R0:W-:Y:S04]  /*10ed0*/  STL [R1+0x508], R195 ;  /* 0x000508c301007387 */ /* 0x0001e80000100800 */
[----:B------:R-:W-:Y:S04]  /*10ee0*/  STL [R1+0x4e4], R150 ;  /* 0x0004e49601007387 */ /* 0x000fe80000100800 */
[----:B0-----:R-:W4:Y:S04]  /*10ef0*/  LDL.LU R195, [R1+0x4ac] ;  /* 0x0004ac0001c37983 */ /* 0x001f280000300800 */
[----:B------:R-:W4:Y:S04]  /*10f00*/  LDL.LU R221, [R1+0x4d0] ;  /* 0x0004d00001dd7983 */ /* 0x000f280000300800 */
[----:B------:R-:W4:Y:S01]  /*10f10*/  LDL.LU R223, [R1+0x4a4] ;  /* 0x0004a40001df7983 */ /* 0x000f220000300800 */
[----:B------:R-:W-:-:S05]  /*10f20*/  IADD3 R225, P5, R225, R105, RZ ;  /* 0x00000069e1e17210 */ /* 0x000fca0007fbe0ff */
[----:B------:R0:W-:Y:S04]  /*10f30*/  STL [R1+0x4dc], R225 ;  /* 0x0004dce101007387 */ /* 0x0001e80000100800 */
[----:B0-----:R-:W4:Y:S04]  /*10f40*/  LDL.LU R225, [R1+0x4c8] ;  /* 0x0004c80001e17983 */ /* 0x001f280000300800 */
[----:B------:R-:W4:Y:S01]  /*10f50*/  LDL.LU R178, [R1+0x49c] ;  /* 0x00049c0001b27983 */ /* 0x000f220000300800 */
[----:B------:R-:W-:-:S03]  /*10f60*/  IMAD.X R138, R138, 0x1, R104, P6 ;  /* 0x000000018a8a7824 */ /* 0x000fc600030e0668 */
[----:B------:R-:W4:Y:S04]  /*10f70*/  LDL.LU R176, [R1+0x4c0] ;  /* 0x0004c00001b07983 */ /* 0x000f280000300800 */
[----:B------:R-:W4:Y:S04]  /*10f80*/  LDL.LU R174, [R1+0x494] ;  /* 0x0004940001ae7983 */ /* 0x000f280000300800 */
[----:B------:R-:W-:Y:S04]  /*10f90*/  STL [R1+0x500], R138 ;  /* 0x0005008a01007387 */ /* 0x000fe80000100800 */
[----:B------:R-:W4:Y:S01]  /*10fa0*/  LDL.LU R172, [R1+0x4b8] ;  /* 0x0004b80001ac7983 */ /* 0x000f220000300800 */
[----:B------:R-:W-:-:S05]  /*10fb0*/  IADD3 R227, P6, R227, R105, RZ ;  /* 0x00000069e3e37210 */ /* 0x000fca0007fde0ff */
[----:B------:R0:W-:Y:S04]  /*10fc0*/  STL [R1+0x4d4], R227 ;  /* 0x0004d4e301007387 */ /* 0x0001e80000100800 */
[----:B0-----:R-:W4:Y:S01]  /*10fd0*/  LDL.LU R227, [R1+0x48c] ;  /* 0x00048c0001e37983 */ /* 0x001f220000300800 */
[----:B------:R-:W-:-:S05]  /*10fe0*/  IMAD.X R160, R160, 0x1, R104, P1 ;  /* 0x00000001a0a07824 */ /* 0x000fca00008e0668 */
[----:B------:R0:W-:Y:S04]  /*10ff0*/  STL [R1+0x4f8], R160 ;  /* 0x0004f8a001007387 */ /* 0x0001e80000100800 */
[----:B0-----:R-:W4:Y:S01]  /*11000*/  LDL.LU R160, [R1+0x4b0] ;  /* 0x0004b00001a07983 */ /* 0x001f220000300800 */
[----:B------:R-:W-:-:S03]  /*11010*/  IADD3 R163, P1, R163, R105, RZ ;  /* 0x00000069a3a37210 */ /* 0x000fc60007f3e0ff */
[----:B------:R-:W4:Y:S04]  /*11020*/  LDL.LU R151, [R1+0x484] ;  /* 0x0004840001977983 */ /* 0x000f280000300800 */
[----:B------:R-:W4:Y:S04]  /*11030*/  LDL.LU R150, [R1+0x4a8] ;  /* 0x0004a80001967983 */ /* 0x000f280000300800 */
[----:B------:R0:W-:Y:S04]  /*11040*/  STL [R1+0x4cc], R163 ;  /* 0x0004cca301007387 */ /* 0x0001e80000100800 */
[----:B0-----:R-:W4:Y:S01]  /*11050*/  LDL.LU R163, [R1+0x47c] ;  /* 0x00047c0001a37983 */ /* 0x001f220000300800 */
[----:B------:R-:W-:-:S05]  /*11060*/  IMAD.X R137, R137, 0x1, R104, P2 ;  /* 0x0000000189897824 */ /* 0x000fca00010e0668 */
[----:B------:R0:W-:Y:S04]  /*11070*/  STL [R1+0x4f0], R137 ;  /* 0x0004f08901007387 */ /* 0x0001e80000100800 */
[----:B0-----:R-:W4:Y:S04]  /*11080*/  LDL.LU R137, [R1+0x4a0] ;  /* 0x0004a00001897983 */ /* 0x001f280000300800 */
[----:B------:R-:W4:Y:S01]  /*11090*/  LDL.LU R138, [R1+0x474] ;  /* 0x00047400018a7983 */ /* 0x000f220000300800 */
[----:B-----5:R-:W-:-:S05]  /*110a0*/  IADD3 R161, P2, R161, R105, RZ ;  /* 0x00000069a1a17210 */ /* 0x020fca0007f5e0ff */
[----:B------:R0:W-:Y:S04]  /*110b0*/  STL [R1+0x4c4], R161 ;  /* 0x0004c4a101007387 */ /* 0x0001e80000100800 */
[----:B0-----:R-:W5:Y:S01]  /*110c0*/  LDL.LU R161, [R1+0x498] ;  /* 0x0004980001a17983 */ /* 0x001f620000300800 */
[----:B------:R-:W-:Y:S01]  /*110d0*/  IMAD.X R139, R139, 0x1, R104, P3 ;  /* 0x000000018b8b7824 */ /* 0x000fe200018e0668 */
[----:B--2---:R-:W-:Y:S02]  /*110e0*/  IADD3 R193, P3, R193, R105, RZ ;  /* 0x00000069c1c17210 */ /* 0x004fe40007f7e0ff */
[----:B------:R-:W-:-:S03]  /*110f0*/  IADD3.X R189, R189, R104, RZ, P4, !PT ;  /* 0x00000068bdbd7210 */ /* 0x000fc600027fe4ff */
[----:B------:R0:W-:Y:S04]  /*11100*/  STL [R1+0x4bc], R193 ;  /* 0x0004bcc101007387 */ /* 0x0001e80000100800 */
[----:B0-----:R-:W2:Y:S04]  /*11110*/  LDL.LU R193, [R1+0x46c] ;  /* 0x00046c0001c17983 */ /* 0x001ea80000300800 */
[----:B------:R-:W-:Y:S01]  /*11120*/  STL [R1+0x4e8], R139 ;  /* 0x0004e88b01007387 */ /* 0x000fe20000100800 */
[----:B---3--:R-:W-:Y:S01]  /*11130*/  IADD3 R155, P4, R155, R105, RZ ;  /* 0x000000699b9b7210 */ /* 0x008fe20007f9e0ff */
[----:B----4-:R-:W-:-:S04]  /*11140*/  IMAD.X R191, R191, 0x1, R104, P5 ;  /* 0x00000001bfbf7824 */ /* 0x010fc800028e0668 */
[----:B------:R0:W-:Y:S04]  /*11150*/  STL [R1+0x4b4], R155 ;  /* 0x0004b49b01007387 */ /* 0x0001e80000100800 */
[----:B0-----:R-:W3:Y:S04]  /*11160*/  LDL.LU R155, [R1+0x490] ;  /* 0x00049000019b7983 */ /* 0x001ee80000300800 */
[----:B------:R-:W-:Y:S01]  /*11170*/  STL [R1+0x4e0], R189 ;  /* 0x0004e0bd01007387 */ /* 0x000fe20000100800 */
[----:B------:R-:W-:Y:S01]  /*11180*/  IADD3 R195, P5, R195, R105, RZ ;  /* 0x00000069c3c37210 */ /* 0x000fe20007fbe0ff */
[----:B------:R-:W-:-:S04]  /*11190*/  IMAD.X R221, R221, 0x1, R104, P6 ;  /* 0x00000001dddd7824 */ /* 0x000fc800030e0668 */
[----:B------:R0:W-:Y:S01]  /*111a0*/  STL [R1+0x4ac], R195 ;  /* 0x0004acc301007387 */ /* 0x0001e20000100800 */
[----:B------:R-:W-:-:S03]  /*111b0*/  IADD3 R223, P6, R223, R105, RZ ;  /* 0x00000069dfdf7210 */ /* 0x000fc60007fde0ff */
[----:B0-----:R-:W4:Y:S04]  /*111c0*/  LDL.LU R195, [R1+0x464] ;  /* 0x0004640001c37983 */ /* 0x001f280000300800 */
[----:B------:R-:W-:Y:S01]  /*111d0*/  STL [R1+0x4d8], R191 ;  /* 0x0004d8bf01007387 */ /* 0x000fe20000100800 */
[----:B------:R-:W-:Y:S01]  /*111e0*/  IMAD.X R225, R225, 0x1, R104, P1 ;  /* 0x00000001e1e17824 */ /* 0x000fe200008e0668 */
[----:B------:R-:W-:-:S04]  /*111f0*/  IADD3 R178, P1, R178, R105, RZ ;  /* 0x00000069b2b27210 */ /* 0x000fc80007f3e0ff */
[----:B------:R0:W-:Y:S01]  /*11200*/  STL [R1+0x4c8], R225 ;  /* 0x0004c8e101007387 */ /* 0x0001e20000100800 */
[----:B------:R-:W-:-:S03]  /*11210*/  IMAD.X R176, R176, 0x1, R104, P2 ;  /* 0x00000001b0b07824 */ /* 0x000fc600010e0668 */
[----:B------:R-:W-:Y:S01]  /*11220*/  STL [R1+0x4d0], R221 ;  /* 0x0004d0dd01007387 */ /* 0x000fe20000100800 */
[----:B------:R-:W-:-:S03]  /*11230*/  IADD3 R174, P2, R174, R105, RZ ;  /* 0x00000069aeae7210 */ /* 0x000fc60007f5e0ff */
[----:B0-----:R-:W4:Y:S01]  /*11240*/  LDL.LU R225, [R1+0x488] ;  /* 0x0004880001e17983 */ /* 0x001f220000300800 */
[----:B------:R-:W-:-:S03]  /*11250*/  IADD3.X R172, R172, R104, RZ, P3, !PT ;  /* 0x00000068acac7210 */ /* 0x000fc60001ffe4ff */
[----:B------:R-:W-:Y:S04]  /*11260*/  STL [R1+0x4a4], R223 ;  /* 0x0004a4df01007387 */ /* 0x000fe80000100800 */
[----:B------:R-:W-:Y:S04]  /*11270*/  STL [R1+0x49c], R178 ;  /* 0x00049cb201007387 */ /* 0x000fe80000100800 */
[----:B------:R-:W-:Y:S04]  /*11280*/  STL [R1+0x4c0], R176 ;  /* 0x0004c0b001007387 */ /* 0x000fe80000100800 */
[----:B------:R-:W-:Y:S01]  /*11290*/  STL [R1+0x494], R174 ;  /* 0x000494ae01007387 */ /* 0x000fe20000100800 */
[----:B------:R-:W-:-:S05]  /*112a0*/  IADD3 R227, P3, R227, R105, RZ ;  /* 0x00000069e3e37210 */ /* 0x000fca0007f7e0ff */
[----:B------:R0:W-:Y:S04]  /*112b0*/  STL [R1+0x48c], R227 ;  /* 0x00048ce301007387 */ /* 0x0001e80000100800 */
[----:B0-----:R-:W4:Y:S01]  /*112c0*/  LDL.LU R227, [R1+0x45c] ;  /* 0x00045c0001e37983 */ /* 0x001f220000300800 */
[----:B------:R-:W-:-:S03]  /*112d0*/  IMAD.X R160, R160, 0x1, R104, P4 ;  /* 0x00000001a0a07824 */ /* 0x000fc600020e0668 */
[----:B------:R-:W-:Y:S01]  /*112e0*/  STL [R1+0x4b8], R172 ;  /* 0x0004b8ac01007387 */ /* 0x000fe20000100800 */
[----:B------:R-:W-:-:S03]  /*112f0*/  IADD3 R151, P4, R151, R105, RZ ;  /* 0x0000006997977210 */ /* 0x000fc60007f9e0ff */
[----:B------:R0:W-:Y:S01]  /*11300*/  STL [R1+0x4b0], R160 ;  /* 0x0004b0a001007387 */ /* 0x0001e20000100800 */
[----:B------:R-:W-:-:S03]  /*11310*/  IMAD.X R150, R150, 0x1, R104, P5 ;  /* 0x0000000196967824 */ /* 0x000fc600028e0668 */
[----:B0-----:R-:W4:Y:S01]  /*11320*/  LDL.LU R160, [R1+0x480] ;  /* 0x0004800001a07983 */ /* 0x001f220000300800 */
[----:B------:R-:W-:-:S05]  /*11330*/  IADD3 R163, P5, R163, R105, RZ ;  /* 0x00000069a3a37210 */ /* 0x000fca0007fbe0ff */
[----:B------:R0:W-:Y:S04]  /*11340*/  STL [R1+0x47c], R163 ;  /* 0x00047ca301007387 */ /* 0x0001e80000100800 */
[----:B------:R-:W-:Y:S04]  /*11350*/  STL [R1+0x484], R151 ;  /* 0x0004849701007387 */ /* 0x000fe80000100800 */
[----:B0-----:R-:W4:Y:S01]  /*11360*/  LDL.LU R163, [R1+0x454] ;  /* 0x0004540001a37983 */ /* 0x001f220000300800 */
[----:B------:R-:W-:-:S03]  /*11370*/  IMAD.X R137, R137, 0x1, R104, P6 ;  /* 0x0000000189897824 */ /* 0x000fc600030e0668 */
[----:B------:R-:W-:Y:S01]  /*11380*/  STL [R1+0x4a8], R150 ;  /* 0x0004a89601007387 */ /* 0x000fe20000100800 */
[----:B------:R-:W-:-:S03]  /*11390*/  IADD3 R138, P6, R138, R105, RZ ;  /* 0x000000698a8a7210 */ /* 0x000fc60007fde0ff */
[----:B------:R0:W-:Y:S04]  /*113a0*/  STL [R1+0x4a0], R137 ;  /* 0x0004a08901007387 */ /* 0x0001e80000100800 */
[----:B0-----:R-:W4:Y:S04]  /*113b0*/  LDL.LU R137, [R1+0x478] ;  /* 0x0004780001897983 */ /* 0x001f280000300800 */
[----:B------:R-:W4:Y:S01]  /*113c0*/  LDL.LU R152, [R1+0x44c] ;  /* 0x00044c0001987983 */ /* 0x000f220000300800 */
[----:B-----5:R-:W-:-:S05]  /*113d0*/  IMAD.X R161, R161, 0x1, R104, P1 ;  /* 0x00000001a1a17824 */ /* 0x020fca00008e0668 */
[----:B------:R0:W-:Y:S04]  /*113e0*/  STL [R1+0x498], R161 ;  /* 0x000498a101007387 */ /* 0x0001e80000100800 */
[----:B------:R-:W-:Y:S04]  /*113f0*/  STL [R1+0x474], R138 ;  /* 0x0004748a01007387 */ /* 0x000fe80000100800 */
[----:B0-----:R-:W5:Y:S04]  /*11400*/  LDL.LU R161, [R1+0x470] ;  /* 0x0004700001a17983 */ /* 0x001f680000300800 */
[----:B------:R-:W5:Y:S01]  /*11410*/  LDL.LU R140, [R1+0x444] ;  /* 0x00044400018c7983 */ /* 0x000f620000300800 */
[----:B--2---:R-:W-:-:S05]  /*11420*/  IADD3 R193, P1, R193, R105, RZ ;  /* 0x00000069c1c17210 */ /* 0x004fca0007f3e0ff */
[----:B------:R0:W-:Y:S04]  /*11430*/  STL [R1+0x46c], R193 ;  /* 0x00046cc101007387 */ /* 0x0001e80000100800 */
[----:B0-----:R-:W2:Y:S04]  /*11440*/  LDL.LU R193, [R1+0x468] ;  /* 0x0004680001c17983 */ /* 0x001ea80000300800 */
[----:B------:R-:W2:Y:S04]  /*11450*/  LDL.LU R139, [R1+0x43c] ;  /* 0x00043c00018b7983 */ /* 0x000ea80000300800 */
[----:B------:R-:W2:Y:S01]  /*11460*/  LDL.LU R189, [R1+0x460] ;  /* 0x0004600001bd7983 */ /* 0x000ea20000300800 */
[----:B---3--:R-:W-:-:S05]  /*11470*/  IADD3.X R155, R155, R104, RZ, P2, !PT ;  /* 0x000000689b9b7210 */ /* 0x008fca00017fe4ff */
[----:B------:R0:W-:Y:S04]  /*11480*/  STL [R1+0x490], R155 ;  /* 0x0004909b01007387 */ /* 0x0001e80000100800 */
[----:B0-----:R-:W3:Y:S04]  /*11490*/  LDL.LU R155, [R1+0x434] ;  /* 0x00043400019b7983 */ /* 0x001ee80000300800 */
[----:B------:R-:W3:Y:S04]  /*114a0*/  LDL.LU R191, [R1+0x458] ;  /* 0x0004580001bf7983 */ /* 0x000ee80000300800 */
[----:B------:R-:W3:Y:S01]  /*114b0*/  LDL.LU R221, [R1+0x42c] ;  /* 0x00042c0001dd7983 */ /* 0x000ee20000300800 */
[----:B----4-:R-:W-:-:S05]  /*114c0*/  IADD3 R195, P2, R195, R105, RZ ;  /* 0x00000069c3c37210 */ /* 0x010fca0007f5e0ff */
[----:B------:R0:W-:Y:S04]  /*114d0*/  STL [R1+0x464], R195 ;  /* 0x000464c301007387 */ /* 0x0001e80000100800 */
[----:B0-----:R-:W4:Y:S04]  /*114e0*/  LDL.LU R195, [R1+0x450] ;  /* 0x0004500001c37983 */ /* 0x001f280000300800 */
[----:B------:R-:W4:Y:S04]  /*114f0*/  LDL.LU R223, [R1+0x424] ;  /* 0x0004240001df7983 */ /* 0x000f280000300800 */
[----:B------:R-:W4:Y:S04]  /*11500*/  LDL.LU R178, [R1+0x448] ;  /* 0x0004480001b27983 */ /* 0x000f280000300800 */
[----:B------:R-:W4:Y:S01]  /*11510*/  LDL.LU R176, [R1+0x41c] ;  /* 0x00041c0001b07983 */ /* 0x000f220000300800 */
[----:B------:R-:W-:-:S05]  /*11520*/  IMAD.X R225, R225, 0x1, R104, P3 ;  /* 0x00000001e1e17824 */ /* 0x000fca00018e0668 */
[----:B------:R0:W-:Y:S04]  /*11530*/  STL [R1+0x488], R225 ;  /* 0x000488e101007387 */ /* 0x0001e80000100800 */
[----:B------:R-:W4:Y:S04]  /*11540*/  LDL.LU R174, [R1+0x440] ;  /* 0x0004400001ae7983 */ /* 0x000f280000300800 */
[----:B------:R-:W4:Y:S04]  /*11550*/  LDL.LU R172, [R1+0x414] ;  /* 0x0004140001ac7983 */ /* 0x000f280000300800 */
[----:B0-----:R-:W4:Y:S01]  /*11560*/  LDL.LU R225, [R1+0x438] ;  /* 0x0004380001e17983 */ /* 0x001f220000300800 */
[----:B------:R-:W-:-:S05]  /*11570*/  IADD3 R227, P3, R227, R105, RZ ;  /* 0x00000069e3e37210 */ /* 0x000fca0007f7e0ff */
[----:B------:R0:W-:Y:S04]  /*11580*/  STL [R1+0x45c], R227 ;  /* 0x00045ce301007387 */ /* 0x0001e80000100800 */
[----:B0-----:R-:W4:Y:S04]  /*11590*/  LDL.LU R227, [R1+0x40c] ;  /* 0x00040c0001e37983 */ /* 0x001f280000300800 */
[----:B------:R-:W4:Y:S01]  /*115a0*/  LDL.LU R151, [R1+0x430] ;  /* 0x0004300001977983 */ /* 0x000f220000300800 */
[----:B------:R-:W-:-:S03]  /*115b0*/  IMAD.X R160, R160, 0x1, R104, P4 ;  /* 0x00000001a0a07824 */ /* 0x000fc600020e0668 */
[----:B------:R-:W4:Y:S04]  /*115c0*/  LDL.LU R150, [R1+0x404] ;  /* 0x0004040001967983 */ /* 0x000f280000300800 */
[----:B------:R0:W-:Y:S04]  /*115d0*/  STL [R1+0x480], R160 ;  /* 0x000480a001007387 */ /* 0x0001e80000100800 */
[----:B0-----:R-:W4:Y:S01]  /*115e0*/  LDL.LU R160, [R1+0x428] ;  /* 0x0004280001a07983 */ /* 0x001f220000300800 */
[----:B------:R-:W-:-:S05]  /*115f0*/  IADD3 R163, P4, R163, R105, RZ ;  /* 0x00000069a3a37210 */ /* 0x000fca0007f9e0ff */
[----:B------:R0:W-:Y:S04]  /*11600*/  STL [R1+0x454], R163 ;  /* 0x000454a301007387 */ /* 0x0001e80000100800 */
[----:B0-----:R-:W4:Y:S01]  /*11610*/  LDL.LU R163, [R1+0x3fc] ;  /* 0x0003fc0001a37983 */ /* 0x001f220000300800 */
[----:B------:R-:W-:-:S03]  /*11620*/  IMAD.X R137, R137, 0x1, R104, P5 ;  /* 0x0000000189897824 */ /* 0x000fc600028e0668 */
[----:B------:R-:W4:Y:S04]  /*11630*/  LDL.LU R138, [R1+0x420] ;  /* 0x00042000018a7983 */ /* 0x000f280000300800 */
        /* <DEDUP_REMOVED lines=8> */
[----:B--2---:R-:W-:Y:S02]  /*116c0*/  IADD3.X R193, R193, R104, RZ, P1, !PT ;  /* 0x00000068c1c17210 */ /* 0x004fe40000ffe4ff */
[----:B------:R-:W-:-:S03]  /*116d0*/  IADD3 R139, P1, R139, R105, RZ ;  /* 0x000000698b8b7210 */ /* 0x000fc60007f3e0ff */
[----:B------:R0:W-:Y:S01]  /*116e0*/  STL [R1+0x468], R193 ;  /* 0x000468c101007387 */ /* 0x0001e20000100800 */
[----:B------:R-:W-:-:S03]  /*116f0*/  IMAD.X R189, R189, 0x1, R104, P2 ;  /* 0x00000001bdbd7824 */ /* 0x000fc600010e0668 */
[----:B0-----:R-:W2:Y:S04]  /*11700*/  LDL.LU R193, [R1+0x3ec] ;  /* 0x0003ec0001c17983 */ /* 0x001ea80000300800 */
[----:B------:R-:W-:Y:S01]  /*11710*/  STL [R1+0x444], R140 ;  /* 0x0004448c01007387 */ /* 0x000fe20000100800 */
[----:B---3--:R-:W-:Y:S01]  /*11720*/  IADD3 R155, P2, R155, R105, RZ ;  /* 0x000000699b9b7210 */ /* 0x008fe20007f5e0ff */
[----:B------:R-:W-:-:S04]  /*11730*/  IMAD.X R191, R191, 0x1, R104, P3 ;  /* 0x00000001bfbf7824 */ /* 0x000fc800018e0668 */
[----:B------:R0:W-:Y:S01]  /*11740*/  STL [R1+0x434], R155 ;  /* 0x0004349b01007387 */ /* 0x0001e20000100800 */
[----:B------:R-:W-:-:S03]  /*11750*/  IADD3 R221, P3, R221, R105, RZ ;  /* 0x00000069dddd7210 */ /* 0x000fc60007f7e0ff */
[----:B------:R-:W-:Y:S04]  /*11760*/  STL [R1+0x43c], R139 ;  /* 0x00043c8b01007387 */ /* 0x000fe80000100800 */
[----:B0-----:R-:W3:Y:S04]  /*11770*/  LDL.LU R155, [R1+0x410] ;  /* 0x00041000019b7983 */ /* 0x001ee80000300800 */
[----:B------:R-:W-:Y:S01]  /*11780*/  STL [R1+0x460], R189 ;  /* 0x000460bd01007387 */ /* 0x000fe20000100800 */
[----:B----4-:R-:W-:Y:S01]  /*11790*/  IMAD.X R195, R195, 0x1, R104, P4 ;  /* 0x00000001c3c37824 */ /* 0x010fe200020e0668 */
[----:B------:R-:W-:-:S04]  /*117a0*/  IADD3 R223, P4, R223, R105, RZ ;  /* 0x00000069dfdf7210 */ /* 0x000fc80007f9e0ff */
[----:B------:R0:W-:Y:S01]  /*117b0*/  STL [R1+0x450], R195 ;  /* 0x000450c301007387 */ /* 0x0001e20000100800 */
[----:B------:R-:W-:-:S03]  /*117c0*/  IMAD.X R178, R178, 0x1, R104, P5 ;  /* 0x00000001b2b27824 */ /* 0x000fc600028e0668 */
[----:B------:R-:W-:Y:S01]  /*117d0*/  STL [R1+0x458], R191 ;  /* 0x000458bf01007387 */ /* 0x000fe20000100800 */
[----:B------:R-:W-:-:S03]  /*117e0*/  IADD3 R176, P5, R176, R105, RZ ;  /* 0x00000069b0b07210 */ /* 0x000fc60007fbe0ff */
[----:B0-----:R-:W4:Y:S04]  /*117f0*/  LDL.LU R195, [R1+0x3e4] ;  /* 0x0003e40001c37983 */ /* 0x001f280000300800 */
[----:B------:R-:W-:Y:S01]  /*11800*/  STL [R1+0x42c], R221 ;  /* 0x00042cdd01007387 */ /* 0x000fe20000100800 */
[----:B------:R-:W-:-:S03]  /*11810*/  IADD3.X R174, R174, R104, RZ, P6, !PT ;  /* 0x00000068aeae7210 */ /* 0x000fc600037fe4ff */
[----:B------:R-:W-:Y:S01]  /*11820*/  STL [R1+0x424], R223 ;  /* 0x000424df01007387 */ /* 0x000fe20000100800 */
[----:B------:R-:W-:-:S03]  /*11830*/  IADD3 R172, P6, R172, R105, RZ ;  /* 0x00000069acac7210 */ /* 0x000fc60007fde0ff */
[----:B------:R-:W-:Y:S01]  /*11840*/  STL [R1+0x448], R178 ;  /* 0x000448b201007387 */ /* 0x000fe20000100800 */
[----:B------:R-:W-:-:S03]  /*11850*/  IMAD.X R225, R225, 0x1, R104, P1 ;  /* 0x00000001e1e17824 */ /* 0x000fc600008e0668 */
[----:B------:R-:W-:Y:S04]  /*11860*/  STL [R1+0x41c], R176 ;  /* 0x00041cb001007387 */ /* 0x000fe80000100800 */
[----:B------:R0:W-:Y:S04]  /*11870*/  STL [R1+0x438], R225 ;  /* 0x000438e101007387 */ /* 0x0001e80000100800 */
[----:B------:R-:W-:Y:S04]  /*11880*/  STL [R1+0x440], R174 ;  /* 0x000440ae01007387 */ /* 0x000fe80000100800 */
[----:B0-----:R-:W4:Y:S04]  /*11890*/  LDL.LU R225, [R1+0x408] ;  /* 0x0004080001e17983 */ /* 0x001f280000300800 */
[----:B------:R-:W-:Y:S01]  /*118a0*/  STL [R1+0x414], R172 ;  /* 0x000414ac01007387 */ /* 0x000fe20000100800 */
[----:B------:R-:W-:Y:S01]  /*118b0*/  IADD3 R227, P1, R227, R105, RZ ;  /* 0x00000069e3e37210 */ /* 0x000fe20007f3e0ff */
[----:B------:R-:W-:-:S04]  /*118c0*/  IMAD.X R151, R151, 0x1, R104, P2 ;  /* 0x0000000197977824 */ /* 0x000fc800010e0668 */
[----:B------:R0:W-:Y:S01]  /*118d0*/  STL [R1+0x40c], R227 ;  /* 0x00040ce301007387 */ /* 0x0001e20000100800 */
[----:B------:R-:W-:-:S03]  /*118e0*/  IADD3 R150, P2, R150, R105, RZ ;  /* 0x0000006996967210 */ /* 0x000fc60007f5e0ff */
[----:B0-----:R-:W4:Y:S01]  /*118f0*/  LDL.LU R227, [R1+0x3dc] ;  /* 0x0003dc0001e37983 */ /* 0x001f220000300800 */
[----:B------:R-:W-:-:S05]  /*11900*/  IMAD.X R160, R160, 0x1, R104, P3 ;  /* 0x00000001a0a07824 */ /* 0x000fca00018e0668 */
[----:B------:R0:W-:Y:S04]  /*11910*/  STL [R1+0x428], R160 ;  /* 0x000428a001007387 */ /* 0x0001e80000100800 */
[----:B------:R-:W-:Y:S04]  /*11920*/  STL [R1+0x430], R151 ;  /* 0x0004309701007387 */ /* 0x000fe80000100800 */
[----:B0-----:R-:W4:Y:S01]  /*11930*/  LDL.LU R160, [R1+0x400] ;  /* 0x0004000001a07983 */ /* 0x001f220000300800 */
[----:B------:R-:W-:-:S03]  /*11940*/  IADD3 R163, P3, R163, R105, RZ ;  /* 0x00000069a3a37210 */ /* 0x000fc60007f7e0ff */
[----:B------:R-:W-:Y:S01]  /*11950*/  STL [R1+0x404], R150 ;  /* 0x0004049601007387 */ /* 0x000fe20000100800 */
[----:B------:R-:W-:-:S03]  /*11960*/  IMAD.X R138, R138, 0x1, R104, P4 ;  /* 0x000000018a8a7824 */ /* 0x000fc600020e0668 */
[----:B------:R0:W-:Y:S04]  /*11970*/  STL [R1+0x3fc], R163 ;  /* 0x0003fca301007387 */ /* 0x0001e80000100800 */
[----:B0-----:R-:W4:Y:S01]  /*11980*/  LDL.LU R163, [R1+0x3d4] ;  /* 0x0003d40001a37983 */ /* 0x001f220000300800 */
[----:B------:R-:W-:-:S03]  /*11990*/  IADD3 R137, P4, R137, R105, RZ ;  /* 0x0000006989897210 */ /* 0x000fc60007f9e0ff */
[----:B------:R-:W4:Y:S04]  /*119a0*/  LDL.LU R152, [R1+0x3f8] ;  /* 0x0003f80001987983 */ /* 0x000f280000300800 */
[----:B------:R-:W4:Y:S04]  /*119b0*/  LDL.LU R140, [R1+0x3cc] ;  /* 0x0003cc00018c7983 */ /* 0x000f280000300800 */
[----:B------:R-:W-:Y:S04]  /*119c0*/  STL [R1+0x420], R138 ;  /* 0x0004208a01007387 */ /* 0x000fe80000100800 */
[----:B------:R-:W-:Y:S04]  /*119d0*/  STL [R1+0x3f4], R137 ;  /* 0x0003f48901007387 */ /* 0x000fe80000100800 */
[----:B------:R-:W4:Y:S01]  /*119e0*/  LDL.LU R139, [R1+0x3f0] ;  /* 0x0003f000018b7983 */ /* 0x000f220000300800 */
[----:B-----5:R-:W-:-:S05]  /*119f0*/  IADD3.X R161, R161, R104, RZ, P5, !PT ;  /* 0x00000068a1a17210 */ /* 0x020fca0002ffe4ff */
[----:B------:R0:W-:Y:S04]  /*11a00*/  STL [R1+0x418], R161 ;  /* 0x000418a101007387 */ /* 0x0001e80000100800 */
[----:B0-----:R-:W5:Y:S04]  /*11a10*/  LDL.LU R161, [R1+0x3c4] ;  /* 0x0003c40001a17983 */ /* 0x001f680000300800 */
[----:B------:R-:W5:Y:S04]  /*11a20*/  LDL.LU R189, [R1+0x3e8] ;  /* 0x0003e80001bd7983 */ /* 0x000f680000300800 */
[----:B------:R-:W5:Y:S01]  /*11a30*/  LDL.LU R191, [R1+0x3bc] ;  /* 0x0003bc0001bf7983 */ /* 0x000f620000300800 */
[----:B--2---:R-:W-:-:S05]  /*11a40*/  IADD3 R193, P5, R193, R105, RZ ;  /* 0x00000069c1c17210 */ /* 0x004fca0007fbe0ff */
[----:B------:R0:W-:Y:S04]  /*11a50*/  STL [R1+0x3ec], R193 ;  /* 0x0003ecc101007387 */ /* 0x0001e80000100800 */
[----:B0-----:R-:W2:Y:S04]  /*11a60*/  LDL.LU R193, [R1+0x3e0] ;  /* 0x0003e00001c17983 */ /* 0x001ea80000300800 */
[----:B------:R-:W2:Y:S04]  /*11a70*/  LDL.LU R221, [R1+0x3b4] ;  /* 0x0003b40001dd7983 */ /* 0x000ea80000300800 */
[----:B------:R-:W2:Y:S04]  /*11a80*/  LDL.LU R223, [R1+0x3d8] ;  /* 0x0003d80001df7983 */ /* 0x000ea80000300800 */
[----:B------:R-:W2:Y:S01]  /*11a90*/  LDL.LU R178, [R1+0x3ac] ;  /* 0x0003ac0001b27983 */ /* 0x000ea20000300800 */
[----:B---3--:R-:W-:-:S05]  /*11aa0*/  IMAD.X R155, R155, 0x1, R104, P6 ;  /* 0x000000019b9b7824 */ /* 0x008fca00030e0668 */
[----:B------:R-:W-:Y:S04]  /*11ab0*/  STL [R1+0x410], R155 ;  /* 0x0004109b01007387 */ /* 0x000fe80000100800 */
[----:B------:R-:W3:Y:S04]  /*11ac0*/  LDL.LU R176, [R1+0x3d0] ;  /* 0x0003d00001b07983 */ /* 0x000ee80000300800 */
[----:B------:R-:W3:Y:S04]  /*11ad0*/  LDL.LU R174, [R1+0x3a4] ;  /* 0x0003a40001ae7983 */ /* 0x000ee80000300800 */
[----:B------:R-:W3:Y:S01]  /*11ae0*/  LDL.LU R172, [R1+0x3c8] ;  /* 0x0003c80001ac7983 */ /* 0x000ee20000300800 */
[----:B----4-:R-:W-:-:S05]  /*11af0*/  IADD3 R195, P6, R195, R105, RZ ;  /* 0x00000069c3c37210 */ /* 0x010fca0007fde0ff */
[----:B------:R0:W-:Y:S04]  /*11b00*/  STL [R1+0x3e4], R195 ;  /* 0x0003e4c301007387 */ /* 0x0001e80000100800 */
[----:B------:R-:W4:Y:S04]  /*11b10*/  LDL.LU R151, [R1+0x39c] ;  /* 0x00039c0001977983 */ /* 0x000f280000300800 */
[----:B------:R-:W4:Y:S04]  /*11b20*/  LDL.LU R150, [R1+0x3c0] ;  /* 0x0003c00001967983 */ /* 0x000f280000300800 */
[----:B0-----:R-:W4:Y:S01]  /*11b30*/  LDL.LU R195, [R1+0x394] ;  /* 0x0003940001c37983 */ /* 0x001f220000300800 */
[----:B------:R-:W-:-:S05]  /*11b40*/  IMAD.X R225, R225, 0x1, R104, P1 ;  /* 0x00000001e1e17824 */ /* 0x000fca00008e0668 */
[----:B------:R0:W-:Y:S04]  /*11b50*/  STL [R1+0x408], R225 ;  /* 0x000408e101007387 */ /* 0x0001e80000100800 */
[----:B0-----:R-:W4:Y:S04]  /*11b60*/  LDL.LU R225, [R1+0x3b8] ;  /* 0x0003b80001e17983 */ /* 0x001f280000300800 */
[----:B------:R-:W4:Y:S04]  /*11b70*/  LDL.LU R138, [R1+0x38c] ;  /* 0x00038c00018a7983 */ /* 0x000f280000300800 */
[----:B------:R-:W4:Y:S01]  /*11b80*/  LDL.LU R137, [R1+0x3b0] ;  /* 0x0003b00001897983 */ /* 0x000f220000300800 */
[----:B------:R-:W-:-:S05]  /*11b90*/  IADD3 R227, P1, R227, R105, RZ ;  /* 0x00000069e3e37210 */ /* 0x000fca0007f3e0ff */
[----:B------:R0:W-:Y:S04]  /*11ba0*/  STL [R1+0x3dc], R227 ;  /* 0x0003dce301007387 */ /* 0x0001e80000100800 */
[----:B0-----:R-:W4:Y:S01]  /*11bb0*/  LDL.LU R227, [R1+0x384] ;  /* 0x0003840001e37983 */ /* 0x001f220000300800 */
[----:B------:R-:W-:-:S05]  /*11bc0*/  IMAD.X R160, R160, 0x1, R104, P2 ;  /* 0x00000001a0a07824 */ /* 0x000fca00010e0668 */
[----:B------:R0:W-:Y:S04]  /*11bd0*/  STL [R1+0x400], R160 ;  /* 0x000400a001007387 */ /* 0x0001e80000100800 */
[----:B0-----:R-:W4:Y:S04]  /*11be0*/  LDL.LU R160, [R1+0x3a8] ;  /* 0x0003a80001a07983 */ /* 0x001f280000300800 */
[----:B------:R-:W4:Y:S01]  /*11bf0*/  LDL.LU R155, [R1+0x37c] ;  /* 0x00037c00019b7983 */ /* 0x000f220000300800 */
[----:B------:R-:W-:Y:S01]  /*11c00*/  IADD3 R163, P2, R163, R105, RZ ;  /* 0x00000069a3a37210 */ /* 0x000fe20007f5e0ff */
[----:B------:R-:W-:-:S04]  /*11c10*/  IMAD.X R152, R152, 0x1, R104, P3 ;  /* 0x0000000198987824 */ /* 0x000fc800018e0668 */
[----:B------:R0:W-:Y:S01]  /*11c20*/  STL [R1+0x3d4], R163 ;  /* 0x0003d4a301007387 */ /* 0x0001e20000100800 */
[----:B------:R-:W-:-:S03]  /*11c30*/  IADD3 R140, P3, R140, R105, RZ ;  /* 0x000000698c8c7210 */ /* 0x000fc60007f7e0ff */
[----:B0-----:R-:W4:Y:S01]  /*11c40*/  LDL.LU R163, [R1+0x3a0] ;  /* 0x0003a00001a37983 */ /* 0x001f220000300800 */
[----:B------:R-:W-:-:S03]  /*11c50*/  IADD3.X R139, R139, R104, RZ, P4, !PT ;  /* 0x000000688b8b7210 */ /* 0x000fc600027fe4ff */
[----:B------:R-:W-:Y:S04]  /*11c60*/  STL [R1+0x3f8], R152 ;  /* 0x0003f89801007387 */ /* 0x000fe80000100800 */
[----:B------:R-:W-:Y:S01]  /*11c70*/  STL [R1+0x3cc], R140 ;  /* 0x0003cc8c01007387 */ /* 0x000fe20000100800 */
[----:B-----5:R-:W-:-:S05]  /*11c80*/  IADD3 R161, P4, R161, R105, RZ ;  /* 0x00000069a1a17210 */ /* 0x020fca0007f9e0ff */
[----:B------:R0:W-:Y:S04]  /*11c90*/  STL [R1+0x3c4], R161 ;  /* 0x0003c4a101007387 */ /* 0x0001e80000100800 */
[----:B0-----:R-:W5:Y:S01]  /*11ca0*/  LDL.LU R161, [R1+0x374] ;  /* 0x0003740001a17983 */ /* 0x001f620000300800 */
[--C-:B------:R-:W-:Y:S01]  /*11cb0*/  IMAD.X R189, R189, 0x1, R104.reuse, P5 ;  /* 0x00000001bdbd7824 */ /* 0x100fe200028e0668 */
[-C--:B------:R-:W-:Y:S02]  /*11cc0*/  IADD3 R191, P5, R191, R105.reuse, RZ ;  /* 0x00000069bfbf7210 */ /* 0x080fe40007fbe0ff */
[----:B------:R-:W-:Y:S01]  /*11cd0*/  STL [R1+0x3f0], R139 ;  /* 0x0003f08b01007387 */ /* 0x000fe20000100800 */
[----:B--2---:R-:W-:Y:S01]  /*11ce0*/  IMAD.X R193, R193, 0x1, R104, P6 ;  /* 0x00000001c1c17824 */ /* 0x004fe200030e0668 */
[----:B------:R-:W-:-:S04]  /*11cf0*/  IADD3 R221, P6, R221, R105, RZ ;  /* 0x00000069dddd7210 */ /* 0x000fc80007fde0ff */
[----:B------:R0:W-:Y:S01]  /*11d00*/  STL [R1+0x3e0], R193 ;  /* 0x0003e0c101007387 */ /* 0x0001e20000100800 */
[----:B------:R-:W-:-:S03]  /*11d10*/  IMAD.X R223, R223, 0x1, R104, P1 ;  /* 0x00000001dfdf7824 */ /* 0x000fc600008e0668 */
[----:B------:R-:W-:Y:S01]  /*11d20*/  STL [R1+0x3e8], R189 ;  /* 0x0003e8bd01007387 */ /* 0x000fe20000100800 */
[----:B------:R-:W-:-:S03]  /*11d30*/  IADD3 R178, P1, R178, R105, RZ ;  /* 0x00000069b2b27210 */ /* 0x000fc60007f3e0ff */
[----:B0-----:R-:W2:Y:S04]  /*11d40*/  LDL.LU R193, [R1+0x398] ;  /* 0x0003980001c17983 */ /* 0x001ea80000300800 */
[----:B------:R-:W-:Y:S01]  /*11d50*/  STL [R1+0x3bc], R191 ;  /* 0x0003bcbf01007387 */ /* 0x000fe20000100800 */
[----:B---3--:R-:W-:-:S03]  /*11d60*/  IMAD.X R176, R176, 0x1, R104, P2 ;  /* 0x00000001b0b07824 */ /* 0x008fc600010e0668 */
[----:B------:R-:W-:Y:S01]  /*11d70*/  STL [R1+0x3b4], R221 ;  /* 0x0003b4dd01007387 */ /* 0x000fe20000100800 */
[----:B------:R-:W-:-:S03]  /*11d80*/  IADD3 R174, P2, R174, R105, RZ ;  /* 0x00000069aeae7210 */ /* 0x000fc60007f5e0ff */
[----:B------:R-:W-:Y:S01]  /*11d90*/  STL [R1+0x3d8], R223 ;  /* 0x0003d8df01007387 */ /* 0x000fe20000100800 */
[----:B------:R-:W-:-:S03]  /*11da0*/  IADD3.X R172, R172, R104, RZ, P3, !PT ;  /* 0x00000068acac7210 */ /* 0x000fc60001ffe4ff */
[----:B------:R-:W-:Y:S04]  /*11db0*/  STL [R1+0x3ac], R178 ;  /* 0x0003acb201007387 */ /* 0x000fe80000100800 */
[----:B------:R-:W-:Y:S04]  /*11dc0*/  STL [R1+0x3d0], R176 ;  /* 0x0003d0b001007387 */ /* 0x000fe80000100800 */
[----:B------:R-:W-:Y:S04]  /*11dd0*/  STL [R1+0x3a4], R174 ;  /* 0x0003a4ae01007387 */ /* 0x000fe80000100800 */
[----:B------:R-:W-:Y:S01]  /*11de0*/  STL [R1+0x3c8], R172 ;  /* 0x0003c8ac01007387 */ /* 0x000fe20000100800 */
[-C--:B----4-:R-:W-:Y:S01]  /*11df0*/  IADD3 R151, P3, R151, R105.reuse, RZ ;  /* 0x0000006997977210 */ /* 0x090fe20007f7e0ff */
[----:B------:R-:W-:Y:S01]  /*11e00*/  IMAD.X R150, R150, 0x1, R104, P4 ;  /* 0x0000000196967824 */ /* 0x000fe200020e0668 */
[----:B------:R-:W-:-:S05]  /*11e10*/  IADD3 R195, P4, R195, R105, RZ ;  /* 0x00000069c3c37210 */ /* 0x000fca0007f9e0ff */
[----:B------:R0:W-:Y:S04]  /*11e20*/  STL [R1+0x394], R195 ;  /* 0x000394c301007387 */ /* 0x0001e80000100800 */
[----:B------:R-:W-:Y:S04]  /*11e30*/  STL [R1+0x39c], R151 ;  /* 0x00039c9701007387 */ /* 0x000fe80000100800 */
[----:B0-----:R-:W3:Y:S04]  /*11e40*/  LDL.LU R195, [R1+0x36c] ;  /* 0x00036c0001c37983 */ /* 0x001ee80000300800 */
[----:B------:R-:W-:Y:S01]  /*11e50*/  STL [R1+0x3c0], R150 ;  /* 0x0003c09601007387 */ /* 0x000fe20000100800 */
[----:B------:R-:W-:Y:S01]  /*11e60*/  IMAD.X R225, R225, 0x1, R104, P5 ;  /* 0x00000001e1e17824 */ /* 0x000fe200028e0668 */
[----:B------:R-:W-:-:S04]  /*11e70*/  IADD3 R138, P5, R138, R105, RZ ;  /* 0x000000698a8a7210 */ /* 0x000fc80007fbe0ff */
        /* <DEDUP_REMOVED lines=13> */
[----:B------:R-:W-:-:S03]  /*11f50*/  IADD3.X R163, R163, R104, RZ, P2, !PT ;  /* 0x00000068a3a37210 */ /* 0x000fc600017fe4ff */
[----:B------:R-:W4:Y:S04]  /*11f60*/  LDL.LU R153, [R1+0x380] ;  /* 0x0003800001997983 */ /* 0x000f280000300800 */
[----:B------:R-:W-:Y:S04]  /*11f70*/  STL [R1+0x37c], R155 ;  /* 0x00037c9b01007387 */ /* 0x000fe80000100800 */
[----:B------:R-:W4:Y:S04]  /*11f80*/  LDL.LU R152, [R1+0x354] ;  /* 0x0003540001987983 */ /* 0x000f280000300800 */
[----:B------:R0:W-:Y:S04]  /*11f90*/  STL [R1+0x3a0], R163 ;  /* 0x0003a0a301007387 */ /* 0x0001e80000100800 */
[----:B------:R-:W4:Y:S04]  /*11fa0*/  LDL.LU R140, [R1+0x378] ;  /* 0x00037800018c7983 */ /* 0x000f280000300800 */
[----:B0-----:R-:W4:Y:S04]  /*11fb0*/  LDL.LU R163, [R1+0x34c] ;  /* 0x00034c0001a37983 */ /* 0x001f280000300800 */
[----:B------:R-:W4:Y:S04]  /*11fc0*/  LDL.LU R139, [R1+0x370] ;  /* 0x00037000018b7983 */ /* 0x000f280000300800 */
[----:B------:R-:W4:Y:S01]  /*11fd0*/  LDL.LU R189, [R1+0x344] ;  /* 0x0003440001bd7983 */ /* 0x000f220000300800 */
[----:B-----5:R-:W-:-:S05]  /*11fe0*/  IADD3 R161, P2, R161, R105, RZ ;  /* 0x00000069a1a17210 */ /* 0x020fca0007f5e0ff */
[----:B------:R0:W-:Y:S04]  /*11ff0*/  STL [R1+0x374], R161 ;  /* 0x000374a101007387 */ /* 0x0001e80000100800 */
[----:B0-----:R-:W5:Y:S04]  /*12000*/  LDL.LU R161, [R1+0x368] ;  /* 0x0003680001a17983 */ /* 0x001f680000300800 */
[----:B------:R-:W5:Y:S04]  /*12010*/  LDL.LU R191, [R1+0x33c] ;  /* 0x00033c0001bf7983 */ /* 0x000f680000300800 */
[----:B------:R-:W5:Y:S04]  /*12020*/  LDL.LU R221, [R1+0x360] ;  /* 0x0003600001dd7983 */ /* 0x000f680000300800 */
[----:B------:R-:W5:Y:S01]  /*12030*/  LDL.LU R223, [R1+0x334] ;  /* 0x0003340001df7983 */ /* 0x000f620000300800 */
[----:B--2---:R-:W-:-:S05]  /*12040*/  IMAD.X R193, R193, 0x1, R104, P3 ;  /* 0x00000001c1c17824 */ /* 0x004fca00018e0668 */
[----:B------:R0:W-:Y:S04]  /*12050*/  STL [R1+0x398], R193 ;  /* 0x000398c101007387 */ /* 0x0001e80000100800 */
[----:B------:R-:W2:Y:S04]  /*12060*/  LDL.LU R178, [R1+0x358] ;  /* 0x0003580001b27983 */ /* 0x000ea80000300800 */
[----:B------:R-:W2:Y:S04]  /*12070*/  LDL.LU R176, [R1+0x32c] ;  /* 0x00032c0001b07983 */ /* 0x000ea80000300800 */
[----:B------:R-:W2:Y:S04]  /*12080*/  LDL.LU R174, [R1+0x350] ;  /* 0x0003500001ae7983 */ /* 0x000ea80000300800 */
[----:B------:R-:W2:Y:S04]  /*12090*/  LDL.LU R172, [R1+0x324] ;  /* 0x0003240001ac7983 */ /* 0x000ea80000300800 */
[----:B------:R-:W2:Y:S04]  /*120a0*/  LDL.LU R151, [R1+0x348] ;  /* 0x0003480001977983 */ /* 0x000ea80000300800 */
[----:B------:R-:W2:Y:S04]  /*120b0*/  LDL.LU R150, [R1+0x31c] ;  /* 0x00031c0001967983 */ /* 0x000ea80000300800 */
[----:B0-----:R-:W2:Y:S01]  /*120c0*/  LDL.LU R193, [R1+0x340] ;  /* 0x0003400001c17983 */ /* 0x001ea20000300800 */
[----:B---3--:R-:W-:-:S05]  /*120d0*/  IADD3 R195, P3, R195, R105, RZ ;  /* 0x00000069c3c37210 */ /* 0x008fca0007f7e0ff */
[----:B------:R0:W-:Y:S04]  /*120e0*/  STL [R1+0x36c], R195 ;  /* 0x00036cc301007387 */ /* 0x0001e80000100800 */
[----:B0-----:R-:W3:Y:S04]  /*120f0*/  LDL.LU R195, [R1+0x314] ;  /* 0x0003140001c37983 */ /* 0x001ee80000300800 */
[----:B------:R-:W3:Y:S04]  /*12100*/  LDL.LU R138, [R1+0x338] ;  /* 0x00033800018a7983 */ /* 0x000ee80000300800 */
[----:B------:R-:W3:Y:S01]  /*12110*/  LDL.LU R137, [R1+0x30c] ;  /* 0x00030c0001897983 */ /* 0x000ee20000300800 */
[----:B----4-:R-:W-:-:S05]  /*12120*/  IMAD.X R225, R225, 0x1, R104, P4 ;  /* 0x00000001e1e17824 */ /* 0x010fca00020e0668 */
[----:B------:R0:W-:Y:S04]  /*12130*/  STL [R1+0x390], R225 ;  /* 0x000390e101007387 */ /* 0x0001e80000100800 */
[----:B0-----:R-:W4:Y:S01]  /*12140*/  LDL.LU R225, [R1+0x330] ;  /* 0x0003300001e17983 */ /* 0x001f220000300800 */
[----:B------:R-:W-:-:S05]  /*12150*/  IADD3 R227, P4, R227, R105, RZ ;  /* 0x00000069e3e37210 */ /* 0x000fca0007f9e0ff */
[----:B------:R0:W-:Y:S04]  /*12160*/  STL [R1+0x364], R227 ;  /* 0x000364e301007387 */ /* 0x0001e80000100800 */
[----:B0-----:R-:W4:Y:S04]  /*12170*/  LDL.LU R227, [R1+0x304] ;  /* 0x0003040001e37983 */ /* 0x001f280000300800 */
[----:B------:R-:W4:Y:S01]  /*12180*/  LDL.LU R155, [R1+0x328] ;  /* 0x00032800019b7983 */ /* 0x000f220000300800 */
[----:B------:R-:W-:Y:S01]  /*12190*/  IMAD.X R160, R160, 0x1, R104, P5 ;  /* 0x00000001a0a07824 */ /* 0x000fe200028e0668 */
[----:B------:R-:W-:-:S04]  /*121a0*/  IADD3 R182, P5, R182, R105, RZ ;  /* 0x00000069b6b67210 */ /* 0x000fc80007fbe0ff */
[----:B------:R0:W-:Y:S01]  /*121b0*/  STL [R1+0x388], R160 ;  /* 0x000388a001007387 */ /* 0x0001e20000100800 */
[----:B------:R-:W-:-:S03]  /*121c0*/  IMAD.X R153, R153, 0x1, R104, P6 ;  /* 0x0000000199997824 */ /* 0x000fc600030e0668 */
[----:B0-----:R-:W4:Y:S01]  /*121d0*/  LDL.LU R160, [R1+0x2fc] ;  /* 0x0002fc0001a07983 */ /* 0x001f220000300800 */
[----:B------:R-:W-:-:S03]  /*121e0*/  IADD3 R152, P6, R152, R105, RZ ;  /* 0x0000006998987210 */ /* 0x000fc60007fde0ff */
[----:B------:R-:W-:Y:S01]  /*121f0*/  STL [R1+0x35c], R182 ;  /* 0x00035cb601007387 */ /* 0x000fe20000100800 */
[----:B------:R-:W-:-:S03]  /*12200*/  IADD3.X R140, R140, R104, RZ, P1, !PT ;  /* 0x000000688c8c7210 */ /* 0x000fc60000ffe4ff */
[----:B------:R-:W-:Y:S01]  /*12210*/  STL [R1+0x380], R153 ;  /* 0x0003809901007387 */ /* 0x000fe20000100800 */
[----:B------:R-:W-:Y:S01]  /*12220*/  IADD3 R163, P1, R163, R105, RZ ;  /* 0x00000069a3a37210 */ /* 0x000fe20007f3e0ff */
[----:B------:R-:W-:-:S04]  /*12230*/  IMAD.X R139, R139, 0x1, R104, P2 ;  /* 0x000000018b8b7824 */ /* 0x000fc800010e0668 */
[----:B------:R0:W-:Y:S04]  /*12240*/  STL [R1+0x34c], R163 ;  /* 0x00034ca301007387 */ /* 0x0001e80000100800 */
[----:B------:R-:W-:Y:S04]  /*12250*/  STL [R1+0x354], R152 ;  /* 0x0003549801007387 */ /* 0x000fe80000100800 */
[----:B0-----:R-:W4:Y:S04]  /*12260*/  LDL.LU R163, [R1+0x320] ;  /* 0x0003200001a37983 */ /* 0x001f280000300800 */
[----:B------:R-:W-:Y:S01]  /*12270*/  STL [R1+0x378], R140 ;  /* 0x0003788c01007387 */ /* 0x000fe20000100800 */
[----:B-----5:R-:W-:-:S05]  /*12280*/  IMAD.X R161, R161, 0x1, R104, P3 ;  /* 0x00000001a1a17824 */ /* 0x020fca00018e0668 */
[----:B------:R0:W-:Y:S04]  /*12290*/  STL [R1+0x368], R161 ;  /* 0x000368a101007387 */ /* 0x0001e80000100800 */
[----:B------:R-:W-:Y:S04]  /*122a0*/  STL [R1+0x370], R139 ;  /* 0x0003708b01007387 */ /* 0x000fe80000100800 */
[----:B0-----:R-:W5:Y:S01]  /*122b0*/  LDL.LU R161, [R1+0x2f4] ;  /* 0x0002f40001a17983 */ /* 0x001f620000300800 */
[-C--:B------:R-:W-:Y:S01]  /*122c0*/  IADD3 R189, P2, R189, R105.reuse, RZ ;  /* 0x00000069bdbd7210 */ /* 0x080fe20007f5e0ff */
[----:B------:R-:W-:Y:S01]  /*122d0*/  IMAD.X R221, R221, 0x1, R104, P4 ;  /* 0x00000001dddd7824 */ /* 0x000fe200020e0668 */
[----:B------:R-:W-:-:S02]  /*122e0*/  IADD3 R191, P3, R191, R105, RZ ;  /* 0x00000069bfbf7210 */ /* 0x000fc40007f7e0ff */
[----:B------:R-:W-:Y:S01]  /*122f0*/  IADD3 R223, P4, R223, R105, RZ ;  /* 0x00000069dfdf7210 */ /* 0x000fe20007f9e0ff */
[----:B------:R-:W-:Y:S04]  /*12300*/  STL [R1+0x344], R189 ;  /* 0x000344bd01007387 */ /* 0x000fe80000100800 */
[----:B------:R-:W-:Y:S04]  /*12310*/  STL [R1+0x33c], R191 ;  /* 0x00033cbf01007387 */ /* 0x000fe80000100800 */
[----:B------:R-:W-:Y:S01]  /*12320*/  STL [R1+0x360], R221 ;  /* 0x000360dd01007387 */ /* 0x000fe20000100800 */
[----:B--2---:R-:W-:-:S03]  /*12330*/  IMAD.X R178, R178, 0x1, R104, P5 ;  /* 0x00000001b2b27824 */ /* 0x004fc600028e0668 */
[----:B------:R-:W-:Y:S01]  /*12340*/  STL [R1+0x334], R223 ;  /* 0x000334df01007387 */ /* 0x000fe20000100800 */
[----:B------:R-:W-:-:S03]  /*12350*/  IADD3 R176, P5, R176, R105, RZ ;  /* 0x00000069b0b07210 */ /* 0x000fc60007fbe0ff */
[----:B------:R-:W-:Y:S01]  /*12360*/  STL [R1+0x358], R178 ;  /* 0x000358b201007387 */ /* 0x000fe20000100800 */
[----:B------:R-:W-:-:S03]  /*12370*/  IADD3.X R174, R174, R104, RZ, P6, !PT ;  /* 0x00000068aeae7210 */ /* 0x000fc600037fe4ff */
[----:B------:R-:W-:Y:S01]  /*12380*/  STL [R1+0x32c], R176 ;  /* 0x00032cb001007387 */ /* 0x000fe20000100800 */
[----:B------:R-:W-:-:S03]  /*12390*/  IADD3 R172, P6, R172, R105, RZ ;  /* 0x00000069acac7210 */ /* 0x000fc60007fde0ff */
[----:B------:R-:W-:Y:S01]  /*123a0*/  STL [R1+0x350], R174 ;  /* 0x000350ae01007387 */ /* 0x000fe20000100800 */
[----:B------:R-:W-:-:S03]  /*123b0*/  IMAD.X R151, R151, 0x1, R104, P1 ;  /* 0x0000000197977824 */ /* 0x000fc600008e0668 */
[----:B------:R-:W-:Y:S01]  /*123c0*/  STL [R1+0x324], R172 ;  /* 0x000324ac01007387 */ /* 0x000fe20000100800 */
[----:B------:R-:W-:Y:S01]  /*123d0*/  IADD3 R150, P1, R150, R105, RZ ;  /* 0x0000006996967210 */ /* 0x000fe20007f3e0ff */
[----:B------:R-:W-:-:S05]  /*123e0*/  IMAD.X R193, R193, 0x1, R104, P2 ;  /* 0x00000001c1c17824 */ /* 0x000fca00010e0668 */
[----:B------:R0:W-:Y:S04]  /*123f0*/  STL [R1+0x340], R193 ;  /* 0x000340c101007387 */ /* 0x0001e80000100800 */
[----:B------:R-:W-:Y:S04]  /*12400*/  STL [R1+0x348], R151 ;  /* 0x0003489701007387 */ /* 0x000fe80000100800 */
[----:B0-----:R-:W2:Y:S04]  /*12410*/  LDL.LU R193, [R1+0x318] ;  /* 0x0003180001c17983 */ /* 0x001ea80000300800 */
[----:B------:R-:W-:Y:S01]  /*12420*/  STL [R1+0x31c], R150 ;  /* 0x00031c9601007387 */ /* 0x000fe20000100800 */
[----:B---3--:R-:W-:Y:S01]  /*12430*/  IADD3 R195, P2, R195, R105, RZ ;  /* 0x00000069c3c37210 */ /* 0x008fe20007f5e0ff */
[----:B------:R-:W-:-:S04]  /*12440*/  IMAD.X R138, R138, 0x1, R104, P3 ;  /* 0x000000018a8a7824 */ /* 0x000fc800018e0668 */
[----:B------:R0:W-:Y:S01]  /*12450*/  STL [R1+0x314], R195 ;  /* 0x000314c301007387 */ /* 0x0001e20000100800 */
[----:B------:R-:W-:-:S03]  /*12460*/  IADD3 R137, P3, R137, R105, RZ ;  /* 0x0000006989897210 */ /* 0x000fc60007f7e0ff */
[----:B0-----:R-:W3:Y:S01]  /*12470*/  LDL.LU R195, [R1+0x2ec] ;  /* 0x0002ec0001c37983 */ /* 0x001ee20000300800 */
[----:B----4-:R-:W-:-:S05]  /*12480*/  IMAD.X R225, R225, 0x1, R104, P4 ;  /* 0x00000001e1e17824 */ /* 0x010fca00020e0668 */
[----:B------:R0:W-:Y:S04]  /*12490*/  STL [R1+0x330], R225 ;  /* 0x000330e101007387 */ /* 0x0001e80000100800 */
[----:B------:R-:W-:Y:S04]  /*124a0*/  STL [R1+0x338], R138 ;  /* 0x0003388a01007387 */ /* 0x000fe80000100800 */
[----:B0-----:R-:W4:Y:S04]  /*124b0*/  LDL.LU R225, [R1+0x310] ;  /* 0x0003100001e17983 */ /* 0x001f280000300800 */
[----:B------:R-:W-:Y:S01]  /*124c0*/  STL [R1+0x30c], R137 ;  /* 0x00030c8901007387 */ /* 0x000fe20000100800 */
[----:B------:R-:W-:-:S02]  /*124d0*/  IADD3 R227, P4, R227, R105, RZ ;  /* 0x00000069e3e37210 */ /* 0x000fc40007f9e0ff */
[----:B------:R-:W-:-:S03]  /*124e0*/  IADD3.X R155, R155, R104, RZ, P5, !PT ;  /* 0x000000689b9b7210 */ /* 0x000fc60002ffe4ff */
[----:B------:R0:W-:Y:S04]  /*124f0*/  STL [R1+0x304], R227 ;  /* 0x000304e301007387 */ /* 0x0001e80000100800 */
[----:B0-----:R-:W4:Y:S04]  /*12500*/  LDL.LU R227, [R1+0x2e4] ;  /* 0x0002e40001e37983 */ /* 0x001f280000300800 */
[----:B------:R-:W4:Y:S01]  /*12510*/  LDL.LU R153, [R1+0x308] ;  /* 0x0003080001997983 */ /* 0x000f220000300800 */
[----:B------:R-:W-:-:S03]  /*12520*/  IADD3 R160, P5, R160, R105, RZ ;  /* 0x00000069a0a07210 */ /* 0x000fc60007fbe0ff */
[----:B------:R-:W4:Y:S04]  /*12530*/  LDL.LU R152, [R1+0x2d4] ;  /* 0x0002d40001987983 */ /* 0x000f280000300800 */
[----:B------:R-:W-:Y:S04]  /*12540*/  STL [R1+0x328], R155 ;  /* 0x0003289b01007387 */ /* 0x000fe80000100800 */
[----:B------:R-:W4:Y:S04]  /*12550*/  LDL.LU R140, [R1+0x300] ;  /* 0x00030000018c7983 */ /* 0x000f280000300800 */
[----:B------:R0:W-:Y:S04]  /*12560*/  STL [R1+0x2fc], R160 ;  /* 0x0002fca001007387 */ /* 0x0001e80000100800 */
[----:B------:R-:W4:Y:S04]  /*12570*/  LDL.LU R139, [R1+0x2cc] ;  /* 0x0002cc00018b7983 */ /* 0x000f280000300800 */
[----:B0-----:R-:W4:Y:S04]  /*12580*/  LDL.LU R160, [R1+0x2f8] ;  /* 0x0002f80001a07983 */ /* 0x001f280000300800 */
[----:B------:R-:W4:Y:S01]  /*12590*/  LDL.LU R189, [R1+0x2c4] ;  /* 0x0002c40001bd7983 */ /* 0x000f220000300800 */
[----:B------:R-:W-:-:S03]  /*125a0*/  IMAD.X R163, R163, 0x1, R104, P6 ;  /* 0x00000001a3a37824 */ /* 0x000fc600030e0668 */
[----:B------:R-:W4:Y:S04]  /*125b0*/  LDL.LU R191, [R1+0x2f0] ;  /* 0x0002f00001bf7983 */ /* 0x000f280000300800 */
[----:B------:R-:W4:Y:S04]  /*125c0*/  LDL.LU R221, [R1+0x2bc] ;  /* 0x0002bc0001dd7983 */ /* 0x000f280000300800 */
[----:B------:R-:W-:Y:S04]  /*125d0*/  STL [R1+0x320], R163 ;  /* 0x000320a301007387 */ /* 0x000fe80000100800 */
[----:B------:R-:W4:Y:S04]  /*125e0*/  LDL.LU R223, [R1+0x2e8] ;  /* 0x0002e80001df7983 */ /* 0x000f280000300800 */
[----:B------:R-:W4:Y:S04]  /*125f0*/  LDL.LU R178, [R1+0x2b4] ;  /* 0x0002b40001b27983 */ /* 0x000f280000300800 */
[----:B------:R-:W4:Y:S01]  /*12600*/  LDL.LU R176, [R1+0x2e0] ;  /* 0x0002e00001b07983 */ /* 0x000f220000300800 */
[----:B-----5:R-:W-:-:S05]  /*12610*/  IADD3 R161, P6, R161, R105, RZ ;  /* 0x00000069a1a17210 */ /* 0x020fca0007fde0ff */
[----:B------:R0:W-:Y:S04]  /*12620*/  STL [R1+0x2f4], R161 ;  /* 0x0002f4a101007387 */ /* 0x0001e80000100800 */
[----:B------:R-:W5:Y:S04]  /*12630*/  LDL.LU R174, [R1+0x2ac] ;  /* 0x0002ac0001ae7983 */ /* 0x000f680000300800 */
[----:B------:R-:W5:Y:S04]  /*12640*/  LDL.LU R172, [R1+0x2d0] ;  /* 0x0002d00001ac7983 */ /* 0x000f680000300800 */
[----:B------:R-:W5:Y:S04]  /*12650*/  LDL.LU R151, [R1+0x2a4] ;  /* 0x0002a40001977983 */ /* 0x000f680000300800 */
[----:B------:R-:W5:Y:S04]  /*12660*/  LDL.LU R150, [R1+0x2c8] ;  /* 0x0002c80001967983 */ /* 0x000f680000300800 */
[----:B------:R-:W5:Y:S04]  /*12670*/  LDL.LU R138, [R1+0x29c] ;  /* 0x00029c00018a7983 */ /* 0x000f680000300800 */
[----:B------:R-:W5:Y:S04]  /*12680*/  LDL.LU R137, [R1+0x2c0] ;  /* 0x0002c00001897983 */ /* 0x000f680000300800 */
[----:B0-----:R-:W5:Y:S01]  /*12690*/  LDL.LU R161, [R1+0x294] ;  /* 0x0002940001a17983 */ /* 0x001f620000300800 */
[----:B--2---:R-:W-:-:S05]  /*126a0*/  IMAD.X R193, R193, 0x1, R104, P1 ;  /* 0x00000001c1c17824 */ /* 0x004fca00008e0668 */
[----:B------:R0:W-:Y:S04]  /*126b0*/  STL [R1+0x318], R193 ;  /* 0x000318c101007387 */ /* 0x0001e80000100800 */
[----:B0-----:R-:W2:Y:S04]  /*126c0*/  LDL.LU R193, [R1+0x2b8] ;  /* 0x0002b80001c17983 */ /* 0x001ea80000300800 */
[----:B------:R-:W2:Y:S04]  /*126d0*/  LDL.LU R155, [R1+0x28c] ;  /* 0x00028c00019b7983 */ /* 0x000ea80000300800 */
[----:B------:R-:W2:Y:S01]  /*126e0*/  LDL.LU R163, [R1+0x2b0] ;  /* 0x0002b00001a37983 */ /* 0x000ea20000300800 */
[----:B---3--:R-:W-:-:S05]  /*126f0*/  IADD3 R195, P1, R195, R105, RZ ;  /* 0x00000069c3c37210 */ /* 0x008fca0007f3e0ff */
[----:B------:R0:W-:Y:S04]  /*12700*/  STL [R1+0x2ec], R195 ;  /* 0x0002ecc301007387 */ /* 0x0001e80000100800 */
[----:B0-----:R-:W3:Y:S01]  /*12710*/  LDL.LU R195, [R1+0x284] ;  /* 0x0002840001c37983 */ /* 0x001ee20000300800 */
[----:B----4-:R-:W-:-:S05]  /*12720*/  IMAD.X R225, R225, 0x1, R104, P2 ;  /* 0x00000001e1e17824 */ /* 0x010fca00010e0668 */
[----:B------:R0:W-:Y:S04]  /*12730*/  STL [R1+0x310], R225 ;  /* 0x000310e101007387 */ /* 0x0001e80000100800 */
[----:B0-----:R-:W4:Y:S01]  /*12740*/  LDL.LU R225, [R1+0x2a8] ;  /* 0x0002a80001e17983 */ /* 0x001f220000300800 */
        /* <DEDUP_REMOVED lines=8> */
[-C--:B------:R-:W-:Y:S01]  /*127d0*/  IADD3 R139, P4, R139, R105.reuse, RZ ;  /* 0x000000698b8b7210 */ /* 0x080fe20007f9e0ff */
[----:B------:R-:W-:Y:S01]  /*127e0*/  IMAD.X R160, R160, 0x1, R104, P5 ;  /* 0x00000001a0a07824 */ /* 0x000fe200028e0668 */
[----:B------:R-:W-:-:S04]  /*127f0*/  IADD3 R189, P5, R189, R105, RZ ;  /* 0x00000069bdbd7210 */ /* 0x000fc80007fbe0ff */
[----:B------:R0:W-:Y:S01]  /*12800*/  STL [R1+0x2f8], R160 ;  /* 0x0002f8a001007387 */ /* 0x0001e20000100800 */
[----:B------:R-:W-:-:S03]  /*12810*/  IMAD.X R191, R191, 0x1, R104, P6 ;  /* 0x00000001bfbf7824 */ /* 0x000fc600030e0668 */
[----:B------:R-:W-:Y:S01]  /*12820*/  STL [R1+0x300], R140 ;  /* 0x0003008c01007387 */ /* 0x000fe20000100800 */
[----:B------:R-:W-:-:S03]  /*12830*/  IADD3 R221, P6, R221, R105, RZ ;  /* 0x00000069dddd7210 */ /* 0x000fc60007fde0ff */
[----:B0-----:R-:W4:Y:S04]  /*12840*/  LDL.LU R160, [R1+0x2a0] ;  /* 0x0002a00001a07983 */ /* 0x001f280000300800 */
[----:B------:R-:W-:Y:S01]  /*12850*/  STL [R1+0x2cc], R139 ;  /* 0x0002cc8b01007387 */ /* 0x000fe20000100800 */
[----:B------:R-:W-:-:S03]  /*12860*/  IMAD.X R223, R223, 0x1, R104, P1 ;  /* 0x00000001dfdf7824 */ /* 0x000fc600008e0668 */
[----:B------:R-:W-:Y:S01]  /*12870*/  STL [R1+0x2c4], R189 ;  /* 0x0002c4bd01007387 */ /* 0x000fe20000100800 */
[----:B------:R-:W-:-:S03]  /*12880*/  IADD3 R178, P1, R178, R105, RZ ;  /* 0x00000069b2b27210 */ /* 0x000fc60007f3e0ff */
[----:B------:R-:W-:Y:S01]  /*12890*/  STL [R1+0x2f0], R191 ;  /* 0x0002f0bf01007387 */ /* 0x000fe20000100800 */
[----:B------:R-:W-:-:S03]  /*128a0*/  IMAD.X R176, R176, 0x1, R104, P2 ;  /* 0x00000001b0b07824 */ /* 0x000fc600010e0668 */
[----:B------:R-:W-:Y:S04]  /*128b0*/  STL [R1+0x2bc], R221 ;  /* 0x0002bcdd01007387 */ /* 0x000fe80000100800 */
[----:B------:R-:W-:Y:S04]  /*128c0*/  STL [R1+0x2e8], R223 ;  /* 0x0002e8df01007387 */ /* 0x000fe80000100800 */
[----:B------:R-:W-:Y:S04]  /*128d0*/  STL [R1+0x2b4], R178 ;  /* 0x0002b4b201007387 */ /* 0x000fe80000100800 */
[----:B------:R-:W-:Y:S01]  /*128e0*/  STL [R1+0x2e0], R176 ;  /* 0x0002e0b001007387 */ /* 0x000fe20000100800 */
[----:B-----5:R-:W-:-:S02]  /*128f0*/  IADD3 R174, P2, R174, R105, RZ ;  /* 0x00000069aeae7210 */ /* 0x020fc40007f5e0ff */
[----:B------:R-:W-:-:S03]  /*12900*/  IADD3.X R172, R172, R104, RZ, P3, !PT ;  /* 0x00000068acac7210 */ /* 0x000fc60001ffe4ff */
[----:B------:R-:W-:Y:S01]  /*12910*/  STL [R1+0x2ac], R174 ;  /* 0x0002acae01007387 */ /* 0x000fe20000100800 */
[----:B------:R-:W-:-:S03]  /*12920*/  IADD3 R151, P3, R151, R105, RZ ;  /* 0x0000006997977210 */ /* 0x000fc60007f7e0ff */
[----:B------:R-:W-:Y:S01]  /*12930*/  STL [R1+0x2d0], R172 ;  /* 0x0002d0ac01007387 */ /* 0x000fe20000100800 */
[----:B------:R-:W-:-:S03]  /*12940*/  IMAD.X R150, R150, 0x1, R104, P4 ;  /* 0x0000000196967824 */ /* 0x000fc600020e0668 */
[----:B------:R-:W-:Y:S01]  /*12950*/  STL [R1+0x2a4], R151 ;  /* 0x0002a49701007387 */ /* 0x000fe20000100800 */
[-C--:B------:R-:W-:Y:S01]  /*12960*/  IADD3 R138, P4, R138, R105.reuse, RZ ;  /* 0x000000698a8a7210 */ /* 0x080fe20007f9e0ff */
[--C-:B------:R-:W-:Y:S01]  /*12970*/  IMAD.X R137, R137, 0x1, R104.reuse, P5 ;  /* 0x0000000189897824 */ /* 0x100fe200028e0668 */
[-C--:B------:R-:W-:Y:S01]  /*12980*/  IADD3 R161, P5, R161, R105.reuse, RZ ;  /* 0x00000069a1a17210 */ /* 0x080fe20007fbe0ff */
[----:B------:R-:W-:Y:S04]  /*12990*/  STL [R1+0x2c8], R150 ;  /* 0x0002c89601007387 */ /* 0x000fe80000100800 */
[----:B------:R0:W-:Y:S04]  /*129a0*/  STL [R1+0x294], R161 ;  /* 0x000294a101007387 */ /* 0x0001e80000100800 */
[----:B------:R-:W-:Y:S04]  /*129b0*/  STL [R1+0x29c], R138 ;  /* 0x00029c8a01007387 */ /* 0x000fe80000100800 */
[----:B0-----:R-:W5:Y:S04]  /*129c0*/  LDL.LU R161, [R1+0x274] ;  /* 0x0002740001a17983 */ /* 0x001f680000300800 */
[----:B------:R-:W-:Y:S01]  /*129d0*/  STL [R1+0x2c0], R137 ;  /* 0x0002c08901007387 */ /* 0x000fe20000100800 */
[----:B--2---:R-:W-:Y:S01]  /*129e0*/  IMAD.X R193, R193, 0x1, R104, P6 ;  /* 0x00000001c1c17824 */ /* 0x004fe200030e0668 */
[----:B------:R-:W-:-:S04]  /*129f0*/  IADD3 R155, P6, R155, R105, RZ ;  /* 0x000000699b9b7210 */ /* 0x000fc80007fde0ff */
[----:B------:R0:W-:Y:S01]  /*12a00*/  STL [R1+0x2b8], R193 ;  /* 0x0002b8c101007387 */ /* 0x0001e20000100800 */
[----:B------:R-:W-:-:S03]  /*12a10*/  IMAD.X R163, R163, 0x1, R104, P1 ;  /* 0x00000001a3a37824 */ /* 0x000fc600008e0668 */
[----:B0-----:R-:W2:Y:S01]  /*12a20*/  LDL.LU R193, [R1+0x298] ;  /* 0x0002980001c17983 */ /* 0x001ea20000300800 */
[----:B---3--:R-:W-:-:S05]  /*12a30*/  IADD3 R195, P1, R195, R105, RZ ;  /* 0x00000069c3c37210 */ /* 0x008fca0007f3e0ff */
[----:B------:R0:W-:Y:S04]  /*12a40*/  STL [R1+0x284], R195 ;  /* 0x000284c301007387 */ /* 0x0001e80000100800 */
[----:B------:R-:W-:Y:S04]  /*12a50*/  STL [R1+0x28c], R155 ;  /* 0x00028c9b01007387 */ /* 0x000fe80000100800 */
[----:B0-----:R-:W3:Y:S04]  /*12a60*/  LDL.LU R195, [R1+0x26c] ;  /* 0x00026c0001c37983 */ /* 0x001ee80000300800 */
[----:B------:R-:W-:Y:S01]  /*12a70*/  STL [R1+0x2b0], R163 ;  /* 0x0002b0a301007387 */ /* 0x000fe20000100800 */
[----:B----4-:R-:W-:-:S05]  /*12a80*/  IADD3.X R225, R225, R104, RZ, P2, !PT ;  /* 0x00000068e1e17210 */ /* 0x010fca00017fe4ff */
[----:B------:R0:W-:Y:S04]  /*12a90*/  STL [R1+0x2a8], R225 ;  /* 0x0002a8e101007387 */ /* 0x0001e80000100800 */
[----:B0-----:R-:W4:Y:S04]  /*12aa0*/  LDL.LU R225, [R1+0x290] ;  /* 0x0002900001e17983 */ /* 0x001f280000300800 */
[----:B------:R-:W4:Y:S04]  /*12ab0*/  LDL.LU R184, [R1+0x264] ;  /* 0x0002640001b87983 */ /* 0x000f280000300800 */
[----:B------:R-:W4:Y:S04]  /*12ac0*/  LDL.LU R182, [R1+0x288] ;  /* 0x0002880001b67983 */ /* 0x000f280000300800 */
[----:B------:R-:W4:Y:S01]  /*12ad0*/  LDL.LU R153, [R1+0x25c] ;  /* 0x00025c0001997983 */ /* 0x000f220000300800 */
[----:B------:R-:W-:-:S05]  /*12ae0*/  IADD3 R227, P2, R227, R105, RZ ;  /* 0x00000069e3e37210 */ /* 0x000fca0007f5e0ff */
[----:B------:R0:W-:Y:S04]  /*12af0*/  STL [R1+0x27c], R227 ;  /* 0x00027ce301007387 */ /* 0x0001e80000100800 */
[----:B------:R-:W4:Y:S04]  /*12b00*/  LDL.LU R152, [R1+0x280] ;  /* 0x0002800001987983 */ /* 0x000f280000300800 */
[----:B------:R-:W4:Y:S04]  /*12b10*/  LDL.LU R140, [R1+0x254] ;  /* 0x00025400018c7983 */ /* 0x000f280000300800 */
        /* <DEDUP_REMOVED lines=16> */
[----:B0-----:R-:W4:Y:S01]  /*12c20*/  LDL.LU R160, [R1+0x240] ;  /* 0x0002400001a07983 */ /* 0x001f220000300800 */
[----:B-----5:R-:W-:-:S05]  /*12c30*/  IADD3 R161, P3, R161, R105, RZ ;  /* 0x00000069a1a17210 */ /* 0x020fca0007f7e0ff */
[----:B------:R0:W-:Y:S04]  /*12c40*/  STL [R1+0x274], R161 ;  /* 0x000274a101007387 */ /* 0x0001e80000100800 */
[----:B0-----:R-:W5:Y:S04]  /*12c50*/  LDL.LU R161, [R1+0x214] ;  /* 0x0002140001a17983 */ /* 0x001f680000300800 */
[----:B------:R-:W5:Y:S04]  /*12c60*/  LDL.LU R155, [R1+0x238] ;  /* 0x00023800019b7983 */ /* 0x000f680000300800 */
[----:B------:R-:W5:Y:S01]  /*12c70*/  LDL.LU R163, [R1+0x20c] ;  /* 0x00020c0001a37983 */ /* 0x000f620000300800 */
[----:B--2---:R-:W-:-:S05]  /*12c80*/  IMAD.X R193, R193, 0x1, R104, P4 ;  /* 0x00000001c1c17824 */ /* 0x004fca00020e0668 */
[----:B------:R0:W-:Y:S04]  /*12c90*/  STL [R1+0x298], R193 ;  /* 0x000298c101007387 */ /* 0x0001e80000100800 */
[----:B0-----:R-:W2:Y:S01]  /*12ca0*/  LDL.LU R193, [R1+0x230] ;  /* 0x0002300001c17983 */ /* 0x001ea20000300800 */
[----:B---3--:R-:W-:-:S05]  /*12cb0*/  IADD3 R195, P4, R195, R105, RZ ;  /* 0x00000069c3c37210 */ /* 0x008fca0007f9e0ff */
[----:B------:R0:W-:Y:S04]  /*12cc0*/  STL [R1+0x26c], R195 ;  /* 0x00026cc301007387 */ /* 0x0001e80000100800 */
[----:B0-----:R-:W3:Y:S01]  /*12cd0*/  LDL.LU R195, [R1+0x204] ;  /* 0x0002040001c37983 */ /* 0x001ee20000300800 */
[----:B----4-:R-:W-:Y:S01]  /*12ce0*/  IMAD.X R225, R225, 0x1, R104, P5 ;  /* 0x00000001e1e17824 */ /* 0x010fe200028e0668 */
[----:B------:R-:W-:-:S04]  /*12cf0*/  IADD3 R184, P5, R184, R105, RZ ;  /* 0x00000069b8b87210 */ /* 0x000fc80007fbe0ff */
[----:B------:R0:W-:Y:S01]  /*12d00*/  STL [R1+0x290], R225 ;  /* 0x000290e101007387 */ /* 0x0001e20000100800 */
[----:B------:R-:W-:Y:S01]  /*12d10*/  IMAD.X R182, R182, 0x1, R104, P6 ;  /* 0x00000001b6b67824 */ /* 0x000fe200030e0668 */
[----:B------:R-:W-:Y:S02]  /*12d20*/  IADD3 R153, P6, R153, R105, RZ ;  /* 0x0000006999997210 */ /* 0x000fe40007fde0ff */
[----:B0-----:R-:W4:Y:S04]  /*12d30*/  LDL.LU R225, [R1+0x228] ;  /* 0x0002280001e17983 */ /* 0x001f280000300800 */
[----:B------:R-:W-:Y:S04]  /*12d40*/  STL [R1+0x264], R184 ;  /* 0x000264b801007387 */ /* 0x000fe80000100800 */
[----:B------:R-:W-:Y:S04]  /*12d50*/  STL [R1+0x288], R182 ;  /* 0x000288b601007387 */ /* 0x000fe80000100800 */
[----:B------:R-:W-:Y:S01]  /*12d60*/  STL [R1+0x25c], R153 ;  /* 0x00025c9901007387 */ /* 0x000fe20000100800 */
[----:B------:R-:W-:-:S02]  /*12d70*/  IADD3.X R152, R152, R104, RZ, P1, !PT ;  /* 0x0000006898987210 */ /* 0x000fc40000ffe4ff */
        /* <DEDUP_REMOVED lines=35> */
[----:B-----5:R-:W-:-:S05]  /*12fb0*/  IADD3 R161, P3, R161, R105, RZ ;  /* 0x00000069a1a17210 */ /* 0x020fca0007f7e0ff */
[----:B------:R0:W-:Y:S04]  /*12fc0*/  STL [R1+0x214], R161 ;  /* 0x000214a101007387 */ /* 0x0001e80000100800 */
[----:B0-----:R-:W5:Y:S01]  /*12fd0*/  LDL.LU R161, [R1+0x1f4] ;  /* 0x0001f40001a17983 */ /* 0x001f620000300800 */
[----:B------:R-:W-:-:S04]  /*12fe0*/  USHF.L.U32 UR4, UR50, 0x8, URZ ;  /* 0x0000000832047899 */ /* 0x000fc8000800063f */
[----:B------:R-:W-:-:S04]  /*12ff0*/  ULOP3.LUT UR4, UR4, 0x400, URZ, 0xc0, !UPT ;  /* 0x0000040004047892 */ /* 0x000fc8000f8ec03f */
[----:B------:R-:W-:Y:S01]  /*13000*/  ULEA.HI UR4, UR51, UR4, URZ, 0x1c ;  /* 0x0000000433047291 */ /* 0x000fe2000f8fe03f */
[----:B------:R-:W-:-:S03]  /*13010*/  WARPGROUP.ARRIVE ;  /* 0x00000000000079c5 */ /* 0x000fc60000000000 */
[----:B------:R-:W-:Y:S01]  /*13020*/  ULOP3.LUT UR44, UR4, 0x3fff, URZ, 0xc0, !UPT ;  /* 0x00003fff042c7892 */ /* 0x000fe2000f8ec03f */
[----:B------:R-:W-:-:S08]  /*13030*/  UMOV UR45, 0x40000040 ;  /* 0x40000040002d7882 */ /* 0x000fd00000000000 */
[----:B------:R-:W-:Y:S01]  /*13040*/  HGMMA.64x32x16.F32 R72, gdesc[UR44].tnspA, R72 ;  /* 0x206000002c4879f0 */ /* 0x000fe20008700848 */
[----:B------:R-:W-:Y:S01]  /*13050*/  UIADD3 UR28, UP0, UR44, 0x80, URZ ;  /* 0x000000802c1c7890 */ /* 0x000fe2000ff1e03f */
[----:B------:R-:W-:-:S03]  /*13060*/  UMOV UR4, URZ ;  /* 0x0000003f00047c82 */ /* 0x000fc60008000000 */
[----:B------:R-:W-:-:S04]  /*13070*/  UIADD3.X UR29, UR4, 0x40000040, URZ, UP0, !UPT ;  /* 0x40000040041d7890 */ /* 0x000fc800087fe43f */
[----:B------:R-:W-:-:S05]  /*13080*/  UIADD3.64 UR8, UR28, 0x80, URZ ;  /* 0x000000801c087897 */ /* 0x000fca000fffe03f */
[----:B------:R-:W-:Y:S01]  /*13090*/  HGMMA.64x32x16.F32 R72, gdesc[UR28].tnspA, R72 ;  /* 0x206000001c4879f0 */ /* 0x000fe20008700848 */
[----:B--2---:R-:W-:Y:S01]  /*130a0*/  IADD3.X R193, R193, R104, RZ, P5, !PT ;  /* 0x00000068c1c17210 */ /* 0x004fe20002ffe4ff */
[--C-:B------:R-:W-:Y:S01]  /*130b0*/  IMAD.X R155, R155, 0x1, R104.reuse, P4 ;  /* 0x000000019b9b7824 */ /* 0x100fe200020e0668 */
[-C--:B------:R-:W-:Y:S02]  /*130c0*/  IADD3 R163, P4, R163, R105.reuse, RZ ;  /* 0x00000069a3a37210 */ /* 0x080fe40007f9e0ff */
[----:B---3--:R-:W-:Y:S01]  /*130d0*/  IADD3 R195, P5, R195, R105, RZ ;  /* 0x00000069c3c37210 */ /* 0x008fe20007fbe0ff */
[----:B------:R0:W-:Y:S04]  /*130e0*/  STL [R1+0x230], R193 ;  /* 0x000230c101007387 */ /* 0x0001e80000100800 */
[----:B------:R-:W-:Y:S01]  /*130f0*/  STL [R1+0x238], R155 ;  /* 0x0002389b01007387 */ /* 0x000fe20000100800 */
[----:B----4-:R-:W-:-:S03]  /*13100*/  IMAD.X R225, R225, 0x1, R104, P6 ;  /* 0x00000001e1e17824 */ /* 0x010fc600030e0668 */
[----:B0-----:R-:W2:Y:S01]  /*13110*/  LDL.LU R193, [R1+0x218] ;  /* 0x0002180001c17983 */ /* 0x001ea20000300800 */
[----:B------:R-:W-:Y:S03]  /*13120*/  HGMMA.64x32x16.F32 R72, gdesc[UR8].tnspA, R72 ;  /* 0x20600000084879f0 */ /* 0x000fe60008700848 */
[----:B------:R-:W-:Y:S04]  /*13130*/  STL [R1+0x20c], R163 ;  /* 0x00020ca301007387 */ /* 0x000fe80000100800 */
[----:B------:R0:W-:Y:S01]  /*13140*/  STL [R1+0x204], R195 ;  /* 0x000204c301007387 */ /* 0x0001e20000100800 */
[----:B------:R-:W-:Y:S01]  /*13150*/  UIADD3.64 UR32, UR28, 0x100, URZ ;  /* 0x000001001c207897 */ /* 0x000fe2000fffe03f */
[----:B------:R-:W-:-:S02]  /*13160*/  IADD3 R227, P6, R227, R105, RZ ;  /* 0x00000069e3e37210 */ /* 0x000fc40007fde0ff */
[----:B0-----:R-:W3:Y:S04]  /*13170*/  LDL.LU R195, [R1+0x1ec] ;  /* 0x0001ec0001c37983 */ /* 0x001ee80000300800 */
[----:B------:R-:W4:Y:S04]  /*13180*/  LDL.LU R182, [R1+0x210] ;  /* 0x0002100001b67983 */ /* 0x000f280000300800 */
[----:B------:R-:W4:Y:S04]  /*13190*/  LDL.LU R153, [R1+0x1e4] ;  /* 0x0001e40001997983 */ /* 0x000f280000300800 */
[----:B------:R-:W4:Y:S04]  /*131a0*/  LDL.LU R152, [R1+0x208] ;  /* 0x0002080001987983 */ /* 0x000f280000300800 */
[----:B------:R0:W-:Y:S04]  /*131b0*/  STL [R1+0x228], R225 ;  /* 0x000228e101007387 */ /* 0x0001e80000100800 */
[----:B------:R-:W4:Y:S04]  /*131c0*/  LDL.LU R140, [R1+0x1dc] ;  /* 0x0001dc00018c7983 */ /* 0x000f280000300800 */
[----:B------:R-:W4:Y:S04]  /*131d0*/  LDL.LU R139, [R1+0x200] ;  /* 0x00020000018b7983 */ /* 0x000f280000300800 */
[----:B------:R-:W4:Y:S04]  /*131e0*/  LDL.LU R189, [R1+0x1d4] ;  /* 0x0001d40001bd7983 */ /* 0x000f280000300800 */
[----:B------:R-:W4:Y:S04]  /*131f0*/  LDL.LU R191, [R1+0x1f8] ;  /* 0x0001f80001bf7983 */ /* 0x000f280000300800 */
[----:B------:R-:W4:Y:S04]  /*13200*/  LDL.LU R221, [R1+0x1cc] ;  /* 0x0001cc0001dd7983 */ /* 0x000f280000300800 */
[----:B------:R-:W4:Y:S04]  /*13210*/  LDL.LU R223, [R1+0x1f0] ;  /* 0x0001f00001df7983 */ /* 0x000f280000300800 */
[----:B------:R1:W-:Y:S01]  /*13220*/  STL [R1+0x1fc], R227 ;  /* 0x0001fce301007387 */ /* 0x0003e20000100800 */
[----:B------:R-:W-:Y:S03]  /*13230*/  HGMMA.64x32x16.F32 R72, gdesc[UR32].tnspA, R72 ;  /* 0x20600000204879f0 */ /* 0x000fe60008700848 */
[----:B------:R-:W4:Y:S04]  /*13240*/  LDL.LU R178, [R1+0x1c4] ;  /* 0x0001c40001b27983 */ /* 0x000f280000300800 */
[----:B------:R-:W4:Y:S04]  /*13250*/  LDL.LU R176, [R1+0x1e8] ;  /* 0x0001e80001b07983 */ /* 0x000f280000300800 */
[----:B------:R-:W4:Y:S04]  /*13260*/  LDL.LU R174, [R1+0x1bc] ;  /* 0x0001bc0001ae7983 */ /* 0x000f280000300800 */
[----:B------:R-:W4:Y:S04]  /*13270*/  LDL.LU R172, [R1+0x1e0] ;  /* 0x0001e00001ac7983 */ /* 0x000f280000300800 */
[----:B------:R-:W4:Y:S04]  /*13280*/  LDL.LU R151, [R1+0x1b4] ;  /* 0x0001b40001977983 */ /* 0x000f280000300800 */
[----:B------:R-:W4:Y:S04]  /*13290*/  LDL.LU R150, [R1+0x1d8] ;  /* 0x0001d80001967983 */ /* 0x000f280000300800 */
[----:B------:R-:W4:Y:S01]  /*132a0*/  LDL.LU R138, [R1+0x1ac] ;  /* 0x0001ac00018a7983 */ /* 0x000f220000300800 */
[----:B------:R-:W-:-:S03]  /*132b0*/  IMAD.X R160, R160, 0x1, R104, P1 ;  /* 0x00000001a0a07824 */ /* 0x000fc600008e0668 */
[----:B------:R-:W4:Y:S04]  /*132c0*/  LDL.LU R137, [R1+0x1d0] ;  /* 0x0001d00001897983 */ /* 0x000f280000300800 */
[----:B------:R-:W4:Y:S04]  /*132d0*/  LDL.LU R155, [R1+0x1a4] ;  /* 0x0001a400019b7983 */ /* 0x000f280000300800 */
[----:B------:R-:W4:Y:S04]  /*132e0*/  LDL.LU R163, [R1+0x1c8] ;  /* 0x0001c80001a37983 */ /* 0x000f280000300800 */
[----:B0-----:R-:W4:Y:S04]  /*132f0*/  LDL.LU R225, [R1+0x19c] ;  /* 0x00019c0001e17983 */ /* 0x001f280000300800 */
[----:B-1----:R-:W4:Y:S04]  /*13300*/  LDL.LU R227, [R1+0x1c0] ;  /* 0x0001c00001e37983 */ /* 0x002f280000300800 */
[----:B------:R0:W-:Y:S04]  /*13310*/  STL [R1+0x220], R160 ;  /* 0x000220a001007387 */ /* 0x0001e80000100800 */
[----:B0-----:R-:W4:Y:S01]  /*13320*/  LDL.LU R160, [R1+0x194] ;  /* 0x0001940001a07983 */ /* 0x001f220000300800 */
[----:B-----5:R-:W-:-:S05]  /*13330*/  IADD3 R161, P1, R161, R105, RZ ;  /* 0x00000069a1a17210 */ /* 0x020fca0007f3e0ff */
[----:B------:R0:W-:Y:S04]  /*13340*/  STL [R1+0x1f4], R161 ;  /* 0x0001f4a101007387 */ /* 0x0001e80000100800 */
[----:B0-----:R-:W5:Y:S01]  /*13350*/  LDL.LU R161, [R1+0x1b8] ;  /* 0x0001b80001a17983 */ /* 0x001f620000300800 */
[----:B------:R-:W-:-:S09]  /*13360*/  UIADD3.64 UR36, UR28, 0x180, URZ ;  /* 0x000001801c247897 */ /* 0x000fd2000fffe03f */
[----:B------:R-:W-:Y:S01]  /*13370*/  HGMMA.64x32x16.F32 R72, gdesc[UR36].tnspA, R72 ;  /* 0x20600000244879f0 */ /* 0x000fe20008700848 */
[----:B------:R-:W-:Y:S02]  /*13380*/  UIADD3.64 UR40, UR28, 0x200, URZ ;  /* 0x000002001c287897 */ /* 0x000fe4000fffe03f */
[----:B------:R-:W-:-:S07]  /*13390*/  UIADD3.64 UR4, UR28, 0x280, URZ ;  /* 0x000002801c047897 */ /* 0x000fce000fffe03f */
[----:B------:R-:W-:Y:S01]  /*133a0*/  HGMMA.64x32x16.F32 R72, gdesc[UR40].tnspA, R72 ;  /* 0x20600000284879f0 */ /* 0x000fe20008700848 */
[----:B------:R-:W-:Y:S02]  /*133b0*/  UIADD3.64 UR16, UR28, 0x300, URZ ;  /* 0x000003001c107897 */ /* 0x000fe4000fffe03f */
[----:B------:R-:W-:Y:S01]  /*133c0*/  UIADD3.64 UR44, UR28, 0x780, URZ ;  /* 0x000007801c2c7897 */ /* 0x000fe2000fffe03f */
[----:B------:R-:W-:Y:S01]  /*133d0*/  HGMMA.64x32x16.F32 R72, gdesc[UR4].tnspA, R72 ;  /* 0x20600000044879f0 */ /* 0x000fe20008700848 */
[----:B--2---:R-:W-:Y:S01]  /*133e0*/  IMAD.X R193, R193, 0x1, R104, P2 ;  /* 0x00000001c1c17824 */ /* 0x004fe200010e0668 */
[----:B------:R-:W-:-:S04]  /*133f0*/  UIADD3.64 UR12, UR28, 0x800, URZ ;  /* 0x000008001c0c7897 */ /* 0x000fc8000fffe03f */
[----:B------:R0:W-:Y:S01]  /*13400*/  STL [R1+0x218], R193 ;  /* 0x000218c101007387 */ /* 0x0001e20000100800 */
[----:B------:R-:W-:Y:S01]  /*13410*/  HGMMA.64x32x16.F32 R72, gdesc[UR16].tnspA, R72 ;  /* 0x20600000104879f0 */ /* 0x000fe20008700848 */
[-C--:B---3--:R-:W-:Y:S02]  /*13420*/  IADD3 R195, P2, R195, R105.reuse, RZ ;  /* 0x00000069c3c37210 */ /* 0x088fe40007f5e0ff */
[----:B0-----:R-:W2:Y:S01]  /*13430*/  LDL.LU R193, [R1+0x18c] ;  /* 0x00018c0001c17983 */ /* 0x001ea20000300800 */
[----:B------:R-:W-:Y:S01]  /*13440*/  HGMMA.64x32x16.F32 R56, gdesc[UR44].tnspA, R56 ;  /* 0x206000002c3879f0 */ /* 0x000fe20008700838 */
[--C-:B----4-:R-:W-:Y:S01]  /*13450*/  IMAD.X R182, R182, 0x1, R104.reuse, P3 ;  /* 0x00000001b6b67824 */ /* 0x110fe200018e0668 */
[-C--:B------:R-:W-:Y:S01]  /*13460*/  IADD3 R153, P3, R153, R105.reuse, RZ ;  /* 0x0000006999997210 */ /* 0x080fe20007f7e0ff */
[----:B------:R0:W-:Y:S01]  /*13470*/  STL [R1+0x1ec], R195 ;  /* 0x0001ecc301007387 */ /* 0x0001e20000100800 */
[----:B------:R-:W-:Y:S01]  /*13480*/  IADD3.X R152, R152, R104, RZ, P4, !PT ;  /* 0x0000006898987210 */ /* 0x000fe200027fe4ff */
[--C-:B------:R-:W-:Y:S01]  /*13490*/  IMAD.X R139, R139, 0x1, R104.reuse, P5 ;  /* 0x000000018b8b7824 */ /* 0x100fe200028e0668 */
[-C--:B------:R-:W-:Y:S01]  /*134a0*/  IADD3 R140, P4, R140, R105.reuse, RZ ;  /* 0x000000698c8c7210 */ /* 0x080fe20007f9e0ff */
[----:B------:R-:W-:Y:S01]  /*134b0*/  IMAD.X R191, R191, 0x1, R104, P6 ;  /* 0x00000001bfbf7824 */ /* 0x000fe200030e0668 */
[-C--:B------:R-:W-:Y:S01]  /*134c0*/  IADD3 R189, P5, R189, R105.reuse, RZ ;  /* 0x00000069bdbd7210 */ /* 0x080fe20007fbe0ff */
[----:B------:R-:W-:Y:S01]  /*134d0*/  UMOV UR14, UR30 ;  /* 0x0000001e000e7c82 */ /* 0x000fe20008000000 */
[----:B------:R-:W-:Y:S01]  /*134e0*/  UMOV UR15, UR31 ;  /* 0x0000001f000f7c82 */ /* 0x000fe20008000000 */
[----:B0-----:R-:W3:Y:S01]  /*134f0*/  LDL.LU R195, [R1+0x1b0] ;  /* 0x0001b00001c37983 */ /* 0x001ee20000300800 */
        /* <DEDUP_REMOVED lines=20> */
[----:B------:R-:W-:Y:S03]  /*13640*/  HGMMA.64x32x16.F32 R56, gdesc[UR12].tnspA, R56 ;  /* 0x206000000c3879f0 */ /* 0x000fe60008700838 */
[----:B------:R-:W-:Y:S01]  /*13650*/  STL [R1+0x1e8], R176 ;  /* 0x0001e8b001007387 */ /* 0x000fe20000100800 */
[----:B------:R-:W-:Y:S01]  /*13660*/  IMAD.X R163, R163, 0x1, R104, P6 ;  /* 0x00000001a3a37824 */ /* 0x000fe200030e0668 */
[-C--:B------:R-:W-:Y:S02]  /*13670*/  IADD3 R225, P6, R225, R105.reuse, RZ ;  /* 0x00000069e1e17210 */ /* 0x080fe40007fde0ff */
[----:B------:R-:W-:Y:S01]  /*13680*/  STL [R1+0x1bc], R174 ;  /* 0x0001bcae01007387 */ /* 0x000fe20000100800 */
[----:B------:R-:W-:-:S03]  /*13690*/  IADD3 R155, P5, R155, R105, RZ ;  /* 0x000000699b9b7210 */ /* 0x000fc60007fbe0ff */
[----:B------:R-:W-:Y:S01]  /*136a0*/  STL [R1+0x1e0], R172 ;  /* 0x0001e0ac01007387 */ /* 0x000fe20000100800 */
[----:B------:R-:W-:-:S03]  /*136b0*/  IMAD.X R227, R227, 0x1, R104, P1 ;  /* 0x00000001e3e37824 */ /* 0x000fc600008e0668 */
[----:B------:R-:W-:Y:S04]  /*136c0*/  STL [R1+0x1b4], R151 ;  /* 0x0001b49701007387 */ /* 0x000fe80000100800 */
[----:B------:R-:W-:Y:S01]  /*136d0*/  STL [R1+0x1d8], R150 ;  /* 0x0001d89601007387 */ /* 0x000fe20000100800 */
[----:B------:R-:W-:-:S03]  /*136e0*/  IADD3 R160, P1, R160, R105, RZ ;  /* 0x00000069a0a07210 */ /* 0x000fc60007f3e0ff */
[----:B------:R-:W-:Y:S04]  /*136f0*/  STL [R1+0x1ac], R138 ;  /* 0x0001ac8a01007387 */ /* 0x000fe80000100800 */
[----:B------:R-:W-:Y:S04]  /*13700*/  STL [R1+0x1d0], R137 ;  /* 0x0001d08901007387 */ /* 0x000fe80000100800 */
[----:B------:R0:W-:Y:S04]  /*13710*/  STL [R1+0x19c], R225 ;  /* 0x00019ce101007387 */ /* 0x0001e80000100800 */
[----:B------:R-:W-:Y:S04]  /*13720*/  STL [R1+0x1a4], R155 ;  /* 0x0001a49b01007387 */ /* 0x000fe80000100800 */
[----:B0-----:R-:W4:Y:S04]  /*13730*/  LDL.LU R225, [R1+0x184] ;  /* 0x0001840001e17983 */ /* 0x001f280000300800 */
[----:B------:R-:W-:Y:S01]  /*13740*/  STL [R1+0x1c8], R163 ;  /* 0x0001c8a301007387 */ /* 0x000fe20000100800 */
[----:B-----5:R-:W-:-:S03]  /*13750*/  IADD3.X R161, R161, R104, RZ, P2, !PT ;  /* 0x00000068a1a17210 */ /* 0x020fc600017fe4ff */
[----:B------:R0:W-:Y:S04]  /*13760*/  STL [R1+0x1c0], R227 ;  /* 0x0001c0e301007387 */ /* 0x0001e80000100800 */
[----:B0-----:R-:W5:Y:S04]  /*13770*/  LDL.LU R227, [R1+0x1a8] ;  /* 0x0001a80001e37983 */ /* 0x001f680000300800 */
[----:B------:R0:W-:Y:S04]  /*13780*/  STL [R1+0x194], R160 ;  /* 0x000194a001007387 */ /* 0x0001e80000100800 */
[----:B0-----:R-:W5:Y:S04]  /*13790*/  LDL.LU R160, [R1+0x17c] ;  /* 0x00017c0001a07983 */ /* 0x001f680000300800 */
[----:B------:R0:W-:Y:S04]  /*137a0*/  STL [R1+0x1b8], R161 ;  /* 0x0001b8a101007387 */ /* 0x0001e80000100800 */
[----:B0-----:R-:W5:Y:S01]  /*137b0*/  LDL.LU R161, [R1+0x1a0] ;  /* 0x0001a00001a17983 */ /* 0x001f620000300800 */
[----:B------:R-:W-:-:S09]  /*137c0*/  UIADD3.64 UR8, UR28, 0x880, URZ ;  /* 0x000008801c087897 */ /* 0x000fd2000fffe03f */
[----:B------:R-:W-:Y:S01]  /*137d0*/  HGMMA.64x32x16.F32 R56, gdesc[UR8].tnspA, R56 ;  /* 0x20600000083879f0 */ /* 0x000fe20008700838 */
[----:B------:R-:W-:Y:S02]  /*137e0*/  UIADD3.64 UR32, UR28, 0x900, URZ ;  /* 0x000009001c207897 */ /* 0x000fe4000fffe03f */
[----:B------:R-:W-:-:S07]  /*137f0*/  UIADD3.64 UR36, UR28, 0x980, URZ ;  /* 0x000009801c247897 */ /* 0x000fce000fffe03f */
[----:B------:R-:W-:Y:S01]  /*13800*/  HGMMA.64x32x16.F32 R56, gdesc[UR32].tnspA, R56 ;  /* 0x20600000203879f0 */ /* 0x000fe20008700838 */
[----:B------:R-:W-:-:S03]  /*13810*/  UIADD3.64 UR40, UR28, 0xa00, URZ ;  /* 0x00000a001c287897 */ /* 0x000fc6000fffe03f */
[----:B------:R-:W-:Y:S01]  /*13820*/  HGMMA.64x32x16.F32 R56, gdesc[UR36].tnspA, R56 ;  /* 0x20600000243879f0 */ /* 0x000fe20008700838 */
[----:B------:R-:W-:-:S05]  /*13830*/  UIADD3.64 UR4, UR28, 0xa80, URZ ;  /* 0x00000a801c047897 */ /* 0x000fca000fffe03f */
[----:B------:R-:W-:Y:S01]  /*13840*/  HGMMA.64x32x16.F32 R56, gdesc[UR40].tnspA, R56 ;  /* 0x20600000283879f0 */ /* 0x000fe20008700838 */
[----:B--2---:R-:W-:Y:S01]  /*13850*/  IADD3 R193, P2, R193, R105, RZ ;  /* 0x00000069c1c17210 */ /* 0x004fe20007f5e0ff */
[----:B---3--:R-:W-:-:S04]  /*13860*/  IMAD.X R195, R195, 0x1, R104, P3 ;  /* 0x00000001c3c37824 */ /* 0x008fc800018e0668 */
[----:B------:R0:W-:Y:S04]  /*13870*/  STL [R1+0x18c], R193 ;  /* 0x00018cc101007387 */ /* 0x0001e80000100800 */
[----:B0-----:R-:W2:Y:S04]  /*13880*/  LDL.LU R193, [R1+0x174] ;  /* 0x0001740001c17983 */ /* 0x001ea80000300800 */
[----:B------:R-:W3:Y:S04]  /*13890*/  LDL.LU R184, [R1+0x198] ;  /* 0x0001980001b87983 */ /* 0x000ee80000300800 */
[----:B------:R-:W3:Y:S04]  /*138a0*/  LDL.LU R182, [R1+0x16c] ;  /* 0x00016c0001b67983 */ /* 0x000ee80000300800 */
[----:B------:R-:W3:Y:S04]  /*138b0*/  LDL.LU R153, [R1+0x190] ;  /* 0x0001900001997983 */ /* 0x000ee80000300800 */
[----:B------:R0:W-:Y:S04]  /*138c0*/  STL [R1+0x1b0], R195 ;  /* 0x0001b0c301007387 */ /* 0x0001e80000100800 */
[----:B------:R-:W3:Y:S04]  /*138d0*/  LDL.LU R152, [R1+0x164] ;  /* 0x0001640001987983 */ /* 0x000ee80000300800 */
[----:B------:R-:W3:Y:S04]  /*138e0*/  LDL.LU R140, [R1+0x188] ;  /* 0x00018800018c7983 */ /* 0x000ee80000300800 */
[----:B------:R-:W3:Y:S04]  /*138f0*/  LDL.LU R139, [R1+0x15c] ;  /* 0x00015c00018b7983 */ /* 0x000ee80000300800 */
[----:B------:R-:W3:Y:S04]  /*13900*/  LDL.LU R189, [R1+0x180] ;  /* 0x0001800001bd7983 */ /* 0x000ee80000300800 */
[----:B------:R-:W3:Y:S04]  /*13910*/  LDL.LU R191, [R1+0x154] ;  /* 0x0001540001bf7983 */ /* 0x000ee80000300800 */
[----:B------:R-:W3:Y:S01]  /*13920*/  LDL.LU R221, [R1+0x178] ;  /* 0x0001780001dd7983 */ /* 0x000ee20000300800 */
[----:B------:R-:W-:Y:S03]  /*13930*/  HGMMA.64x32x16.F32 R56, gdesc[UR4].tnspA, R56 ;  /* 0x20600000043879f0 */ /* 0x000fe60008700838 */
[----:B------:R-:W3:Y:S04]  /*13940*/  LDL.LU R223, [R1+0x144] ;  /* 0x0001440001df7983 */ /* 0x000ee80000300800 */
[----:B------:R-:W3:Y:S04]  /*13950*/  LDL.LU R178, [R1+0x170] ;  /* 0x0001700001b27983 */ /* 0x000ee80000300800 */
[----:B------:R-:W3:Y:S04]  /*13960*/  LDL.LU R176, [R1+0x13c] ;  /* 0x00013c0001b07983 */ /* 0x000ee80000300800 */
[----:B------:R-:W3:Y:S04]  /*13970*/  LDL.LU R174, [R1+0x168] ;  /* 0x0001680001ae7983 */ /* 0x000ee80000300800 */
[----:B------:R-:W3:Y:S04]  /*13980*/  LDL.LU R172, [R1+0x134] ;  /* 0x0001340001ac7983 */ /* 0x000ee80000300800 */
[----:B------:R-:W3:Y:S01]  /*13990*/  LDL.LU R151, [R1+0x160] ;  /* 0x0001600001977983 */ /* 0x000ee20000300800 */
[----:B----4-:R-:W-:-:S03]  /*139a0*/  IADD3 R225, P3, R225, R105, RZ ;  /* 0x00000069e1e17210 */ /* 0x010fc60007f7e0ff */
[----:B------:R-:W4:Y:S04]  /*139b0*/  LDL.LU R150, [R1+0x12c] ;  /* 0x00012c0001967983 */ /* 0x000f280000300800 */
[----:B------:R-:W4:Y:S01]  /*139c0*/  LDL.LU R138, [R1+0x158] ;  /* 0x00015800018a7983 */ /* 0x000f220000300800 */
[----:B-----5:R-:W-:-:S03]  /*139d0*/  IMAD.X R227, R227, 0x1, R104, P4 ;  /* 0x00000001e3e37824 */ /* 0x020fc600020e0668 */
[----:B------:R-:W5:Y:S04]  /*139e0*/  LDL.LU R137, [R1+0x124] ;  /* 0x0001240001897983 */ /* 0x000f680000300800 */
[----:B------:R-:W5:Y:S01]  /*139f0*/  LDL.LU R155, [R1+0x14c] ;  /* 0x00014c00019b7983 */ /* 0x000f620000300800 */
[----:B------:R-:W-:-:S03]  /*13a00*/  IADD3 R160, P4, R160, R105, RZ ;  /* 0x00000069a0a07210 */ /* 0x000fc60007f9e0ff */
[----:B------:R-:W5:Y:S04]  /*13a10*/  LDL.LU R163, [R1+0x11c] ;  /* 0x00011c0001a37983 */ /* 0x000f680000300800 */
[----:B0-----:R-:W5:Y:S04]  /*13a20*/  LDL.LU R195, [R1+0x140] ;  /* 0x0001400001c37983 */ /* 0x001f680000300800 */
[----:B------:R0:W-:Y:S01]  /*13a30*/  STL [R1+0x184], R225 ;  /* 0x000184e101007387 */ /* 0x0001e20000100800 */
[----:B------:R-:W-:-:S03]  /*13a40*/  IMAD.X R161, R161, 0x1, R104, P5 ;  /* 0x00000001a1a17824 */ /* 0x000fc600028e0668 */
[----:B0-----:R-:W5:Y:S04]  /*13a50*/  LDL.LU R225, [R1+0x114] ;  /* 0x0001140001e17983 */ /* 0x001f680000300800 */
[----:B------:R0:W-:Y:S04]  /*13a60*/  STL [R1+0x1a8], R227 ;  /* 0x0001a8e301007387 */ /* 0x0001e80000100800 */
[----:B0-----:R-:W5:Y:S04]  /*13a70*/  LDL.LU R227, [R1+0x138] ;  /* 0x0001380001e37983 */ /* 0x001f680000300800 */
[----:B------:R0:W-:Y:S04]  /*13a80*/  STL [R1+0x17c], R160 ;  /* 0x00017ca001007387 */ /* 0x0001e80000100800 */
[----:B0-----:R-:W5:Y:S04]  /*13a90*/  LDL.LU R160, [R1+0x104] ;  /* 0x0001040001a07983 */ /* 0x001f680000300800 */
[----:B------:R0:W-:Y:S04]  /*13aa0*/  STL [R1+0x1a0], R161 ;  /* 0x0001a0a101007387 */ /* 0x0001e80000100800 */
[----:B0-----:R-:W5:Y:S01]  /*13ab0*/  LDL.LU R161, [R1+0x130] ;  /* 0x0001300001a17983 */ /* 0x001f620000300800 */
[----:B------:R-:W-:-:S02]  /*13ac0*/  UIADD3.64 UR16, UR28, 0xb00, URZ ;  /* 0x00000b001c107897 */ /* 0x000fc4000fffe03f */
[----:B------:R-:W-:-:S07]  /*13ad0*/  UIADD3.64 UR44, UR28, 0xf80, URZ ;  /* 0x00000f801c2c7897 */ /* 0x000fce000fffe03f */
[----:B------:R-:W-:Y:S04]  /*13ae0*/  HGMMA.64x32x16.F32 R56, gdesc[UR16].tnspA, R56 ;  /* 0x20600000103879f0 */ /* 0x000fe80008700838 */
[----:B------:R-:W-:Y:S01]  /*13af0*/  HGMMA.64x32x16.F32 R40, gdesc[UR44].tnspA, R40 ;  /* 0x206000002c2879f0 */ /* 0x000fe20008700828 */
[----:B------:R-:W-:Y:S01]  /*13b00*/  UIADD3.64 UR12, UR28, 0x1000, URZ ;  /* 0x000010001c0c7897 */ /* 0x000fe2000fffe03f */
[----:B------:R-:W-:Y:S01]  /*13b10*/  UMOV UR14, UR30 ;  /* 0x0000001e000e7c82 */ /* 0x000fe20008000000 */
[----:B------:R-:W-:Y:S01]  /*13b20*/  UMOV UR15, UR31 ;  /* 0x0000001f000f7c82 */ /* 0x000fe20008000000 */
[----:B------:R-:W-:-:S06]  /*13b30*/  UIADD3.64 UR8, UR28, 0x1080, URZ ;  /* 0x000010801c087897 */ /* 0x000fcc000fffe03f */
[----:B------:R-:W-:Y:S01]  /*13b40*/  HGMMA.64x32x16.F32 R40, gdesc[UR12].tnspA, R40 ;  /* 0x206000000c2879f0 */ /* 0x000fe20008700828 */
[----:B------:R-:W-:-:S03]  /*13b50*/  UIADD3.64 UR32, UR28, 0x1100, URZ ;  /* 0x000011001c207897 */ /* 0x000fc6000fffe03f */
[----:B------:R-:W-:Y:S01]  /*13b60*/  HGMMA.64x32x16.F32 R40, gdesc[UR8].tnspA, R40 ;  /* 0x20600000082879f0 */ /* 0x000fe20008700828 */
[----:B------:R-:W-:-:S05]  /*13b70*/  UIADD3.64 UR36, UR28, 0x1180, URZ ;  /* 0x000011801c247897 */ /* 0x000fca000fffe03f */
[----:B------:R-:W-:Y:S01]  /*13b80*/  HGMMA.64x32x16.F32 R40, gdesc[UR32].tnspA, R40 ;  /* 0x20600000202879f0 */ /* 0x000fe20008700828 */
[-C--:B--2---:R-:W-:Y:S01]  /*13b90*/  IADD3 R193, P5, R193, R105.reuse, RZ ;  /* 0x00000069c1c17210 */ /* 0x084fe20007fbe0ff */
[--C-:B---3--:R-:W-:Y:S01]  /*13ba0*/  IMAD.X R184, R184, 0x1, R104.reuse, P6 ;  /* 0x00000001b8b87824 */ /* 0x108fe200030e0668 */
[-C--:B------:R-:W-:Y:S02]  /*13bb0*/  IADD3 R182, P6, R182, R105.reuse, RZ ;  /* 0x00000069b6b67210 */ /* 0x080fe40007fde0ff */
[----:B------:R-:W-:Y:S01]  /*13bc0*/  IADD3.X R153, R153, R104, RZ, P1, !PT ;  /* 0x0000006899997210 */ /* 0x000fe20000ffe4ff */
[----:B------:R0:W-:Y:S01]  /*13bd0*/  STL [R1+0x174], R193 ;  /* 0x000174c101007387 */ /* 0x0001e20000100800 */
[-C--:B------:R-:W-:Y:S01]  /*13be0*/  IADD3 R152, P1, R152, R105.reuse, RZ ;  /* 0x0000006998987210 */ /* 0x080fe20007f3e0ff */
[--C-:B------:R-:W-:Y:S01]  /*13bf0*/  IMAD.X R140, R140, 0x1, R104.reuse, P2 ;  /* 0x000000018c8c7824 */ /* 0x100fe200010e0668 */
[-C--:B------:R-:W-:Y:S01]  /*13c00*/  IADD3 R139, P2, R139, R105.reuse, RZ ;  /* 0x000000698b8b7210 */ /* 0x080fe20007f5e0ff */
[--C-:B------:R-:W-:Y:S01]  /*13c10*/  IMAD.X R189, R189, 0x1, R104.reuse, P3 ;  /* 0x00000001bdbd7824 */ /* 0x100fe200018e0668 */
[-C--:B------:R-:W-:Y:S01]  /*13c20*/  IADD3 R191, P3, R191, R105.reuse, RZ ;  /* 0x00000069bfbf7210 */ /* 0x080fe20007f7e0ff */
[----:B------:R-:W-:Y:S01]  /*13c30*/  IMAD.X R221, R221, 0x1, R104, P4 ;  /* 0x00000001dddd7824 */ /* 0x000fe200020e0668 */
[----:B0-----:R-:W2:Y:S04]  /*13c40*/  LDL.LU R193, [R1+0xfc] ;  /* 0x0000fc0001c17983 */ /* 0x001ea80000300800 */
        /* <DEDUP_REMOVED lines=13> */
[----:B----4-:R-:W-:-:S03]  /*13d20*/  IADD3 R150, P1, R150, R105, RZ ;  /* 0x0000006996967210 */ /* 0x010fc60007f3e0ff */
[----:B------:R-:W-:Y:S01]  /*13d30*/  STL [R1+0x154], R191 ;  /* 0x000154bf01007387 */ /* 0x000fe20000100800 */
[----:B------:R-:W-:Y:S03]  /*13d40*/  HGMMA.64x32x16.F32 R40, gdesc[UR36].tnspA, R40 ;  /* 0x20600000242879f0 */ /* 0x000fe60008700828 */
[----:B------:R-:W-:Y:S01]  /*13d50*/  STL [R1+0x178], R221 ;  /* 0x000178dd01007387 */ /* 0x000fe20000100800 */
[----:B------:R-:W-:-:S03]  /*13d60*/  IMAD.X R138, R138, 0x1, R104, P2 ;  /* 0x000000018a8a7824 */ /* 0x000fc600010e0668 */
[----:B------:R-:W-:Y:S01]  /*13d70*/  STL [R1+0x144], R223 ;  /* 0x000144df01007387 */ /* 0x000fe20000100800 */
[----:B-----5:R-:W-:-:S03]  /*13d80*/  IADD3 R137, P2, R137, R105, RZ ;  /* 0x0000006989897210 */ /* 0x020fc60007f5e0ff */
[----:B------:R-:W-:Y:S01]  /*13d90*/  STL [R1+0x170], R178 ;  /* 0x000170b201007387 */ /* 0x000fe20000100800 */
[----:B------:R-:W-:-:S03]  /*13da0*/  IMAD.X R195, R195, 0x1, R104, P4 ;  /* 0x00000001c3c37824 */ /* 0x000fc600020e0668 */
[----:B------:R-:W-:Y:S01]  /*13db0*/  STL [R1+0x13c], R176 ;  /* 0x00013cb001007387 */ /* 0x000fe20000100800 */
[----:B------:R-:W-:-:S03]  /*13dc0*/  IMAD.X R155, R155, 0x1, R104, P3 ;  /* 0x000000019b9b7824 */ /* 0x000fc600018e0668 */
[----:B------:R-:W-:Y:S01]  /*13dd0*/  STL [R1+0x168], R174 ;  /* 0x000168ae01007387 */ /* 0x000fe20000100800 */
[----:B------:R-:W-:-:S03]  /*13de0*/  IADD3 R163, P3, R163, R105, RZ ;  /* 0x00000069a3a37210 */ /* 0x000fc60007f7e0ff */
[----:B------:R-:W-:Y:S01]  /*13df0*/  STL [R1+0x134], R172 ;  /* 0x000134ac01007387 */ /* 0x000fe20000100800 */
[----:B------:R-:W-:-:S03]  /*13e00*/  IADD3 R225, P4, R225, R105, RZ ;  /* 0x00000069e1e17210 */ /* 0x000fc60007f9e0ff */
[----:B------:R-:W-:Y:S04]  /*13e10*/  STL [R1+0x160], R151 ;  /* 0x0001609701007387 */ /* 0x000fe80000100800 */
[----:B------:R-:W-:Y:S01]  /*13e20*/  STL [R1+0x12c], R150 ;  /* 0x00012c9601007387 */ /* 0x000fe20000100800 */
[----:B------:R-:W-:-:S03]  /*13e30*/  IADD3.X R227, R227, R104, RZ, P5, !PT ;  /* 0x00000068e3e37210 */ /* 0x000fc60002ffe4ff */
[----:B------:R-:W-:Y:S04]  /*13e40*/  STL [R1+0x158], R138 ;  /* 0x0001588a01007387 */ /* 0x000fe80000100800 */
[----:B------:R-:W-:Y:S01]  /*13e50*/  STL [R1+0x124], R137 ;  /* 0x0001248901007387 */ /* 0x000fe20000100800 */
[----:B------:R-:W-:-:S03]  /*13e60*/  IADD3 R160, P5, R160, R105, RZ ;  /* 0x00000069a0a07210 */ /* 0x000fc60007fbe0ff */
[----:B------:R0:W-:Y:S04]  /*13e70*/  STL [R1+0x140], R195 ;  /* 0x000140c301007387 */ /* 0x0001e80000100800 */
[----:B------:R-:W-:Y:S01]  /*13e80*/  STL [R1+0x14c], R155 ;  /* 0x00014c9b01007387 */ /* 0x000fe20000100800 */
[----:B------:R-:W-:-:S03]  /*13e90*/  IMAD.X R161, R161, 0x1, R104, P6 ;  /* 0x00000001a1a17824 */ /* 0x000fc600030e0668 */
[----:B0-----:R-:W3:Y:S04]  /*13ea0*/  LDL.LU R195, [R1+0x128] ;  /* 0x0001280001c37983 */ /* 0x001ee80000300800 */
[----:B------:R-:W-:Y:S04]  /*13eb0*/  STL [R1+0x11c], R163 ;  /* 0x00011ca301007387 */ /* 0x000fe80000100800 */
[----:B------:R0:W-:Y:S04]  /*13ec0*/  STL [R1+0x114], R225 ;  /* 0x000114e101007387 */ /* 0x0001e80000100800 */
[----:B0-----:R-:W4:Y:S04]  /*13ed0*/  LDL.LU R225, [R1+0xf4] ;  /* 0x0000f40001e17983 */ /* 0x001f280000300800 */
[----:B------:R0:W-:Y:S04]  /*13ee0*/  STL [R1+0x138], R227 ;  /* 0x000138e301007387 */ /* 0x0001e80000100800 */
[----:B0-----:R-:W5:Y:S04]  /*13ef0*/  LDL.LU R227, [R1+0x120] ;  /* 0x0001200001e37983 */ /* 0x001f680000300800 */
[----:B------:R0:W-:Y:S04]  /*13f00*/  STL [R1+0x104], R160 ;  /* 0x000104a001007387 */ /* 0x0001e80000100800 */
[----:B0-----:R-:W5:Y:S04]  /*13f10*/  LDL.LU R160, [R1+0xec] ;  /* 0x0000ec0001a07983 */ /* 0x001f680000300800 */
[----:B------:R0:W-:Y:S04]  /*13f20*/  STL [R1+0x130], R161 ;  /* 0x000130a101007387 */ /* 0x0001e80000100800 */
[----:B0-----:R-:W5:Y:S01]  /*13f30*/  LDL.LU R161, [R1+0x118] ;  /* 0x0001180001a17983 */ /* 0x001f620000300800 */
[----:B------:R-:W-:-:S02]  /*13f40*/  UIADD3.64 UR40, UR28, 0x1200, URZ ;  /* 0x000012001c287897 */ /* 0x000fc4000fffe03f */
[----:B------:R-:W-:Y:S01]  /*13f50*/  UIADD3.64 UR4, UR28, 0x1280, URZ ;  /* 0x000012801c047897 */ /* 0x000fe2000fffe03f */
[----:B------:R-:W5:Y:S01]  /*13f60*/  LDL.LU R182, [R1+0xe4] ;  /* 0x0000e40001b67983 */ /* 0x000f620000300800 */
[----:B------:R-:W-:Y:S02]  /*13f70*/  UIADD3.64 UR16, UR28, 0x1300, URZ ;  /* 0x000013001c107897 */ /* 0x000fe4000fffe03f */
[----:B------:R-:W-:Y:S01]  /*13f80*/  UIADD3.64 UR44, UR28, 0x1780, URZ ;  /* 0x000017801c2c7897 */ /* 0x000fe2000fffe03f */
[----:B------:R-:W5:Y:S02]  /*13f90*/  LDL.LU R153, [R1+0x10c] ;  /* 0x00010c0001997983 */ /* 0x000f640000300800 */
[----:B------:R-:W-:Y:S01]  /*13fa0*/  HGMMA.64x32x16.F32 R40, gdesc[UR40].tnspA, R40 ;  /* 0x20600000282879f0 */ /* 0x000fe20008700828 */
[----:B------:R-:W-:Y:S01]  /*13fb0*/  UIADD3.64 UR12, UR28, 0x1800, URZ ;  /* 0x000018001c0c7897 */ /* 0x000fe2000fffe03f */
[----:B------:R-:W5:Y:S02]  /*13fc0*/  LDL.LU R152, [R1+0xdc] ;  /* 0x0000dc0001987983 */ /* 0x000f640000300800 */
[----:B------:R-:W-:Y:S01]  /*13fd0*/  HGMMA.64x32x16.F32 R40, gdesc[UR4].tnspA, R40 ;  /* 0x20600000042879f0 */ /* 0x000fe20008700828 */
[----:B------:R-:W-:-:S03]  /*13fe0*/  UMOV UR14, UR30 ;  /* 0x0000001e000e7c82 */ /* 0x000fc60008000000 */
[----:B------:R-:W-:Y:S04]  /*13ff0*/  HGMMA.64x32x16.F32 R40, gdesc[UR16].tnspA, R40 ;  /* 0x20600000102879f0 */ /* 0x000fe80008700828 */
[----:B------:R-:W-:Y:S01]  /*14000*/  HGMMA.64x32x16.F32 R24, gdesc[UR44].tnspA, R24 ;  /* 0x206000002c1879f0 */ /* 0x000fe20008700818 */
[----:B------:R-:W-:Y:S01]  /*14010*/  UMOV UR15, UR31 ;  /* 0x0000001f000f7c82 */ /* 0x000fe20008000000 */
[----:B------:R-:W-:Y:S02]  /*14020*/  UIADD3.64 UR8, UR28, 0x1880, URZ ;  /* 0x000018801c087897 */ /* 0x000fe4000fffe03f */
[----:B------:R-:W-:Y:S01]  /*14030*/  HGMMA.64x32x16.F32 R24, gdesc[UR12].tnspA, R24 ;  /* 0x206000000c1879f0 */ /* 0x000fe20008700818 */
[----:B--2---:R-:W-:-:S05]  /*14040*/  IADD3 R193, P6, R193, R105, RZ ;  /* 0x00000069c1c17210 */ /* 0x004fca0007fde0ff */
[----:B------:R0:W-:Y:S04]  /*14050*/  STL [R1+0xfc], R193 ;  /* 0x0000fcc101007387 */ /* 0x0001e80000100800 */
[----:B------:R-:W2:Y:S04]  /*14060*/  LDL.LU R140, [R1+0x100] ;  /* 0x00010000018c7983 */ /* 0x000ea80000300800 */
        /* <DEDUP_REMOVED lines=8> */
[----:B------:R-:W2:Y:S01]  /*140f0*/  LDL.LU R172, [R1+0xac] ;  /* 0x0000ac0001ac7983 */ /* 0x000ea20000300800 */
[----:B---3--:R-:W-:-:S03]  /*14100*/  IMAD.X R195, R195, 0x1, R104, P1 ;  /* 0x00000001c3c37824 */ /* 0x008fc600008e0668 */
[----:B------:R-:W3:Y:S04]  /*14110*/  LDL.LU R151, [R1+0xd8] ;  /* 0x0000d80001977983 */ /* 0x000ee80000300800 */
[----:B------:R-:W3:Y:S04]  /*14120*/  LDL.LU R150, [R1+0xa4] ;  /* 0x0000a40001967983 */ /* 0x000ee80000300800 */
[----:B------:R-:W3:Y:S01]  /*14130*/  LDL.LU R138, [R1+0xd0] ;  /* 0x0000d000018a7983 */ /* 0x000ee20000300800 */
[----:B------:R-:W-:Y:S03]  /*14140*/  HGMMA.64x32x16.F32 R24, gdesc[UR8].tnspA, R24 ;  /* 0x20600000081879f0 */ /* 0x000fe60008700818 */
[----:B------:R-:W3:Y:S01]  /*14150*/  LDL.LU R137, [R1+0x9c] ;  /* 0x00009c0001897983 */ /* 0x000ee20000300800 */
[----:B----4-:R-:W-:-:S03]  /*14160*/  IADD3 R225, P1, R225, R105, RZ ;  /* 0x00000069e1e17210 */ /* 0x010fc60007f3e0ff */
[----:B------:R-:W4:Y:S04]  /*14170*/  LDL.LU R155, [R1+0xc0] ;  /* 0x0000c000019b7983 */ /* 0x000f280000300800 */
[----:B------:R-:W4:Y:S04]  /*14180*/  LDL.LU R163, [R1+0x94] ;  /* 0x0000940001a37983 */ /* 0x000f280000300800 */
[----:B0-----:R-:W4:Y:S01]  /*14190*/  LDL.LU R193, [R1+0xb8] ;  /* 0x0000b80001c17983 */ /* 0x001f220000300800 */
[----:B-----5:R-:W-:-:S03]  /*141a0*/  IMAD.X R227, R227, 0x1, R104, P2 ;  /* 0x00000001e3e37824 */ /* 0x020fc600010e0668 */
[----:B------:R0:W-:Y:S04]  /*141b0*/  STL [R1+0x128], R195 ;  /* 0x000128c301007387 */ /* 0x0001e80000100800 */
[----:B0-----:R-:W5:Y:S01]  /*141c0*/  LDL.LU R195, [R1+0xb0] ;  /* 0x0000b00001c37983 */ /* 0x001f620000300800 */
[----:B------:R-:W-:-:S03]  /*141d0*/  IADD3 R160, P2, R160, R105, RZ ;  /* 0x00000069a0a07210 */ /* 0x000fc60007f5e0ff */
[----:B------:R0:W-:Y:S04]  /*141e0*/  STL [R1+0xf4], R225 ;  /* 0x0000f4e101007387 */ /* 0x0001e80000100800 */
[----:B0-----:R-:W5:Y:S01]  /*141f0*/  LDL.LU R225, [R1+0xa8] ;  /* 0x0000a80001e17983 */ /* 0x001f620000300800 */
[----:B------:R-:W-:-:S03]  /*14200*/  IMAD.X R161, R161, 0x1, R104, P3 ;  /* 0x00000001a1a17824 */ /* 0x000fc600018e0668 */
        /* <DEDUP_REMOVED lines=13> */
[----:B------:R-:W-:Y:S01]  /*142e0*/  UMOV UR22, UR6 ;  /* 0x0000000600167c82 */ /* 0x000fe20008000000 */
[----:B------:R-:W-:Y:S01]  /*142f0*/  UMOV UR23, UR7 ;  /* 0x0000000700177c82 */ /* 0x000fe20008000000 */
[----:B------:R-:W-:-:S03]  /*14300*/  UIADD3.64 UR24, UR28, 0x1b00, URZ ;  /* 0x00001b001c187897 */ /* 0x000fc6000fffe03f */
[----:B------:R-:W-:Y:S01]  /*14310*/  HGMMA.64x32x16.F32 R24, gdesc[UR20].tnspA, R24 ;  /* 0x20600000141879f0 */ /* 0x000fe20008700818 */
[----:B------:R-:W-:Y:S01]  /*14320*/  UMOV UR26, UR18 ;  /* 0x00000012001a7c82 */ /* 0x000fe20008000000 */
[----:B------:R-:W-:Y:S01]  /*14330*/  UMOV UR27, UR19 ;  /* 0x00000013001b7c82 */ /* 0x000fe20008000000 */
[-C--:B------:R-:W-:Y:S02]  /*14340*/  IADD3 R182, P3, R182, R105.reuse, RZ ;  /* 0x00000069b6b67210 */ /* 0x080fe40007f7e0ff */
[----:B------:R-:W-:Y:S01]  /*14350*/  IADD3.X R153, R153, R104, RZ, P4, !PT ;  /* 0x0000006899997210 */ /* 0x000fe200027fe4ff */
[--C-:B--2---:R-:W-:Y:S01]  /*14360*/  IMAD.X R140, R140, 0x1, R104.reuse, P5 ;  /* 0x000000018c8c7824 */ /* 0x104fe200028e0668 */
[-C--:B------:R-:W-:Y:S01]  /*14370*/  IADD3 R152, P4, R152, R105.reuse, RZ ;  /* 0x0000006998987210 */ /* 0x080fe20007f9e0ff */
[----:B------:R0:W-:Y:S01]  /*14380*/  STL [R1+0xe4], R182 ;  /* 0x0000e4b601007387 */ /* 0x0001e20000100800 */
[-C--:B------:R-:W-:Y:S01]  /*14390*/  IADD3 R139, P5, R139, R105.reuse, RZ ;  /* 0x000000698b8b7210 */ /* 0x080fe20007fbe0ff */
[--C-:B------:R-:W-:Y:S01]  /*143a0*/  IMAD.X R189, R189, 0x1, R104.reuse, P6 ;  /* 0x00000001bdbd7824 */ /* 0x100fe200030e0668 */
[-C--:B------:R-:W-:Y:S01]  /*143b0*/  IADD3 R191, P6, R191, R105.reuse, RZ ;  /* 0x00000069bfbf7210 */ /* 0x080fe20007fde0ff */
[----:B------:R0:W-:Y:S01]  /*143c0*/  STL [R1+0x10c], R153 ;  /* 0x00010c9901007387 */ /* 0x0001e20000100800 */
[----:B------:R-:W-:Y:S01]  /*143d0*/  IMAD.X R221, R221, 0x1, R104, P1 ;  /* 0x00000001dddd7824 */ /* 0x000fe200008e0668 */
[----:B------:R-:W-:-:S02]  /*143e0*/  IADD3 R223, P1, R223, R105, RZ ;  /* 0x00000069dfdf7210 */ /* 0x000fc40007f3e0ff */
[----:B------:R0:W-:Y:S01]  /*143f0*/  STL [R1+0xdc], R152 ;  /* 0x0000dc9801007387 */ /* 0x0001e20000100800 */
[----:B------:R-:W-:Y:S01]  /*14400*/  IMAD.X R178, R178, 0x1, R104, P2 ;  /* 0x00000001b2b27824 */ /* 0x000fe200010e0668 */
[----:B------:R-:W-:Y:S02]  /*14410*/  IADD3 R176, P2, R176, R105, RZ ;  /* 0x00000069b0b07210 */ /* 0x000fe40007f5e0ff */
[----:B------:R0:W-:Y:S01]  /*14420*/  STL [R1+0x100], R140 ;  /* 0x0001008c01007387 */ /* 0x0001e20000100800 */
[----:B------:R-:W-:-:S03]  /*14430*/  IADD3.X R174, R174, R104, RZ, P3, !PT ;  /* 0x00000068aeae7210 */ /* 0x000fc60001ffe4ff */
[----:B------:R0:W-:Y:S01]  /*14440*/  STL [R1+0xd4], R139 ;  /* 0x0000d48b01007387 */ /* 0x0001e20000100800 */
[----:B------:R-:W-:-:S03]  /*14450*/  IADD3 R172, P3, R172, R105, RZ ;  /* 0x00000069acac7210 */ /* 0x000fc60007f7e0ff */
[----:B------:R0:W-:Y:S01]  /*14460*/  STL [R1+0xf8], R189 ;  /* 0x0000f8bd01007387 */ /* 0x0001e20000100800 */
[----:B---3--:R-:W-:-:S03]  /*14470*/  IMAD.X R151, R151, 0x1, R104, P4 ;  /* 0x0000000197977824 */ /* 0x008fc600020e0668 */
[----:B------:R0:W-:Y:S01]  /*14480*/  STL [R1+0xc8], R191 ;  /* 0x0000c8bf01007387 */ /* 0x0001e20000100800 */
[----:B------:R-:W-:Y:S03]  /*14490*/  HGMMA.64x32x16.F32 R24, gdesc[UR24].tnspA, R24, gsb0 ;  /* 0x20600000181879f0 */ /* 0x000fe60008000818 */
[----:B------:R0:W-:Y:S01]  /*144a0*/  STL [R1+0xf0], R221 ;  /* 0x0000f0dd01007387 */ /* 0x0001e20000100800 */
[-C--:B------:R-:W-:Y:S01]  /*144b0*/  IADD3 R150, P4, R150, R105.reuse, RZ ;  /* 0x0000006996967210 */ /* 0x080fe20007f9e0ff */
[----:B------:R-:W-:Y:S02]  /*144c0*/  IMAD.X R138, R138, 0x1, R104, P5 ;  /* 0x000000018a8a7824 */ /* 0x000fe400028e0668 */
[----:B------:R0:W-:Y:S01]  /*144d0*/  STL [R1+0xbc], R223 ;  /* 0x0000bcdf01007387 */ /* 0x0001e20000100800 */
[----:B------:R-:W-:-:S03]  /*144e0*/  IADD3 R137, P5, R137, R105, RZ ;  /* 0x0000006989897210 */ /* 0x000fc60007fbe0ff */
[----:B------:R0:W-:Y:S01]  /*144f0*/  STL [R1+0xe8], R178 ;  /* 0x0000e8b201007387 */ /* 0x0001e20000100800 */
[----:B----4-:R-:W-:-:S03]  /*14500*/  IMAD.X R155, R155, 0x1, R104, P6 ;  /* 0x000000019b9b7824 */ /* 0x010fc600030e0668 */
[----:B------:R0:W-:Y:S01]  /*14510*/  STL [R1+0xb4], R176 ;  /* 0x0000b4b001007387 */ /* 0x0001e20000100800 */
[----:B------:R-:W-:-:S03]  /*14520*/  IADD3 R163, P6, R163, R105, RZ ;  /* 0x00000069a3a37210 */ /* 0x000fc60007fde0ff */
[----:B------:R0:W-:Y:S01]  /*14530*/  STL [R1+0xe0], R174 ;  /* 0x0000e0ae01007387 */ /* 0x0001e20000100800 */
[----:B------:R-:W-:-:S03]  /*14540*/  IMAD.X R193, R193, 0x1, R104, P1 ;  /* 0x00000001c1c17824 */ /* 0x000fc600008e0668 */
[----:B------:R0:W-:Y:S01]  /*14550*/  STL [R1+0xac], R172 ;  /* 0x0000acac01007387 */ /* 0x0001e20000100800 */
[----:B-----5:R-:W-:-:S03]  /*14560*/  IADD3.X R195, R195, R104, RZ, P2, !PT ;  /* 0x00000068c3c37210 */ /* 0x020fc600017fe4ff */
[----:B------:R0:W-:Y:S01]  /*14570*/  STL [R1+0xd8], R151 ;  /* 0x0000d89701007387 */ /* 0x0001e20000100800 */
[----:B------:R-:W-:-:S03]  /*14580*/  IMAD.X R225, R225, 0x1, R104, P3 ;  /* 0x00000001e1e17824 */ /* 0x000fc600018e0668 */
[----:B------:R0:W-:Y:S01]  /*14590*/  STL [R1+0xa4], R150 ;  /* 0x0000a49601007387 */ /* 0x0001e20000100800 */
[----:B------:R-:W-:-:S03]  /*145a0*/  IMAD.X R227, R227, 0x1, R104, P4 ;  /* 0x00000001e3e37824 */ /* 0x000fc600020e0668 */
[----:B------:R0:W-:Y:S04]  /*145b0*/  STL [R1+0xd0], R138 ;  /* 0x0000d08a01007387 */ /* 0x0001e80000100800 */
[----:B------:R0:W-:Y:S01]  /*145c0*/  STL [R1+0x9c], R137 ;  /* 0x00009c8901007387 */ /* 0x0001e20000100800 */
[----:B------:R-:W-:-:S03]  /*145d0*/  IMAD.X R160, R160, 0x1, R104, P5 ;  /* 0x00000001a0a07824 */ /* 0x000fc600028e0668 */
[----:B------:R0:W-:Y:S04]  /*145e0*/  STL [R1+0xc0], R155 ;  /* 0x0000c09b01007387 */ /* 0x0001e80000100800 */
[----:B------:R0:W-:Y:S04]  /*145f0*/  STL [R1+0x94], R163 ;  /* 0x000094a301007387 */ /* 0x0001e80000100800 */
[----:B------:R0:W-:Y:S01]  /*14600*/  STL [R1+0xb8], R193 ;  /* 0x0000b8c101007387 */ /* 0x0001e20000100800 */
[----:B------:R-:W-:-:S03]  /*14610*/  IMAD.X R161, R161, 0x1, R104, P6 ;  /* 0x00000001a1a17824 */ /* 0x000fc600030e0668 */
[----:B------:R0:W-:Y:S01]  /*14620*/  STL [R1+0xb0], R195 ;  /* 0x0000b0c301007387 */ /* 0x0001e20000100800 */
[----:B------:R-:W-:-:S03]  /*14630*/  IADD3 R156, P0, R156, R105, RZ ;  /* 0x000000699c9c7210 */ /* 0x000fc60007f1e0ff */
[----:B------:R0:W-:Y:S01]  /*14640*/  STL [R1+0xa8], R225 ;  /* 0x0000a8e101007387 */ /* 0x0001e20000100800 */
[----:B------:R-:W-:-:S03]  /*14650*/  VIADD R3, R3, 0x1 ;  /* 0x0000000103037836 */ /* 0x000fc60000000000 */
[----:B------:R0:W-:Y:S01]  /*14660*/  STL [R1+0xa0], R227 ;  /* 0x0000a0e301007387 */ /* 0x0001e20000100800 */
[----:B------:R-:W-:-:S03]  /*14670*/  IADD3 R102, P2, R102, R105, RZ ;  /* 0x0000006966667210 */ /* 0x000fc60007f5e0ff */
[----:B------:R0:W-:Y:S01]  /*14680*/  STL [R1+0x98], R160 ;  /* 0x000098a001007387 */ /* 0x0001e20000100800 */
[----:B------:R-:W-:-:S03]  /*14690*/  IADD3 R103, P1, R103, R105, RZ ;  /* 0x0000006967677210 */ /* 0x000fc60007f3e0ff */
[----:B------:R0:W-:Y:S01]  /*146a0*/  STL [R1+0x90], R161 ;  /* 0x000090a101007387 */ /* 0x0001e20000100800 */
[----:B------:R-:W-:Y:S02]  /*146b0*/  IADD3 R101, P3, R101, UR49, RZ ;  /* 0x0000003165657c10 */ /* 0x000fe4000ff7e0ff */
[----:B------:R-:W-:Y:S02]  /*146c0*/  IADD3 R100, P4, R100, UR49, RZ ;  /* 0x0000003164647c10 */ /* 0x000fe4000ff9e0ff */
[----:B------:R-:W-:Y:S02]  /*146d0*/  IADD3 R99, P5, R99, UR49, RZ ;  /* 0x0000003163637c10 */ /* 0x000fe4000ffbe0ff */
[----:B------:R-:W-:Y:S02]  /*146e0*/  IADD3 R98, P6, R98, UR49, RZ ;  /* 0x0000003162627c10 */ /* 0x000fe4000ffde0ff */
[----:B------:R-:W-:Y:S02]  /*146f0*/  IADD3.X R157, R157, R104, RZ, P0, !PT ;  /* 0x000000689d9d7210 */ /* 0x000fe400007fe4ff */
[----:B------:R-:W-:Y:S01]  /*14700*/  ISETP.NE.U32.AND P0, PT, R3, R106, PT ;  /* 0x0000006a0300720c */ /* 0x000fe20003f05070 */
[----:B------:R-:W-:Y:S01]  /*14710*/  IMAD.X R20, R20, 0x1, R104, P2 ;  /* 0x0000000114147824 */ /* 0x000fe200010e0668 */
[----:B------:R-:W-:-:S02]  /*14720*/  IADD3.X R22, R22, R104, RZ, P1, !PT ;  /* 0x0000006816167210 */ /* 0x000fc40000ffe4ff */
[----:B------:R-:W-:Y:S02]  /*14730*/  IADD3.X R18, R18, UR48, RZ, P3, !PT ;  /* 0x0000003012127c10 */ /* 0x000fe40009ffe4ff */
[----:B------:R-:W-:Y:S02]  /*14740*/  IADD3.X R16, R16, UR48, RZ, P4, !PT ;  /* 0x0000003010107c10 */ /* 0x000fe4000a7fe4ff */
[----:B------:R-:W-:Y:S02]  /*14750*/  IADD3.X R14, R14, UR48, RZ, P5, !PT ;  /* 0x000000300e0e7c10 */ /* 0x000fe4000affe4ff */
[----:B------:R-:W-:Y:S02]  /*14760*/  IADD3.X R12, R12, UR48, RZ, P6, !PT ;  /* 0x000000300c0c7c10 */ /* 0x000fe4000b7fe4ff */
[----:B------:R-:W-:Y:S02]  /*14770*/  IADD3 R97, P1, R97, UR49, RZ ;  /* 0x0000003161617c10 */ /* 0x000fe4000ff3e0ff */
[----:B------:R-:W-:-:S02]  /*14780*/  IADD3 R96, P2, R96, UR49, RZ ;  /* 0x0000003160607c10 */ /* 0x000fc4000ff5e0ff */
[----:B------:R-:W-:Y:S02]  /*14790*/  IADD3 R95, P3, R95, UR49, RZ ;  /* 0x000000315f5f7c10 */ /* 0x000fe4000ff7e0ff */
[----:B------:R-:W-:Y:S02]  /*147a0*/  IADD3 R94, P4, R94, UR49, RZ ;  /* 0x000000315e5e7c10 */ /* 0x000fe4000ff9e0ff */
[----:B------:R-:W-:Y:S02]  /*147b0*/  IADD3 R93, P5, R93, UR49, RZ ;  /* 0x000000315d5d7c10 */ /* 0x000fe4000ffbe0ff */
[----:B------:R-:W-:Y:S02]  /*147c0*/  IADD3 R92, P6, R92, UR49, RZ ;  /* 0x000000315c5c7c10 */ /* 0x000fe4000ffde0ff */
[----:B------:R-:W-:Y:S02]  /*147d0*/  IADD3.X R10, R10, UR48, RZ, P1, !PT ;  /* 0x000000300a0a7c10 */ /* 0x000fe40008ffe4ff */
[----:B------:R-:W-:-:S02]  /*147e0*/  IADD3.X R9, R9, UR48, RZ, P2, !PT ;  /* 0x0000003009097c10 */ /* 0x000fc400097fe4ff */
        /* <DEDUP_REMOVED lines=9> */
[----:B------:R-:W-:Y:S01]  /*14880*/  IADD3 R21, P6, R21, UR49, RZ ;  /* 0x0000003115157c10 */ /* 0x000fe2000ffde0ff */
[----:B------:R-:W-:Y:S02]  /*14890*/  WARPGROUP.DEPBAR.LE gsb0, 0x0 ;  /* 0x00008000000079c5 */ /* 0x000fe40000010000 */
[----:B------:R-:W-:Y:S02]  /*148a0*/  IADD3.X R4, R4, UR48, RZ, P1, !PT ;  /* 0x0000003004047c10 */ /* 0x000fe40008ffe4ff */
[----:B------:R-:W-:-:S02]  /*148b0*/  IADD3.X R19, R19, UR48, RZ, P2, !PT ;  /* 0x0000003013137c10 */ /* 0x000fc400097fe4ff */
[----:B------:R-:W-:Y:S02]  /*148c0*/  IADD3.X R17, R17, UR48, RZ, P3, !PT ;  /* 0x0000003011117c10 */ /* 0x000fe40009ffe4ff */
[----:B------:R-:W-:Y:S02]  /*148d0*/  IADD3.X R15, R15, UR48, RZ, P4, !PT ;  /* 0x000000300f0f7c10 */ /* 0x000fe4000a7fe4ff */
[----:B------:R-:W-:Y:S02]  /*148e0*/  IADD3.X R13, R13, UR48, RZ, P5, !PT ;  /* 0x000000300d0d7c10 */ /* 0x000fe4000affe4ff */
[----:B------:R-:W-:Y:S01]  /*148f0*/  IADD3.X R11, R11, UR48, RZ, P6, !PT ;  /* 0x000000300b0b7c10 */ /* 0x000fe2000b7fe4ff */
[----:B0-----:R-:W-:Y:S06]  /*14900*/  @P0 BRA `(.L_x_1) ;  /* 0xffffff0c004c0947 */ /* 0x001fec000383ffff */
[----:B------:R-:W-:Y:S02]  /*14910*/  F2FP.F16.F32.PACK_AB R95, R39, R71 ;  /* 0x00000047275f723e */ /* 0x000fe400000000ff */
[----:B------:R-:W-:Y:S02]  /*14920*/  F2FP.F16.F32.PACK_AB R93, R55, R87 ;  /* 0x00000057375d723e */ /* 0x000fe400000000ff */
[----:B------:R-:W-:Y:S02]  /*14930*/  F2FP.F16.F32.PACK_AB R91, R38, R70 ;  /* 0x00000046265b723e */ /* 0x000fe400000000ff */
[----:B------:R-:W-:Y:S02]  /*14940*/  F2FP.F16.F32.PACK_AB R89, R54, R86 ;  /* 0x000000563659723e */ /* 0x000fe400000000ff */
[----:B------:R-:W-:Y:S02]  /*14950*/  F2FP.F16.F32.PACK_AB R94, R37, R69 ;  /* 0x00000045255e723e */ /* 0x000fe400000000ff */
[----:B------:R-:W-:-:S02]  /*14960*/  F2FP.F16.F32.PACK_AB R92, R53, R85 ;  /* 0x00000055355c723e */ /* 0x000fc400000000ff */
        /* <DEDUP_REMOVED lines=25> */
[----:B------:R-:W-:-:S07]  /*14b00*/  F2FP.F16.F32.PACK_AB R8, R40, R72 ;  /* 0x000000482808723e */ /* 0x000fce00000000ff */
.L_x_0:
[----:B------:R-:W2:Y:S01]  /*14b10*/  LDL.LU R98, [R1+0x890] ;  /* 0x0008900001627983 */ /* 0x000ea20000300800 */
[----:B------:R-:W-:Y:S01]  /*14b20*/  ULDC.64 UR8, c[0x0][0x228] ;  /* 0x00008a0000087ab9 */ /* 0x000fe20000000a00 */
[----:B------:R-:W1:Y:S01]  /*14b30*/  LDC R5, c[0x0][0x244] ;  /* 0x00009100ff057b82 */ /* 0x000e620000000800 */
[----:B------:R-:W-:Y:S01]  /*14b40*/  ULDC.64 UR4, c[0x0][0x220] ;  /* 0x0000880000047ab9 */ /* 0x000fe20000000a00 */
[----:B------:R-:W3:Y:S01]  /*14b50*/  S2R R6, SR_TID.X ;  /* 0x0000000000067919 */ /* 0x000ee20000002100 */
[----:B------:R-:W-:Y:S01]  /*14b60*/  ULDC UR6, c[0x0][0x248] ;  /* 0x0000920000067ab9 */ /* 0x000fe20000000800 */
[----:B------:R-:W1:Y:S04]  /*14b70*/  LDL.LU R97, [R1+0x894] ;  /* 0x0008940001617983 */ /* 0x000e680000300800 */
[----:B------:R-:W4:Y:S01]  /*14b80*/  LDL.LU R96, [R1+0x898] ;  /* 0x0008980001607983 */ /* 0x000f220000300800 */
[----:B---3--:R-:W-:-:S02]  /*14b90*/  IMAD.SHL.U32 R2, R6, 0x80, RZ ;  /* 0x0000008006027824 */ /* 0x008fc400078e00ff */
[----:B------:R-:W-:-:S05]  /*14ba0*/  IMAD.SHL.U32 R0, R6, 0x10, RZ ;  /* 0x0000001006007824 */ /* 0x000fca00078e00ff */
[----:B------:R-:W-:Y:S02]  /*14bb0*/  LOP3.LUT R0, R0, 0xf0, RZ, 0xc0, !PT ;  /* 0x000000f000007812 */ /* 0x000fe400078ec0ff */
[----:B------:R-:W-:-:S04]  /*14bc0*/  LOP3.LUT R40, R6, 0xff, RZ, 0xc0, !PT ;  /* 0x000000ff06287812 */ /* 0x000fc800078ec0ff */
[----:B------:R-:W-:Y:S01]  /*14bd0*/  LEA R40, R40, UR51, 0x4 ;  /* 0x0000003328287c11 */ /* 0x000fe2000f8e20ff */
[----:B------:R-:W-:Y:S01]  /*14be0*/  BAR.SYNC.DEFER_BLOCKING 0x0 ;  /* 0x0000000000007b1d */ /* 0x000fe20000010000 */
[----:B--2---:R-:W-:-:S05]  /*14bf0*/  VIADD R3, R98, 0x1 ;  /* 0x0000000162037836 */ /* 0x004fca0000000000 */
[----:B------:R-:W-:Y:S02]  /*14c00*/  ISETP.GE.AND P5, PT, R3, UR9, PT ;  /* 0x0000000903007c0c */ /* 0x000fe4000bfa6270 */
[----:B------:R-:W-:Y:S01]  /*14c10*/  LOP3.LUT R3, R2, 0x800, RZ, 0xc0, !PT ;  /* 0x0000080002037812 */ /* 0x000fe200078ec0ff */
[----:B------:R-:W-:-:S03]  /*14c20*/  IMAD.SHL.U32 R2, R6, 0x8, RZ ;  /* 0x0000000806027824 */ /* 0x000fc600078e00ff */
[----:B------:R-:W-:Y:S02]  /*14c30*/  IADD3 R3, R3, UR51, R0 ;  /* 0x0000003303037c10 */ /* 0x000fe4000fffe000 */
[----:B------:R-:W-:-:S05]  /*14c40*/  LOP3.LUT R2, R2, 0x700, RZ, 0xc0, !PT ;  /* 0x0000070002027812 */ /* 0x000fca00078ec0ff */
[----:B------:R-:W-:-:S05]  /*14c50*/  IMAD.IADD R28, R2, 0x1, R3 ;  /* 0x00000001021c7824 */ /* 0x000fca00078e0203 */
[----:B------:R-:W-:Y:S01]  /*14c60*/  STSM.16.M88.4 [R28], R8 ;  /* 0x000000081c007844 */ /* 0x000fe20000000200 */
[----:B------:R-:W-:Y:S06]  /*14c70*/  BAR.SYNC.DEFER_BLOCKING 0x0 ;  /* 0x0000000000007b1d */ /* 0x000fec0000010000 */
[----:B------:R-:W2:Y:S02]  /*14c80*/  LDS.128 R44, [R40] ;  /* 0x00000000282c7984 */ /* 0x000ea40000000c00 */
[----:B------:R-:W-:Y:S06]  /*14c90*/  BAR.SYNC.DEFER_BLOCKING 0x0 ;  /* 0x0000000000007b1d */ /* 0x000fec0000010000 */
[----:B------:R-:W-:Y:S02]  /*14ca0*/  STSM.16.M88.4 [R28], R12 ;  /* 0x0000000c1c007844 */ /* 0x000fe40000000200 */
[----:B------:R-:W-:Y:S06]  /*14cb0*/  BAR.SYNC.DEFER_BLOCKING 0x0 ;  /* 0x0000000000007b1d */ /* 0x000fec0000010000 */
[----:B------:R-:W3:Y:S02]  /*14cc0*/  LDS.128 R48, [R40] ;  /* 0x0000000028307984 */ /* 0x000ee40000000c00 */
[----:B------:R-:W-:Y:S06]  /*14cd0*/  BAR.SYNC.DEFER_BLOCKING 0x0 ;  /* 0x0000000000007b1d */ /* 0x000fec0000010000 */
[----:B------:R5:W-:Y:S02]  /*14ce0*/  STSM.16.M88.4 [R28], R32 ;  /* 0x000000201c007844 */ /* 0x000be40000000200 */
[----:B------:R-:W-:Y:S06]  /*14cf0*/  BAR.SYNC.DEFER_BLOCKING 0x0 ;  /* 0x0000000000007b1d */ /* 0x000fec0000010000 */
[----:B------:R-:W3:Y:S02]  /*14d00*/  LDS.128 R20, [R40] ;  /* 0x0000000028147984 */ /* 0x000ee40000000c00 */
[----:B------:R-:W-:Y:S06]  /*14d10*/  BAR.SYNC.DEFER_BLOCKING 0x0 ;  /* 0x0000000000007b1d */ /* 0x000fec0000010000 */
[----:B------:R-:W-:Y:S02]  /*14d20*/  STSM.16.M88.4 [R28], R36 ;  /* 0x000000241c007844 */ /* 0x000fe40000000200 */
[----:B------:R-:W-:Y:S06]  /*14d30*/  BAR.SYNC.DEFER_BLOCKING 0x0 ;  /* 0x0000000000007b1d */ /* 0x000fec0000010000 */
[----:B0-----:R-:W0:Y:S02]  /*14d40*/  LDS.128 R16, [R40] ;  /* 0x0000000028107984 */ /* 0x001e240000000c00 */
[----:B------:R-:W-:Y:S06]  /*14d50*/  BAR.SYNC.DEFER_BLOCKING 0x0 ;  /* 0x0000000000007b1d */ /* 0x000fec0000010000 */
[----:B------:R-:W-:Y:S02]  /*14d60*/  STSM.16.M88.4 [R28], R52 ;  /* 0x000000341c007844 */ /* 0x000fe40000000200 */
[----:B------:R-:W-:Y:S06]  /*14d70*/  BAR.SYNC.DEFER_BLOCKING 0x0 ;  /* 0x0000000000007b1d */ /* 0x000fec0000010000 */
[----:B------:R-:W0:Y:S02]  /*14d80*/  LDS.128 R12, [R40] ;  /* 0x00000000280c7984 */ /* 0x000e240000000c00 */
[----:B------:R-:W-:Y:S06]  /*14d90*/  BAR.SYNC.DEFER_BLOCKING 0x0 ;  /* 0x0000000000007b1d */ /* 0x000fec0000010000 */
[----:B------:R-:W-:Y:S02]  /*14da0*/  STSM.16.M88.4 [R28], R68 ;  /* 0x000000441c007844 */ /* 0x000fe40000000200 */
[----:B------:R-:W-:Y:S06]  /*14db0*/  BAR.SYNC.DEFER_BLOCKING 0x0 ;  /* 0x0000000000007b1d */ /* 0x000fec0000010000 */
[----:B------:R-:W0:Y:S02]  /*14dc0*/  LDS.128 R8, [R40] ;  /* 0x0000000028087984 */ /* 0x000e240000000c00 */
[----:B------:R-:W-:Y:S01]  /*14dd0*/  BAR.SYNC.DEFER_BLOCKING 0x0 ;  /* 0x0000000000007b1d */ /* 0x000fe20000010000 */
[C---:B------:R-:W-:Y:S01]  /*14de0*/  VIADD R0, R98.reuse, 0x4 ;  /* 0x0000000462007836 */ /* 0x040fe20000000000 */
[----:B------:R-:W-:-:S04]  /*14df0*/  IADD3 R4, R98, 0x2, RZ ;  /* 0x0000000262047810 */ /* 0x000fc80007ffe0ff */
[----:B------:R-:W-:Y:S01]  /*14e00*/  ISETP.GE.AND P1, PT, R0, UR9, PT ;  /* 0x0000000900007c0c */ /* 0x000fe2000bf26270 */
[----:B-1----:R-:W-:Y:S01]  /*14e10*/  IMAD R0, R97, R5, RZ ;  /* 0x0000000561007224 */ /* 0x002fe200078e02ff */
[----:B------:R-:W-:Y:S01]  /*14e20*/  STSM.16.M88.4 [R28], R88 ;  /* 0x000000581c007844 */ /* 0x000fe20000000200 */
[----:B------:R-:W-:Y:S01]  /*14e30*/  BAR.SYNC.DEFER_BLOCKING 0x0 ;  /* 0x0000000000007b1d */ /* 0x000fe20000010000 */
[----:B------:R-:W-:Y:S01]  /*14e40*/  ISETP.GE.AND P4, PT, R4, UR9, PT ;  /* 0x0000000904007c0c */ /* 0x000fe2000bf86270 */
[----:B------:R-:W-:Y:S01]  /*14e50*/  VIADD R4, R98, 0x3 ;  /* 0x0000000362047836 */ /* 0x000fe20000000000 */
[----:B------:R-:W-:-:S04]  /*14e60*/  LEA R2, P2, R0, UR4, 0x1 ;  /* 0x0000000400027c11 */ /* 0x000fc8000f8408ff */
[----:B------:R-:W-:Y:S02]  /*14e70*/  LEA.HI.X.SX32 R3, R0, UR5, 0x1, P2 ;  /* 0x0000000500037c11 */ /* 0x000fe400090f0eff */
[----:B------:R-:W-:Y:S02]  /*14e80*/  ISETP.GE.AND P3, PT, R4, UR9, PT ;  /* 0x0000000904007c0c */ /* 0x000fe4000bf66270 */
[----:B------:R-:W-:Y:S02]  /*14e90*/  LEA R0, R5, R0, 0x8 ;  /* 0x0000000005007211 */ /* 0x000fe400078e40ff */
[----:B------:R-:W1:Y:S01]  /*14ea0*/  LDS.128 R4, [R40] ;  /* 0x0000000028047984 */ /* 0x000e620000000c00 */
[----:B------:R-:W-:Y:S01]  /*14eb0*/  BAR.SYNC.DEFER_BLOCKING 0x0 ;  /* 0x0000000000007b1d */ /* 0x000fe20000010000 */
[----:B------:R-:W-:-:S04]  /*14ec0*/  ISETP.GE.AND P0, PT, R97, UR8, PT ;  /* 0x0000000861007c0c */ /* 0x000fc8000bf06270 */
[C---:B------:R-:W-:Y:S01]  /*14ed0*/  ISETP.LT.AND P0, PT, R98.reuse, UR9, !P0 ;  /* 0x0000000962007c0c */ /* 0x040fe2000c701270 */
[C---:B------:R-:W-:Y:S01]  /*14ee0*/  IMAD R29, R98.reuse, UR6, RZ ;  /* 0x00000006621d7c24 */ /* 0x040fe2000f8e02ff */
[----:B------:R2:W-:Y:S01]  /*14ef0*/  STSM.16.M88.4 [R28], R92 ;  /* 0x0000005c1c007844 */ /* 0x0005e20000000200 */
[----:B------:R-:W-:Y:S01]  /*14f00*/  BAR.SYNC.DEFER_BLOCKING 0x0 ;  /* 0x0000000000007b1d */ /* 0x000fe20000010000 */
[----:B------:R-:W-:Y:S01]  /*14f10*/  ISETP.GE.AND P2, PT, R98, UR9, PT ;  /* 0x0000000962007c0c */ /* 0x000fe2000bf46270 */
[----:B------:R-:W-:Y:S01]  /*14f20*/  IMAD.WIDE R26, R29, 0x2, R2 ;  /* 0x000000021d1a7825 */ /* 0x000fe200078e0202 */
[----:B------:R-:W-:Y:S02]  /*14f30*/  LEA R24, P6, R0, UR4, 0x1 ;  /* 0x0000000400187c11 */ /* 0x000fe4000f8c08ff */
[----:B----4-:R-:W-:Y:S02]  /*14f40*/  ISETP.LT.AND P2, PT, R96, UR8, !P2 ;  /* 0x0000000860007c0c */ /* 0x010fe4000d741270 */
[----:B------:R-:W-:-:S02]  /*14f50*/  LEA.HI.X.SX32 R25, R0, UR5, 0x1, P6 ;  /* 0x0000000500197c11 */ /* 0x000fc4000b0f0eff */
[----:B------:R-:W-:Y:S01]  /*14f60*/  ISETP.LT.AND P6, PT, R97, UR8, !P5 ;  /* 0x0000000861007c0c */ /* 0x000fe2000efc1270 */
[C---:B-----5:R-:W-:Y:S01]  /*14f70*/  VIADD R33, R29.reuse, UR6 ;  /* 0x000000061d217c36 */ /* 0x060fe20008000000 */
[----:B------:R-:W-:Y:S01]  /*14f80*/  ISETP.LT.AND P5, PT, R96, UR8, !P5 ;  /* 0x0000000860007c0c */ /* 0x000fe2000efa1270 */
[----:B--2---:R-:W-:Y:S01]  /*14f90*/  IMAD.WIDE R28, R29, 0x2, R24 ;  /* 0x000000021d1c7825 */ /* 0x004fe200078e0218 */
[----:B------:R-:W-:-:S03]  /*14fa0*/  PRMT R34, R44, 0x7632, R34 ;  /* 0x000076322c227816 */ /* 0x000fc60000000022 */
[----:B------:R-:W-:Y:S01]  /*14fb0*/  VIADD R35, R33, UR6 ;  /* 0x0000000621237c36 */ /* 0x000fe20008000000 */
[----:B------:R2:W-:Y:S01]  /*14fc0*/  @P0 STG.E.U16 desc[UR52][R26.64], R44 ;  /* 0x0000002c1a000986 */ /* 0x0005e2000c101534 */
[----:B------:R-:W-:Y:S01]  /*14fd0*/  ISETP.LT.AND P0, PT, R97, UR8, !P4 ;  /* 0x0000000861007c0c */ /* 0x000fe2000e701270 */
[C---:B------:R-:W-:Y:S01]  /*14fe0*/  IMAD.WIDE R30, R33.reuse, 0x2, R2 ;  /* 0x00000002211e7825 */ /* 0x040fe200078e0202 */
[----:B------:R-:W-:Y:S02]  /*14ff0*/  ISETP.LT.AND P4, PT, R96, UR8, !P4 ;  /* 0x0000000860007c0c */ /* 0x000fe4000e781270 */
[----:B---3--:R-:W-:Y:S01]  /*15000*/  PRMT R36, R48, 0x7632, R36 ;  /* 0x0000763230247816 */ /* 0x008fe20000000024 */
[----:B------:R-:W-:Y:S04]  /*15010*/  @P2 STG.E.U16 desc[UR52][R28.64], R34 ;  /* 0x000000221c002986 */ /* 0x000fe8000c101534 */
[----:B------:R-:W3:Y:S01]  /*15020*/  LDS.128 R40, [R40] ;  /* 0x0000000028287984 */ /* 0x000ee20000000c00 */
[----:B--2---:R-:W-:-:S04]  /*15030*/  IMAD.WIDE R26, R33, 0x2, R24 ;  /* 0x00000002211a7825 */ /* 0x004fc800078e0218 */
[----:B------:R-:W-:Y:S01]  /*15040*/  IMAD.WIDE R32, R35, 0x2, R2 ;  /* 0x0000000223207825 */ /* 0x000fe200078e0202 */
[----:B------:R-:W-:Y:S04]  /*15050*/  @P6 STG.E.U16 desc[UR52][R30.64], R48 ;  /* 0x000000301e006986 */ /* 0x000fe8000c101534 */
[----:B------:R2:W-:Y:S01]  /*15060*/  @P5 STG.E.U16 desc[UR52][R26.64], R36 ;  /* 0x000000241a005986 */ /* 0x0005e2000c101534 */
[----:B------:R-:W-:Y:S02]  /*15070*/  ISETP.LT.AND P5, PT, R97, UR8, !P3 ;  /* 0x0000000861007c0c */ /* 0x000fe4000dfa1270 */
[----:B------:R-:W-:Y:S01]  /*15080*/  ISETP.LT.AND P3, PT, R96, UR8, !P3 ;  /* 0x0000000860007c0c */ /* 0x000fe2000df61270 */
[----:B------:R4:W-:Y:S01]  /*15090*/  @P0 STG.E.U16 desc[UR52][R32.64], R45 ;  /* 0x0000002d20000986 */ /* 0x0009e2000c101534 */
[----:B------:R-:W-:Y:S01]  /*150a0*/  IADD3 R37, R35, UR6, RZ ;  /* 0x0000000623257c10 */ /* 0x000fe2000fffe0ff */
[----:B------:R-:W-:-:S02]  /*150b0*/  VIADD R0, R98, 0x5 ;  /* 0x0000000562007836 */ /* 0x000fc40000000000 */
[----:B--2---:R-:W-:Y:S01]  /*150c0*/  IMAD.WIDE R26, R35, 0x2, R24 ;  /* 0x00000002231a7825 */ /* 0x004fe200078e0218 */
[----:B----4-:R-:W-:-:S03]  /*150d0*/  PRMT R33, R45, 0x7632, R33 ;  /* 0x000076322d217816 */ /* 0x010fc60000000021 */
[----:B------:R-:W-:Y:S01]  /*150e0*/  IMAD.WIDE R28, R37, 0x2, R2 ;  /* 0x00000002251c7825 */ /* 0x000fe200078e0202 */
[----:B------:R-:W-:Y:S01]  /*150f0*/  PRMT R36, R49, 0x7632, R36 ;  /* 0x0000763231247816 */ /* 0x000fe20000000024 */
[----:B------:R2:W-:Y:S01]  /*15100*/  @P4 STG.E.U16 desc[UR52][R26.64], R33 ;  /* 0x000000211a004986 */ /* 0x0005e2000c101534 */
[----:B------:R-:W-:Y:S01]  /*15110*/  ISETP.LT.AND P4, PT, R97, UR8, !P1 ;  /* 0x0000000861007c0c */ /* 0x000fe2000cf81270 */
[C---:B------:R-:W-:Y:S01]  /*15120*/  IMAD.WIDE R30, R37.reuse, 0x2, R24 ;  /* 0x00000002251e7825 */ /* 0x040fe200078e0218 */
[----:B------:R-:W-:Y:S02]  /*15130*/  ISETP.LT.AND P1, PT, R96, UR8, !P1 ;  /* 0x0000000860007c0c */ /* 0x000fe4000cf21270 */
[----:B------:R-:W-:Y:S01]  /*15140*/  ISETP.GE.AND P2, PT, R0, UR9, PT ;  /* 0x0000000900007c0c */ /* 0x000fe2000bf46270 */
[----:B------:R-:W-:Y:S01]  /*15150*/  VIADD R37, R37, UR6 ;  /* 0x0000000625257c36 */ /* 0x000fe20008000000 */
[----:B------:R-:W-:Y:S01]  /*15160*/  @P5 STG.E.U16 desc[UR52][R28.64], R49 ;  /* 0x000000311c005986 */ /* 0x000fe2000c101534 */
[----:B------:R-:W-:-:S03]  /*15170*/  VIADD R0, R98, 0x6 ;  /* 0x0000000662007836 */ /* 0x000fc60000000000 */
[----:B------:R4:W-:Y:S01]  /*15180*/  @P3 STG.E.U16 desc[UR52][R30.64], R36 ;  /* 0x000000241e003986 */ /* 0x0009e2000c101534 */
[----:B------:R-:W-:Y:S01]  /*15190*/  ISETP.LT.AND P3, PT, R97, UR8, !P2 ;  /* 0x0000000861007c0c */ /* 0x000fe2000d761270 */
[----:B--2---:R-:W-:Y:S01]  /*151a0*/  IMAD.WIDE R32, R37, 0x2, R2 ;  /* 0x0000000225207825 */ /* 0x004fe200078e0202 */
[----:B------:R-:W-:-:S03]  /*151b0*/  ISETP.LT.AND P2, PT, R96, UR8, !P2 ;  /* 0x0000000860007c0c */ /* 0x000fc6000d741270 */
[C---:B------:R-:W-:Y:S01]  /*151c0*/  IMAD.WIDE R26, R37.reuse, 0x2, R24 ;  /* 0x00000002251a7825 */ /* 0x040fe200078e0218 */
[----:B------:R-:W-:Y:S02]  /*151d0*/  ISETP.GE.AND P6, PT, R0, UR9, PT ;  /* 0x0000000900007c0c */ /* 0x000fe4000bfc6270 */
[----:B------:R-:W-:Y:S02]  /*151e0*/  IADD3 R35, R37, UR6, RZ ;  /* 0x0000000625237c10 */ /* 0x000fe4000fffe0ff */
[----:B----4-:R-:W-:Y:S01]  /*151f0*/  PRMT R31, R46, 0x7632, R31 ;  /* 0x000076322e1f7816 */ /* 0x010fe2000000001f */
[----:B------:R-:W-:Y:S01]  /*15200*/  @P4 STG.E.U16 desc[UR52][R32.64], R46 ;  /* 0x0000002e20004986 */ /* 0x000fe2000c101534 */
[----:B------:R-:W-:-:S03]  /*15210*/  VIADD R0, R98, 0x7 ;  /* 0x0000000762007836 */ /* 0x000fc60000000000 */
[----:B------:R2:W-:Y:S01]  /*15220*/  @P1 STG.E.U16 desc[UR52][R26.64], R31 ;  /* 0x0000001f1a001986 */ /* 0x0005e2000c101534 */
[----:B------:R-:W-:Y:S01]  /*15230*/  ISETP.LT.AND P1, PT, R97, UR8, !P6 ;  /* 0x0000000861007c0c */ /* 0x000fe2000f721270 */
[C---:B------:R-:W-:Y:S01]  /*15240*/  IMAD.WIDE R28, R35.reuse, 0x2, R2 ;  /* 0x00000002231c7825 */ /* 0x040fe200078e0202 */
[----:B------:R-:W-:Y:S02]  /*15250*/  ISETP.LT.AND P6, PT, R96, UR8, !P6 ;  /* 0x0000000860007c0c */ /* 0x000fe4000f7c1270 */
[----:B------:R-:W-:Y:S01]  /*15260*/  ISETP.GE.AND P0, PT, R0, UR9, PT ;  /* 0x0000000900007c0c */ /* 0x000fe2000bf06270 */
[----:B------:R-:W-:Y:S01]  /*15270*/  VIADD R34, R98, 0x8 ;  /* 0x0000000862227836 */ /* 0x000fe20000000000 */
[----:B------:R4:W-:Y:S01]  /*15280*/  @P3 STG.E.U16 desc[UR52][R28.64], R50 ;  /* 0x000000321c003986 */ /* 0x0009e2000c101534 */
[----:B--2---:R-:W-:Y:S01]  /*15290*/  IMAD.WIDE R30, R35, 0x2, R24 ;  /* 0x00000002231e7825 */ /* 0x004fe200078e0218 */
[----:B------:R-:W-:-:S03]  /*152a0*/  PRMT R27, R50, 0x7632, R27 ;  /* 0x00007632321b7816 */ /* 0x000fc6000000001b */
[----:B------:R-:W-:Y:S02]  /*152b0*/  VIADD R35, R35, UR6 ;  /* 0x0000000623237c36 */ /* 0x000fe40008000000 */
[----:B------:R2:W-:Y:S01]  /*152c0*/  @P2 STG.E.U16 desc[UR52][R30.64], R27 ;  /* 0x0000001b1e002986 */ /* 0x0005e2000c101534 */
[----:B------:R-:W-:Y:S01]  /*152d0*/  ISETP.LT.AND P2, PT, R97, UR8, !P0 ;  /* 0x0000000861007c0c */ /* 0x000fe2000c741270 */
[----:B------:R-:W-:Y:S01]  /*152e0*/  IMAD.WIDE R32, R35, 0x2, R24 ;  /* 0x0000000223207825 */ /* 0x000fe200078e0218 */
[----:B----4-:R-:W-:Y:S02]  /*152f0*/  PRMT R29, R47, 0x7632, R29 ;  /* 0x000076322f1d7816 */ /* 0x010fe4000000001d */
[----:B------:R-:W-:Y:S01]  /*15300*/  ISETP.GE.AND P5, PT, R34, UR9, PT ;  /* 0x0000000922007c0c */ /* 0x000fe2000bfa6270 */
[----:B------:R-:W-:Y:S02]  /*15310*/  VIADD R0, R98, 0x9 ;  /* 0x0000000962007836 */ /* 0x000fe40000000000 */
[----:B--2---:R-:W-:Y:S01]  /*15320*/  IMAD.WIDE R26, R35, 0x2, R2 ;  /* 0x00000002231a7825 */ /* 0x004fe200078e0202 */
[----:B------:R-:W-:-:S03]  /*15330*/  ISETP.LT.AND P0, PT, R96, UR8, !P0 ;  /* 0x0000000860007c0c */ /* 0x000fc6000c701270 */
[----:B------:R-:W-:Y:S01]  /*15340*/  VIADD R35, R35, UR6 ;  /* 0x0000000623237c36 */ /* 0x000fe20008000000 */
[----:B------:R-:W-:Y:S01]  /*15350*/  @P1 STG.E.U16 desc[UR52][R26.64], R47 ;  /* 0x0000002f1a001986 */ /* 0x000fe2000c101534 */
[----:B------:R-:W-:-:S03]  /*15360*/  VIADD R34, R98, 0xa ;  /* 0x0000000a62227836 */ /* 0x000fc60000000000 */
[----:B------:R2:W-:Y:S01]  /*15370*/  @P6 STG.E.U16 desc[UR52][R32.64], R29 ;  /* 0x0000001d20006986 */ /* 0x0005e2000c101534 */
[----:B------:R-:W-:Y:S02]  /*15380*/  ISETP.LT.AND P6, PT, R97, UR8, !P5 ;  /* 0x0000000861007c0c */ /* 0x000fe4000efc1270 */
[----:B------:R-:W-:Y:S02]  /*15390*/  ISETP.LT.AND P5, PT, R96, UR8, !P5 ;  /* 0x0000000860007c0c */ /* 0x000fe4000efa1270 */
[----:B------:R-:W-:Y:S02]  /*153a0*/  ISETP.GE.AND P4, PT, R0, UR9, PT ;  /* 0x0000000900007c0c */ /* 0x000fe4000bf86270 */
[C---:B------:R-:W-:Y:S01]  /*153b0*/  IADD3 R37, R35.reuse, UR6, RZ ;  /* 0x0000000623257c10 */ /* 0x040fe2000fffe0ff */
[----:B--2---:R-:W-:Y:S01]  /*153c0*/  IMAD.WIDE R28, R35, 0x2, R2 ;  /* 0x00000002231c7825 */ /* 0x004fe200078e0202 */
[----:B------:R-:W-:Y:S02]  /*153d0*/  ISETP.GE.AND P3, PT, R34, UR9, PT ;  /* 0x0000000922007c0c */ /* 0x000fe4000bf66270 */
[----:B------:R-:W-:Y:S01]  /*153e0*/  PRMT R34, R51, 0x7632, R34 ;  /* 0x0000763233227816 */ /* 0x000fe20000000022 */
[----:B------:R-:W-:Y:S01]  /*153f0*/  IMAD.WIDE R26, R35, 0x2, R24 ;  /* 0x00000002231a7825 */ /* 0x000fe200078e0218 */
[----:B------:R2:W-:Y:S01]  /*15400*/  @P2 STG.E.U16 desc[UR52][R28.64], R51 ;  /* 0x000000331c002986 */ /* 0x0005e2000c101534 */
[----:B------:R-:W-:-:S02]  /*15410*/  ISETP.LT.AND P2, PT, R97, UR8, !P4 ;  /* 0x0000000861007c0c */ /* 0x000fc4000e741270 */
[----:B------:R-:W-:Y:S01]  /*15420*/  IMAD.WIDE R30, R37, 0x2, R2 ;  /* 0x00000002251e7825 */ /* 0x000fe200078e0202 */
[----:B------:R-:W-:-:S03]  /*15430*/  ISETP.LT.AND P4, PT, R96, UR8, !P4 ;  /* 0x0000000860007c0c */ /* 0x000fc6000e781270 */
[C---:B------:R-:W-:Y:S01]  /*15440*/  IMAD.WIDE R32, R37.reuse, 0x2, R24 ;  /* 0x0000000225207825 */ /* 0x040fe200078e0218 */
[----:B------:R4:W-:Y:S01]  /*15450*/  @P0 STG.E.U16 desc[UR52][R26.64], R34 ;  /* 0x000000221a000986 */ /* 0x0009e2000c101534 */
[----:B--2---:R-:W-:Y:S02]  /*15460*/  PRMT R29, R20, 0x7632, R29 ;  /* 0x00007632141d7816 */ /* 0x004fe4000000001d */
[----:B------:R-:W-:Y:S01]  /*15470*/  VIADD R37, R37, UR6 ;  /* 0x0000000625257c36 */ /* 0x000fe20008000000 */
[----:B------:R-:W-:Y:S01]  /*15480*/  @P6 STG.E.U16 desc[UR52][R30.64], R20 ;  /* 0x000000141e006986 */ /* 0x000fe2000c101534 */
[----:B------:R-:W-:-:S03]  /*15490*/  VIADD R0, R98, 0xb ;  /* 0x0000000b62007836 */ /* 0x000fc60000000000 */
[----:B------:R2:W-:Y:S01]  /*154a0*/  @P5 STG.E.U16 desc[UR52][R32.64], R29 ;  /* 0x0000001d20005986 */ /* 0x0005e2000c101534 */
[----:B------:R-:W-:Y:S01]  /*154b0*/  ISETP.LT.AND P5, PT, R97, UR8, !P3 ;  /* 0x0000000861007c0c */ /* 0x000fe2000dfa1270 */
[C---:B----4-:R-:W-:Y:S01]  /*154c0*/  IMAD.WIDE R26, R37.reuse, 0x2, R24 ;  /* 0x00000002251a7825 */ /* 0x050fe200078e0218 */
[----:B------:R-:W-:Y:S02]  /*154d0*/  ISETP.LT.AND P3, PT, R96, UR8, !P3 ;  /* 0x0000000860007c0c */ /* 0x000fe4000df61270 */
[----:B0-----:R-:W-:Y:S01]  /*154e0*/  PRMT R34, R16, 0x7632, R34 ;  /* 0x0000763210227816 */ /* 0x001fe20000000022 */
[C---:B------:R-:W-:Y:S01]  /*154f0*/  VIADD R35, R37.reuse, UR6 ;  /* 0x0000000625237c36 */ /* 0x040fe20008000000 */
[----:B------:R-:W-:Y:S01]  /*15500*/  ISETP.GE.AND P1, PT, R0, UR9, PT ;  /* 0x0000000900007c0c */ /* 0x000fe2000bf26270 */
[----:B--2---:R-:W-:-:S04]  /*15510*/  IMAD.WIDE R28, R37, 0x2, R2 ;  /* 0x00000002251c7825 */ /* 0x004fc800078e0202 */
[----:B------:R-:W-:Y:S01]  /*15520*/  VIADD R0, R98, 0xc ;  /* 0x0000000c62007836 */ /* 0x000fe20000000000 */
[----:B------:R0:W-:Y:S01]  /*15530*/  @P2 STG.E.U16 desc[UR52][R28.64], R16 ;  /* 0x000000101c002986 */ /* 0x0001e2000c101534 */
[----:B------:R-:W-:-:S03]  /*15540*/  IMAD.WIDE R30, R35, 0x2, R2 ;  /* 0x00000002231e7825 */ /* 0x000fc600078e0202 */
[----:B------:R-:W-:Y:S01]  /*15550*/  @P4 STG.E.U16 desc[UR52][R26.64], R34 ;  /* 0x000000221a004986 */ /* 0x000fe2000c101534 */
[----:B------:R-:W-:Y:S01]  /*15560*/  ISETP.LT.AND P4, PT, R97, UR8, !P1 ;  /* 0x0000000861007c0c */ /* 0x000fe2000cf81270 */
[C---:B------:R-:W-:Y:S01]  /*15570*/  IMAD.WIDE R32, R35.reuse, 0x2, R24 ;  /* 0x0000000223207825 */ /* 0x040fe200078e0218 */
[----:B------:R-:W-:Y:S02]  /*15580*/  ISETP.LT.AND P1, PT, R96, UR8, !P1 ;  /* 0x0000000860007c0c */ /* 0x000fe4000cf21270 */
[----:B------:R-:W-:Y:S01]  /*15590*/  ISETP.GE.AND P0, PT, R0, UR9, PT ;  /* 0x0000000900007c0c */ /* 0x000fe2000bf06270 */
[----:B------:R-:W-:Y:S01]  /*155a0*/  VIADD R35, R35, UR6 ;  /* 0x0000000623237c36 */ /* 0x000fe20008000000 */
[----:B0-----:R-:W-:Y:S01]  /*155b0*/  PRMT R29, R21, 0x7632, R29 ;  /* 0x00007632151d7816 */ /* 0x001fe2000000001d */
[----:B------:R-:W-:Y:S01]  /*155c0*/  VIADD R0, R98, 0xd ;  /* 0x0000000d62007836 */ /* 0x000fe20000000000 */
[----:B------:R0:W-:Y:S01]  /*155d0*/  @P5 STG.E.U16 desc[UR52][R30.64], R21 ;  /* 0x000000151e005986 */ /* 0x0001e2000c101534 */
[----:B------:R-:W-:-:S03]  /*155e0*/  ISETP.LT.AND P5, PT, R97, UR8, !P0 ;  /* 0x0000000861007c0c */ /* 0x000fc6000c7a1270 */
[----:B------:R2:W-:Y:S01]  /*155f0*/  @P3 STG.E.U16 desc[UR52][R32.64], R29 ;  /* 0x0000001d20003986 */ /* 0x0005e2000c101534 */
[----:B------:R-:W-:Y:S01]  /*15600*/  ISETP.LT.AND P0, PT, R96, UR8, !P0 ;  /* 0x0000000860007c0c */ /* 0x000fe2000c701270 */
[C---:B------:R-:W-:Y:S01]  /*15610*/  VIADD R37, R35.reuse, UR6 ;  /* 0x0000000623257c36 */ /* 0x040fe20008000000 */
[----:B------:R-:W-:Y:S01]  /*15620*/  ISETP.GE.AND P6, PT, R0, UR9, PT ;  /* 0x0000000900007c0c */ /* 0x000fe2000bfc6270 */
[----:B0-----:R-:W-:Y:S01]  /*15630*/  IMAD.WIDE R20, R35, 0x2, R24 ;  /* 0x0000000223147825 */ /* 0x001fe200078e0218 */
[----:B------:R-:W-:-:S03]  /*15640*/  PRMT R31, R17, 0x7632, R31 ;  /* 0x00007632111f7816 */ /* 0x000fc6000000001f */
[----:B--2---:R-:W-:Y:S01]  /*15650*/  IMAD.WIDE R28, R35, 0x2, R2 ;  /* 0x00000002231c7825 */ /* 0x004fe200078e0202 */
[----:B------:R-:W-:-:S04]  /*15660*/  IADD3 R0, R98, 0xe, RZ ;  /* 0x0000000e62007810 */ /* 0x000fc80007ffe0ff */
[----:B------:R-:W-:Y:S01]  /*15670*/  @P4 STG.E.U16 desc[UR52][R28.64], R17 ;  /* 0x000000111c004986 */ /* 0x000fe2000c101534 */
[----:B------:R-:W-:-:S03]  /*15680*/  IMAD.WIDE R26, R37, 0x2, R2 ;  /* 0x00000002251a7825 */ /* 0x000fc600078e0202 */
[----:B------:R0:W-:Y:S01]  /*15690*/  @P1 STG.E.U16 desc[UR52][R20.64], R31 ;  /* 0x0000001f14001986 */ /* 0x0001e2000c101534 */
[----:B------:R-:W-:Y:S01]  /*156a0*/  ISETP.LT.AND P1, PT, R97, UR8, !P6 ;  /* 0x0000000861007c0c */ /* 0x000fe2000f721270 */
[----:B------:R-:W-:Y:S01]  /*156b0*/  VIADD R16, R98, 0xf ;  /* 0x0000000f62107836 */ /* 0x000fe20000000000 */
[----:B------:R-:W-:Y:S02]  /*156c0*/  ISETP.LT.AND P6, PT, R96, UR8, !P6 ;  /* 0x0000000860007c0c */ /* 0x000fe4000f7c1270 */
[----:B------:R-:W-:Y:S01]  /*156d0*/  ISETP.GE.AND P2, PT, R0, UR9, PT ;  /* 0x0000000900007c0c */ /* 0x000fe2000bf46270 */
[----:B------:R2:W-:Y:S01]  /*156e0*/  @P5 STG.E.U16 desc[UR52][R26.64], R22 ;  /* 0x000000161a005986 */ /* 0x0005e2000c101534 */
[----:B------:R-:W-:Y:S01]  /*156f0*/  ISETP.GE.AND P3, PT, R16, UR9, PT ;  /* 0x0000000910007c0c */ /* 0x000fe2000bf66270 */
[C---:B0-----:R-:W-:Y:S01]  /*15700*/  IMAD.WIDE R30, R37.reuse, 0x2, R24 ;  /* 0x00000002251e7825 */ /* 0x041fe200078e0218 */
[----:B------:R-:W-:Y:S02]  /*15710*/  PRMT R21, R22, 0x7632, R21 ;  /* 0x0000763216157816 */ /* 0x000fe40000000015 */
[----:B------:R-:W-:-:S02]  /*15720*/  IADD3 R37, R37, UR6, RZ ;  /* 0x0000000625257c10 */ /* 0x000fc4000fffe0ff */
[----:B------:R-:W-:Y:S01]  /*15730*/  ISETP.LT.AND P5, PT, R97, UR8, !P2 ;  /* 0x0000000861007c0c */ /* 0x000fe2000d7a1270 */
[----:B------:R0:W-:Y:S01]  /*15740*/  @P0 STG.E.U16 desc[UR52][R30.64], R21 ;  /* 0x000000151e000986 */ /* 0x0001e2000c101534 */
[----:B--2---:R-:W-:Y:S01]  /*15750*/  PRMT R27, R18, 0x7632, R27 ;  /* 0x00007632121b7816 */ /* 0x004fe2000000001b */
[----:B------:R-:W-:Y:S01]  /*15760*/  IMAD.WIDE R16, R37, 0x2, R2 ;  /* 0x0000000225107825 */ /* 0x000fe200078e0202 */
[----:B------:R-:W-:-:S03]  /*15770*/  ISETP.LT.AND P2, PT, R96, UR8, !P2 ;  /* 0x0000000860007c0c */ /* 0x000fc6000d741270 */
[----:B------:R-:W-:Y:S01]  /*15780*/  VIADD R0, R98, 0x10 ;  /* 0x0000001062007836 */ /* 0x000fe20000000000 */
[----:B------:R-:W-:Y:S01]  /*15790*/  @P1 STG.E.U16 desc[UR52][R16.64], R18 ;  /* 0x0000001210001986 */ /* 0x000fe2000c101534 */
[----:B0-----:R-:W-:-:S04]  /*157a0*/  IMAD.WIDE R20, R37, 0x2, R24 ;  /* 0x0000000225147825 */ /* 0x001fc800078e0218 */
[----:B------:R-:W-:Y:S01]  /*157b0*/  VIADD R37, R37, UR6 ;  /* 0x0000000625257c36 */ /* 0x000fe20008000000 */
[----:B------:R0:W-:Y:S01]  /*157c0*/  @P6 STG.E.U16 desc[UR52][R20.64], R27 ;  /* 0x0000001b14006986 */ /* 0x0001e2000c101534 */
[----:B------:R-:W-:Y:S01]  /*157d0*/  ISETP.LT.AND P6, PT, R97, UR8, !P3 ;  /* 0x0000000861007c0c */ /* 0x000fe2000dfc1270 */
[----:B------:R-:W-:Y:S01]  /*157e0*/  VIADD R28, R98, 0x11 ;  /* 0x00000011621c7836 */ /* 0x000fe20000000000 */
[----:B------:R-:W-:Y:S01]  /*157f0*/  ISETP.GE.AND P4, PT, R0, UR9, PT ;  /* 0x0000000900007c0c */ /* 0x000fe2000bf86270 */
[C---:B------:R-:W-:Y:S01]  /*15800*/  VIADD R31, R37.reuse, UR6 ;  /* 0x00000006251f7c36 */ /* 0x040fe20008000000 */
[----:B------:R-:W-:Y:S01]  /*15810*/  ISETP.LT.AND P3, PT, R96, UR8, !P3 ;  /* 0x0000000860007c0c */ /* 0x000fe2000df61270 */
[----:B0-----:R-:W-:Y:S01]  /*15820*/  IMAD.WIDE R26, R37, 0x2, R2 ;  /* 0x00000002251a7825 */ /* 0x001fe200078e0202 */
[----:B------:R-:W-:-:S04]  /*15830*/  PRMT R30, R23, 0x7632, R30 ;  /* 0x00007632171e7816 */ /* 0x000fc8000000001e */
[----:B------:R0:W-:Y:S01]  /*15840*/  @P5 STG.E.U16 desc[UR52][R26.64], R23 ;  /* 0x000000171a005986 */ /* 0x0001e2000c101534 */
[----:B------:R-:W-:Y:S01]  /*15850*/  ISETP.LT.AND P5, PT, R97, UR8, !P4 ;  /* 0x0000000861007c0c */ /* 0x000fe2000e7a1270 */
[----:B------:R-:W-:Y:S01]  /*15860*/  IMAD.WIDE R16, R37, 0x2, R24 ;  /* 0x0000000225107825 */ /* 0x000fe200078e0218 */
[----:B------:R-:W-:-:S03]  /*15870*/  ISETP.GE.AND P0, PT, R28, UR9, PT ;  /* 0x000000091c007c0c */ /* 0x000fc6000bf06270 */
[C---:B------:R-:W-:Y:S01]  /*15880*/  IMAD.WIDE R20, R31.reuse, 0x2, R2 ;  /* 0x000000021f147825 */ /* 0x040fe200078e0202 */
[----:B------:R2:W-:Y:S03]  /*15890*/  @P2 STG.E.U16 desc[UR52][R16.64], R30 ;  /* 0x0000001e10002986 */ /* 0x0005e6000c101534 */
[----:B------:R-:W-:Y:S01]  /*158a0*/  IMAD.WIDE R28, R31, 0x2, R24 ;  /* 0x000000021f1c7825 */ /* 0x000fe200078e0218 */
[----:B------:R-:W-:-:S03]  /*158b0*/  ISETP.LT.AND P4, PT, R96, UR8, !P4 ;  /* 0x0000000860007c0c */ /* 0x000fc6000e781270 */
[----:B------:R-:W-:Y:S01]  /*158c0*/  VIADD R31, R31, UR6 ;  /* 0x000000061f1f7c36 */ /* 0x000fe20008000000 */
[----:B------:R-:W-:Y:S01]  /*158d0*/  PRMT R18, R19, 0x7632, R18 ;  /* 0x0000763213127816 */ /* 0x000fe20000000012 */
[----:B------:R-:W-:Y:S01]  /*158e0*/  @P6 STG.E.U16 desc[UR52][R20.64], R19 ;  /* 0x0000001314006986 */ /* 0x000fe2000c101534 */
[----:B------:R-:W-:Y:S01]  /*158f0*/  VIADD R0, R98, 0x12 ;  /* 0x0000001262007836 */ /* 0x000fe20000000000 */
[----:B------:R-:W-:Y:S01]  /*15900*/  ISETP.LT.AND P6, PT, R97, UR8, !P0 ;  /* 0x0000000861007c0c */ /* 0x000fe2000c7c1270 */
[C---:B0-----:R-:W-:Y:S01]  /*15910*/  IMAD.WIDE R22, R31.reuse, 0x2, R2 ;  /* 0x000000021f167825 */ /* 0x041fe200078e0202 */
[----:B------:R0:W-:Y:S02]  /*15920*/  @P3 STG.E.U16 desc[UR52][R28.64], R18 ;  /* 0x000000121c003986 */ /* 0x0001e4000c101534 */
[----:B------:R-:W-:Y:S01]  /*15930*/  ISETP.GE.AND P1, PT, R0, UR9, PT ;  /* 0x0000000900007c0c */ /* 0x000fe2000bf26270 */
[C---:B------:R-:W-:Y:S01]  /*15940*/  VIADD R27, R31.reuse, UR6 ;  /* 0x000000061f1b7c36 */ /* 0x040fe20008000000 */
[----:B------:R4:W-:Y:S01]  /*15950*/  @P5 STG.E.U16 desc[UR52][R22.64], R12 ;  /* 0x0000000c16005986 */ /* 0x0009e2000c101534 */
[----:B------:R-:W-:Y:S01]  /*15960*/  IADD3 R0, R98, 0x13, RZ ;  /* 0x0000001362007810 */ /* 0x000fe20007ffe0ff */
[----:B--2---:R-:W-:Y:S01]  /*15970*/  IMAD.WIDE R16, R31, 0x2, R24 ;  /* 0x000000021f107825 */ /* 0x004fe200078e0218 */
[----:B------:R-:W-:-:S02]  /*15980*/  ISETP.LT.AND P0, PT, R96, UR8, !P0 ;  /* 0x0000000860007c0c */ /* 0x000fc4000c701270 */
[----:B------:R-:W-:Y:S01]  /*15990*/  ISETP.GE.AND P2, PT, R0, UR9, PT ;  /* 0x0000000900007c0c */ /* 0x000fe2000bf46270 */
[----:B0-----:R-:W-:Y:S01]  /*159a0*/  IMAD.WIDE R18, R27, 0x2, R2 ;  /* 0x000000021b127825 */ /* 0x001fe200078e0202 */
[----:B----4-:R-:W-:-:S03]  /*159b0*/  PRMT R23, R12, 0x7632, R23 ;  /* 0x000076320c177816 */ /* 0x010fc60000000017 */
[C---:B------:R-:W-:Y:S01]  /*159c0*/  IMAD.WIDE R20, R27.reuse, 0x2, R24 ;  /* 0x000000021b147825 */ /* 0x040fe200078e0218 */
[----:B------:R-:W-:Y:S01]  /*159d0*/  IADD3 R27, R27, UR6, RZ ;  /* 0x000000061b1b7c10 */ /* 0x000fe2000fffe0ff */
[----:B------:R0:W-:Y:S01]  /*159e0*/  @P4 STG.E.U16 desc[UR52][R16.64], R23 ;  /* 0x0000001710004986 */ /* 0x0001e2000c101534 */
[C---:B------:R-:W-:Y:S02]  /*159f0*/  ISETP.LT.AND P4, PT, R97.reuse, UR8, !P1 ;  /* 0x0000000861007c0c */ /* 0x040fe4000cf81270 */
[----:B------:R-:W-:Y:S01]  /*15a00*/  ISETP.LT.AND P1, PT, R96, UR8, !P1 ;  /* 0x0000000860007c0c */ /* 0x000fe2000cf21270 */
[----:B------:R2:W-:Y:S01]  /*15a10*/  @P6 STG.E.U16 desc[UR52][R18.64], R8 ;  /* 0x0000000812006986 */ /* 0x0005e2000c101534 */
[----:B------:R-:W-:Y:S02]  /*15a20*/  ISETP.LT.AND P6, PT, R97, UR8, !P2 ;  /* 0x0000000861007c0c */ /* 0x000fe4000d7c1270 */
[----:B------:R-:W-:Y:S01]  /*15a30*/  PRMT R26, R8, 0x7632, R26 ;  /* 0x00007632081a7816 */ /* 0x000fe2000000001a */
[----:B------:R-:W-:-:S02]  /*15a40*/  VIADD R29, R27, UR6 ;  /* 0x000000061b1d7c36 */ /* 0x000fc40008000000 */
[----:B------:R-:W-:Y:S02]  /*15a50*/  VIADD R0, R98, 0x14 ;  /* 0x0000001462007836 */ /* 0x000fe40000000000 */
[----:B------:R4:W-:Y:S01]  /*15a60*/  @P0 STG.E.U16 desc[UR52][R20.64], R26 ;  /* 0x0000001a14000986 */ /* 0x0009e2000c101534 */
[----:B0-----:R-:W-:-:S04]  /*15a70*/  IMAD.WIDE R22, R27, 0x2, R2 ;  /* 0x000000021b167825 */ /* 0x001fc800078e0202 */
[----:B------:R-:W-:Y:S01]  /*15a80*/  IMAD.WIDE R16, R27, 0x2, R24 ;  /* 0x000000021b107825 */ /* 0x000fe200078e0218 */
[----:B------:R-:W-:-:S03]  /*15a90*/  ISETP.GE.AND P3, PT, R0, UR9, PT ;  /* 0x0000000900007c0c */ /* 0x000fc6000bf66270 */
[----:B--2---:R-:W-:Y:S01]  /*15aa0*/  IMAD.WIDE R18, R29, 0x2, R2 ;  /* 0x000000021d127825 */ /* 0x004fe200078e0202 */
[----:B----4-:R-:W-:Y:S01]  /*15ab0*/  PRMT R21, R13, 0x7632, R21 ;  /* 0x000076320d157816 */ /* 0x010fe20000000015 */
[----:B------:R0:W-:Y:S01]  /*15ac0*/  @P4 STG.E.U16 desc[UR52][R22.64], R13 ;  /* 0x0000000d16004986 */ /* 0x0001e2000c101534 */
[----:B------:R-:W-:-:S03]  /*15ad0*/  ISETP.LT.AND P2, PT, R96, UR8, !P2 ;  /* 0x0000000860007c0c */ /* 0x000fc6000d741270 */
[----:B------:R-:W-:Y:S01]  /*15ae0*/  @P1 STG.E.U16 desc[UR52][R16.64], R21 ;  /* 0x0000001510001986 */ /* 0x000fe2000c101534 */
[----:B------:R-:W-:-:S03]  /*15af0*/  VIADD R12, R98, 0x16 ;  /* 0x00000016620c7836 */ /* 0x000fc60000000000 */
[----:B------:R2:W-:Y:S01]  /*15b00*/  @P6 STG.E.U16 desc[UR52][R18.64], R9 ;  /* 0x0000000912006986 */ /* 0x0005e2000c101534 */
[----:B------:R-:W-:Y:S02]  /*15b10*/  ISETP.LT.AND P6, PT, R97, UR8, !P3 ;  /* 0x0000000861007c0c */ /* 0x000fe4000dfc1270 */
[----:B------:R-:W-:Y:S01]  /*15b20*/  ISETP.LT.AND P3, PT, R96, UR8, !P3 ;  /* 0x0000000860007c0c */ /* 0x000fe2000df61270 */
[C---:B------:R-:W-:Y:S01]  /*15b30*/  VIADD R27, R29.reuse, UR6 ;  /* 0x000000061d1b7c36 */ /* 0x040fe20008000000 */
[----:B------:R-:W-:Y:S01]  /*15b40*/  ISETP.GE.AND P0, PT, R12, UR9, PT ;  /* 0x000000090c007c0c */ /* 0x000fe2000bf06270 */
[----:B------:R-:W-:Y:S02]  /*15b50*/  VIADD R0, R98, 0x15 ;  /* 0x0000001562007836 */ /* 0x000fe40000000000 */
[----:B0-----:R-:W-:Y:S01]  /*15b60*/  IMAD.WIDE R12, R29, 0x2, R24 ;  /* 0x000000021d0c7825 */ /* 0x001fe200078e0218 */
[----:B------:R-:W-:Y:S02]  /*15b70*/  PRMT R22, R14, 0x7632, R22 ;  /* 0x000076320e167816 */ /* 0x000fe40000000016 */
[----:B--2---:R-:W-:Y:S01]  /*15b80*/  PRMT R19, R9, 0x7632, R19 ;  /* 0x0000763209137816 */ /* 0x004fe20000000013 */
[----:B------:R-:W-:Y:S01]  /*15b90*/  IMAD.WIDE R20, R27, 0x2, R2 ;  /* 0x000000021b147825 */ /* 0x000fe200078e0202 */
[----:B------:R-:W-:-:S03]  /*15ba0*/  ISETP.GE.AND P5, PT, R0, UR9, PT ;  /* 0x0000000900007c0c */ /* 0x000fc6000bfa6270 */
[----:B------:R-:W-:Y:S01]  /*15bb0*/  IMAD.WIDE R16, R27, 0x2, R24 ;  /* 0x000000021b107825 */ /* 0x000fe200078e0218 */
[----:B------:R-:W-:Y:S04]  /*15bc0*/  @P2 STG.E.U16 desc[UR52][R12.64], R19 ;  /* 0x000000130c002986 */ /* 0x000fe8000c101534 */
[----:B------:R0:W-:Y:S04]  /*15bd0*/  @P6 STG.E.U16 desc[UR52][R20.64], R14 ;  /* 0x0000000e14006986 */ /* 0x0001e8000c101534 */
[----:B------:R2:W-:Y:S01]  /*15be0*/  @P3 STG.E.U16 desc[UR52][R16.64], R22 ;  /* 0x0000001610003986 */ /* 0x0005e2000c101534 */
[----:B------:R-:W-:-:S02]  /*15bf0*/  ISETP.LT.AND P3, PT, R97, UR8, !P5 ;  /* 0x0000000861007c0c */ /* 0x000fc4000ef61270 */
[----:B------:R-:W-:Y:S01]  /*15c00*/  ISETP.LT.AND P5, PT, R96, UR8, !P5 ;  /* 0x0000000860007c0c */ /* 0x000fe2000efa1270 */
[----:B------:R-:W-:Y:S01]  /*15c10*/  VIADD R27, R27, UR6 ;  /* 0x000000061b1b7c36 */ /* 0x000fe20008000000 */
[C---:B------:R-:W-:Y:S01]  /*15c20*/  IADD3 R8, R98.reuse, 0x18, RZ ;  /* 0x0000001862087810 */ /* 0x040fe20007ffe0ff */
[----:B------:R-:W-:Y:S01]  /*15c30*/  VIADD R0, R98, 0x17 ;  /* 0x0000001762007836 */ /* 0x000fe20000000000 */
[----:B------:R-:W-:Y:S02]  /*15c40*/  ISETP.LT.AND P6, PT, R97, UR8, !P0 ;  /* 0x0000000861007c0c */ /* 0x000fe4000c7c1270 */
[----:B------:R-:W-:Y:S01]  /*15c50*/  ISETP.GE.AND P1, PT, R8, UR9, PT ;  /* 0x0000000908007c0c */ /* 0x000fe2000bf26270 */
[----:B------:R-:W-:Y:S01]  /*15c60*/  IMAD.WIDE R8, R27, 0x2, R2 ;  /* 0x000000021b087825 */ /* 0x000fe200078e0202 */
[----:B0-----:R-:W-:-:S03]  /*15c70*/  PRMT R14, R10, 0x7632, R14 ;  /* 0x000076320a0e7816 */ /* 0x001fc6000000000e */
[C---:B------:R-:W-:Y:S02]  /*15c80*/  VIADD R23, R27.reuse, UR6 ;  /* 0x000000061b177c36 */ /* 0x040fe40008000000 */
[----:B------:R-:W-:Y:S01]  /*15c90*/  IMAD.WIDE R12, R27, 0x2, R24 ;  /* 0x000000021b0c7825 */ /* 0x000fe200078e0218 */
[----:B------:R-:W-:Y:S01]  /*15ca0*/  ISETP.GE.AND P4, PT, R0, UR9, PT ;  /* 0x0000000900007c0c */ /* 0x000fe2000bf86270 */
[----:B------:R0:W-:Y:S01]  /*15cb0*/  @P3 STG.E.U16 desc[UR52][R8.64], R10 ;  /* 0x0000000a08003986 */ /* 0x0001e2000c101534 */
[C---:B------:R-:W-:Y:S01]  /*15cc0*/  ISETP.LT.AND P0, PT, R96.reuse, UR8, !P0 ;  /* 0x0000000860007c0c */ /* 0x040fe2000c701270 */
[----:B--2---:R-:W-:Y:S02]  /*15cd0*/  IMAD.WIDE R16, R23, 0x2, R2 ;  /* 0x0000000217107825 */ /* 0x004fe400078e0202 */
[----:B------:R2:W-:Y:S01]  /*15ce0*/  @P5 STG.E.U16 desc[UR52][R12.64], R14 ;  /* 0x0000000e0c005986 */ /* 0x0005e2000c101534 */
[----:B------:R-:W-:Y:S01]  /*15cf0*/  ISETP.LT.AND P5, PT, R97, UR8, !P4 ;  /* 0x0000000861007c0c */ /* 0x000fe2000e7a1270 */
[C---:B------:R-:W-:Y:S01]  /*15d00*/  IMAD.WIDE R18, R23.reuse, 0x2, R24 ;  /* 0x0000000217127825 */ /* 0x040fe200078e0218 */
[----:B------:R-:W-:Y:S01]  /*15d10*/  ISETP.LT.AND P4, PT, R96, UR8, !P4 ;  /* 0x0000000860007c0c */ /* 0x000fe2000e781270 */
[----:B------:R4:W-:Y:S01]  /*15d20*/  @P6 STG.E.U16 desc[UR52][R16.64], R15 ;  /* 0x0000000f10006986 */ /* 0x0009e2000c101534 */
[----:B------:R-:W-:Y:S01]  /*15d30*/  IADD3 R23, R23, UR6, RZ ;  /* 0x0000000617177c10 */ /* 0x000fe2000fffe0ff */
[----:B------:R-:W-:Y:S01]  /*15d40*/  VIADD R0, R98, 0x19 ;  /* 0x0000001962007836 */ /* 0x000fe20000000000 */
[----:B------:R-:W-:-:S02]  /*15d50*/  ISETP.LT.AND P6, PT, R97, UR8, !P1 ;  /* 0x0000000861007c0c */ /* 0x000fc4000cfc1270 */
[----:B------:R-:W-:Y:S01]  /*15d60*/  PRMT R22, R15, 0x7632, R22 ;  /* 0x000076320f167816 */ /* 0x000fe20000000016 */
[C---:B------:R-:W-:Y:S01]  /*15d70*/  VIADD R21, R23.reuse, UR6 ;  /* 0x0000000617157c36 */ /* 0x040fe20008000000 */
[----:B------:R-:W-:Y:S01]  /*15d80*/  ISETP.GE.AND P2, PT, R0, UR9, PT ;  /* 0x0000000900007c0c */ /* 0x000fe2000bf46270 */
[----:B0-----:R-:W-:Y:S01]  /*15d90*/  IMAD.WIDE R8, R23, 0x2, R2 ;  /* 0x0000000217087825 */ /* 0x001fe200078e0202 */
[----:B------:R-:W-:Y:S02]  /*15da0*/  ISETP.LT.AND P1, PT, R96, UR8, !P1 ;  /* 0x0000000860007c0c */ /* 0x000fe4000cf21270 */
[----:B------:R-:W-:Y:S01]  /*15db0*/  PRMT R10, R11, 0x7632, R10 ;  /* 0x000076320b0a7816 */ /* 0x000fe2000000000a */
[----:B------:R-:W-:Y:S02]  /*15dc0*/  VIADD R0, R98, 0x1a ;  /* 0x0000001a62007836 */ /* 0x000fe40000000000 */
[----:B--2---:R-:W-:Y:S01]  /*15dd0*/  IMAD.WIDE R12, R23, 0x2, R24 ;  /* 0x00000002170c7825 */ /* 0x004fe200078e0218 */
[----:B------:R-:W-:Y:S03]  /*15de0*/  @P0 STG.E.U16 desc[UR52][R18.64], R22 ;  /* 0x0000001612000986 */ /* 0x000fe6000c101534 */
[----:B----4-:R-:W-:Y:S01]  /*15df0*/  IMAD.WIDE R14, R21, 0x2, R2 ;  /* 0x00000002150e7825 */ /* 0x010fe200078e0202 */
[----:B------:R0:W-:Y:S01]  /*15e00*/  @P5 STG.E.U16 desc[UR52][R8.64], R11 ;  /* 0x0000000b08005986 */ /* 0x0001e2000c101534 */
[----:B------:R-:W-:-:S03]  /*15e10*/  ISETP.GE.AND P3, PT, R0, UR9, PT ;  /* 0x0000000900007c0c */ /* 0x000fc6000bf66270 */
[----:B------:R2:W-:Y:S01]  /*15e20*/  @P4 STG.E.U16 desc[UR52][R12.64], R10 ;  /* 0x0000000a0c004986 */ /* 0x0005e2000c101534 */
[----:B------:R-:W-:Y:S01]  /*15e30*/  ISETP.LT.AND P4, PT, R97, UR8, !P2 ;  /* 0x0000000861007c0c */ /* 0x000fe2000d781270 */
[----:B------:R-:W-:Y:S01]  /*15e40*/  IMAD.WIDE R16, R21, 0x2, R24 ;  /* 0x0000000215107825 */ /* 0x000fe200078e0218 */
[----:B------:R-:W-:Y:S01]  /*15e50*/  ISETP.LT.AND P2, PT, R96, UR8, !P2 ;  /* 0x0000000860007c0c */ /* 0x000fe2000d741270 */
[----:B-1----:R3:W-:Y:S01]  /*15e60*/  @P6 STG.E.U16 desc[UR52][R14.64], R4 ;  /* 0x000000040e006986 */ /* 0x0027e2000c101534 */
[----:B------:R-:W-:Y:S01]  /*15e70*/  ISETP.LT.AND P6, PT, R97, UR8, !P3 ;  /* 0x0000000861007c0c */ /* 0x000fe2000dfc1270 */
[----:B------:R-:W-:Y:S01]  /*15e80*/  VIADD R21, R21, UR6 ;  /* 0x0000000615157c36 */ /* 0x000fe20008000000 */
[----:B0-----:R-:W-:Y:S01]  /*15e90*/  PRMT R9, R4, 0x7632, R9 ;  /* 0x0000763204097816 */ /* 0x001fe20000000009 */
[----:B------:R-:W-:Y:S02]  /*15ea0*/  VIADD R20, R98, 0x1b ;  /* 0x0000001b62147836 */ /* 0x000fe40000000000 */
[----:B------:R-:W-:-:S02]  /*15eb0*/  VIADD R19, R21, UR6 ;  /* 0x0000000615137c36 */ /* 0x000fc40008000000 */
[----:B------:R0:W-:Y:S01]  /*15ec0*/  @P1 STG.E.U16 desc[UR52][R16.64], R9 ;  /* 0x0000000910001986 */ /* 0x0001e2000c101534 */
[----:B------:R-:W-:Y:S02]  /*15ed0*/  VIADD R0, R98, 0x1c ;  /* 0x0000001c62007836 */ /* 0x000fe40000000000 */
[----:B--2---:R-:W-:Y:S01]  /*15ee0*/  IMAD.WIDE R10, R21, 0x2, R24 ;  /* 0x00000002150a7825 */ /* 0x004fe200078e0218 */
[----:B---3--:R-:W-:Y:S02]  /*15ef0*/  PRMT R4, R40, 0x7632, R4 ;  /* 0x0000763228047816 */ /* 0x008fe40000000004 */
[----:B------:R-:W-:Y:S01]  /*15f00*/  ISETP.GE.AND P0, PT, R20, UR9, PT ;  /* 0x0000000914007c0c */ /* 0x000fe2000bf06270 */
[----:B------:R-:W-:-:S04]  /*15f10*/  IMAD.WIDE R12, R19, 0x2, R2 ;  /* 0x00000002130c7825 */ /* 0x000fc800078e0202 */
[----:B0-----:R-:W-:Y:S01]  /*15f20*/  IMAD.WIDE R8, R21, 0x2, R2 ;  /* 0x0000000215087825 */ /* 0x001fe200078e0202 */
[----:B------:R-:W-:Y:S02]  /*15f30*/  ISETP.GE.AND P5, PT, R0, UR9, PT ;  /* 0x0000000900007c0c */ /* 0x000fe4000bfa6270 */
[----:B------:R-:W-:Y:S02]  /*15f40*/  ISETP.LT.AND P3, PT, R96, UR8, !P3 ;  /* 0x0000000860007c0c */ /* 0x000fe4000df61270 */
[----:B------:R0:W-:Y:S01]  /*15f50*/  @P4 STG.E.U16 desc[UR52][R8.64], R40 ;  /* 0x0000002808004986 */ /* 0x0001e2000c101534 */
[----:B------:R-:W-:-:S03]  /*15f60*/  VIADD R15, R19, UR6 ;  /* 0x00000006130f7c36 */ /* 0x000fc60008000000 */
[----:B------:R1:W-:Y:S01]  /*15f70*/  @P2 STG.E.U16 desc[UR52][R10.64], R4 ;  /* 0x000000040a002986 */ /* 0x0003e2000c101534 */
[C---:B------:R-:W-:Y:S02]  /*15f80*/  ISETP.LT.AND P2, PT, R97.reuse, UR8, !P0 ;  /* 0x0000000861007c0c */ /* 0x040fe4000c741270 */
[----:B------:R-:W-:Y:S01]  /*15f90*/  ISETP.LT.AND P0, PT, R96, UR8, !P0 ;  /* 0x0000000860007c0c */ /* 0x000fe2000c701270 */
[----:B------:R2:W-:Y:S01]  /*15fa0*/  @P6 STG.E.U16 desc[UR52][R12.64], R5 ;  /* 0x000000050c006986 */ /* 0x0005e2000c101534 */
[----:B------:R-:W-:Y:S01]  /*15fb0*/  ISETP.LT.AND P6, PT, R97, UR8, !P5 ;  /* 0x0000000861007c0c */ /* 0x000fe2000efc1270 */
[C---:B------:R-:W-:Y:S01]  /*15fc0*/  VIADD R0, R98.reuse, 0x1e ;  /* 0x0000001e62007836 */ /* 0x040fe20000000000 */
[----:B------:R-:W-:Y:S01]  /*15fd0*/  IADD3 R17, R15, UR6, RZ ;  /* 0x000000060f117c10 */ /* 0x000fe2000fffe0ff */
[----:B0-----:R-:W-:Y:S01]  /*15fe0*/  IMAD.WIDE R8, R19, 0x2, R24 ;  /* 0x0000000213087825 */ /* 0x001fe200078e0218 */
[----:B------:R-:W-:Y:S02]  /*15ff0*/  PRMT R14, R5, 0x7632, R14 ;  /* 0x00007632050e7816 */ /* 0x000fe4000000000e */
[----:B------:R-:W-:Y:S01]  /*16000*/  IADD3 R18, R98, 0x1d, RZ ;  /* 0x0000001d62127810 */ /* 0x000fe20007ffe0ff */
[----:B-1----:R-:W-:Y:S01]  /*16010*/  IMAD.WIDE R10, R15, 0x2, R2 ;  /* 0x000000020f0a7825 */ /* 0x002fe200078e0202 */
[----:B------:R-:W-:-:S02]  /*16020*/  PRMT R16, R41, 0x7632, R16 ;  /* 0x0000763229107816 */ /* 0x000fc40000000010 */
[----:B------:R-:W-:Y:S01]  /*16030*/  ISETP.GE.AND P4, PT, R0, UR9, PT ;  /* 0x0000000900007c0c */ /* 0x000fe2000bf86270 */
[----:B--2---:R-:W-:Y:S01]  /*16040*/  IMAD.WIDE R4, R15, 0x2, R24 ;  /* 0x000000020f047825 */ /* 0x004fe200078e0218 */
[----:B------:R-:W-:Y:S01]  /*16050*/  ISETP.GE.AND P1, PT, R18, UR9, PT ;  /* 0x0000000912007c0c */ /* 0x000fe2000bf26270 */
[----:B------:R-:W-:Y:S02]  /*16060*/  @P3 STG.E.U16 desc[UR52][R8.64], R14 ;  /* 0x0000000e08003986 */ /* 0x000fe4000c101534 */
[C---:B------:R-:W-:Y:S02]  /*16070*/  IMAD.WIDE R12, R17.reuse, 0x2, R2 ;  /* 0x00000002110c7825 */ /* 0x040fe400078e0202 */
[----:B------:R-:W-:Y:S02]  /*16080*/  @P2 STG.E.U16 desc[UR52][R10.64], R41 ;  /* 0x000000290a002986 */ /* 0x000fe4000c101534 */
[----:B------:R-:W-:Y:S01]  /*16090*/  VIADD R0, R98, 0x1f ;  /* 0x0000001f62007836 */ /* 0x000fe20000000000 */
[----:B------:R-:W-:Y:S01]  /*160a0*/  ISETP.LT.AND P5, PT, R96, UR8, !P5 ;  /* 0x0000000860007c0c */ /* 0x000fe2000efa1270 */
[----:B------:R0:W-:Y:S01]  /*160b0*/  @P0 STG.E.U16 desc[UR52][R4.64], R16 ;  /* 0x0000001004000986 */ /* 0x0001e2000c101534 */
[----:B------:R-:W-:-:S02]  /*160c0*/  VIADD R15, R17, UR6 ;  /* 0x00000006110f7c36 */ /* 0x000fc40008000000 */
[----:B------:R-:W-:Y:S01]  /*160d0*/  ISETP.GE.AND P3, PT, R0, UR9, PT ;  /* 0x0000000900007c0c */ /* 0x000fe2000bf66270 */
[----:B------:R1:W-:Y:S01]  /*160e0*/  @P6 STG.E.U16 desc[UR52][R12.64], R6 ;  /* 0x000000060c006986 */ /* 0x0003e2000c101534 */
[C---:B------:R-:W-:Y:S02]  /*160f0*/  ISETP.LT.AND P6, PT, R97.reuse, UR8, !P1 ;  /* 0x0000000861007c0c */ /* 0x040fe4000cfc1270 */
[C---:B------:R-:W-:Y:S02]  /*16100*/  ISETP.LT.AND P1, PT, R96.reuse, UR8, !P1 ;  /* 0x0000000860007c0c */ /* 0x040fe4000cf21270 */
[----:B------:R-:W-:Y:S01]  /*16110*/  ISETP.LT.AND P2, PT, R97, UR8, !P4 ;  /* 0x0000000861007c0c */ /* 0x000fe2000e741270 */
[----:B------:R-:W-:Y:S01]  /*16120*/  VIADD R19, R15, UR6 ;  /* 0x000000060f137c36 */ /* 0x000fe20008000000 */
[----:B------:R-:W-:Y:S02]  /*16130*/  ISETP.LT.AND P4, PT, R96, UR8, !P4 ;  /* 0x0000000860007c0c */ /* 0x000fe4000e781270 */
[----:B------:R-:W-:-:S02]  /*16140*/  ISETP.LT.AND P0, PT, R97, UR8, !P3 ;  /* 0x0000000861007c0c */ /* 0x000fc4000df01270 */
[----:B------:R-:W-:Y:S01]  /*16150*/  ISETP.LT.AND P3, PT, R96, UR8, !P3 ;  /* 0x0000000860007c0c */ /* 0x000fe2000df61270 */
[----:B0-----:R-:W-:Y:S01]  /*16160*/  IMAD.WIDE R4, R17, 0x2, R24 ;  /* 0x0000000211047825 */ /* 0x001fe200078e0218 */
[----:B------:R-:W-:Y:S02]  /*16170*/  PRMT R0, R6, 0x7632, R0 ;  /* 0x0000763206007816 */ /* 0x000fe40000000000 */
[----:B-1----:R-:W-:Y:S01]  /*16180*/  PRMT R6, R42, 0x7632, R6 ;  /* 0x000076322a067816 */ /* 0x002fe20000000006 */
[----:B------:R-:W-:Y:S02]  /*16190*/  VIADD R17, R19, UR6 ;  /* 0x0000000613117c36 */ /* 0x000fe40008000000 */
[----:B------:R-:W-:Y:S01]  /*161a0*/  IMAD.WIDE R8, R15, 0x2, R2 ;  /* 0x000000020f087825 */ /* 0x000fe200078e0202 */
[----:B------:R-:W-:-:S03]  /*161b0*/  PRMT R16, R7, 0x7632, R16 ;  /* 0x0000763207107816 */ /* 0x000fc60000000010 */
[----:B------:R-:W-:Y:S01]  /*161c0*/  IMAD.WIDE R10, R15, 0x2, R24 ;  /* 0x000000020f0a7825 */ /* 0x000fe200078e0218 */
[----:B------:R0:W-:Y:S03]  /*161d0*/  @P5 STG.E.U16 desc[UR52][R4.64], R0 ;  /* 0x0000000004005986 */ /* 0x0001e6000c101534 */
[C---:B------:R-:W-:Y:S01]  /*161e0*/  IMAD.WIDE R12, R19.reuse, 0x2, R2 ;  /* 0x00000002130c7825 */ /* 0x040fe200078e0202 */
[----:B------:R0:W-:Y:S03]  /*161f0*/  @P6 STG.E.U16 desc[UR52][R8.64], R42 ;  /* 0x0000002a08006986 */ /* 0x0001e6000c101534 */
[----:B------:R-:W-:Y:S01]  /*16200*/  IMAD.WIDE R14, R19, 0x2, R24 ;  /* 0x00000002130e7825 */ /* 0x000fe200078e0218 */
[----:B------:R0:W-:Y:S03]  /*16210*/  @P1 STG.E.U16 desc[UR52][R10.64], R6 ;  /* 0x000000060a001986 */ /* 0x0001e6000c101534 */
[C---:B------:R-:W-:Y:S01]  /*16220*/  IMAD.WIDE R2, R17.reuse, 0x2, R2 ;  /* 0x0000000211027825 */ /* 0x040fe200078e0202 */
[----:B------:R0:W-:Y:S04]  /*16230*/  @P2 STG.E.U16 desc[UR52][R12.64], R7 ;  /* 0x000000070c002986 */ /* 0x0001e8000c101534 */
[----:B------:R0:W-:Y:S01]  /*16240*/  @P4 STG.E.U16 desc[UR52][R14.64], R16 ;  /* 0x000000100e004986 */ /* 0x0001e2000c101534 */
[----:B------:R-:W-:-:S03]  /*16250*/  IMAD.WIDE R24, R17, 0x2, R24 ;  /* 0x0000000211187825 */ /* 0x000fc600078e0218 */
[----:B------:R0:W-:Y:S01]  /*16260*/  @P0 STG.E.U16 desc[UR52][R2.64], R43 ;  /* 0x0000002b02000986 */ /* 0x0001e2000c101534 */
[----:B------:R-:W-:Y:S05]  /*16270*/  @!P3 EXIT ;  /* 0x000000000000b94d */ /* 0x000fea0003800000 */
[----:B0-----:R-:W-:-:S05]  /*16280*/  PRMT R12, R43, 0x7632, R12 ;  /* 0x000076322b0c7816 */ /* 0x001fca000000000c */
[----:B------:R-:W-:Y:S01]  /*16290*/  STG.E.U16 desc[UR52][R24.64], R12 ;  /* 0x0000000c18007986 */ /* 0x000fe2000c101534 */
[----:B------:R-:W-:Y:S05]  /*162a0*/  EXIT ;  /* 0x000000000000794d */ /* 0x000fea0003800000 */
.L_x_2:
[----:B------:R-:W-:-:S00]  /*162b0*/  BRA `(.L_x_2) ;  /* 0xfffffffc00fc7947 */ /* 0x000fc0000383ffff */
[----:B------:R-:W-:-:S00]  /*162c0*/  NOP ;  /* 0x0000000000007918 */ /* 0x000fc00000000000 */
        /* <DEDUP_REMOVED lines=11> */
.L_x_3:


//--------------------- .nv.shared.matmul_kernel  --------------------------
	.section	.nv.shared.matmul_kernel,"aw",@nobits
	.sectionflags	@""
	.align	16
	.zero		1024


//--------------------- .nv.shared.reserved.0     --------------------------
	.section	.nv.shared.reserved.0,"aw",@nobits
	.weak		__nv_reservedSMEM_offset_0_alias
	.size		__nv_reservedSMEM_offset_0_alias, 0, 0
	.other		__nv_reservedSMEM_offset_0_alias,@"STO_CUDA_RESERVED_SHARED STV_DEFAULT"
__nv_reservedSMEM_offset_0_alias:
	.zero		0


//--------------------- .nv.constant0.matmul_kernel --------------------------
	.section	.nv.constant0.matmul_kernel,"a",@progbits
	.sectionflags	@""
	.align	4
.nv.constant0.matmul_kernel:
	.zero		608


//--------------------- SYMBOLS --------------------------

	.type		.nv.reservedSmem.offset0,@object
	.size		.nv.reservedSmem.offset0,0x4
